def attn_fwd(
    Q,
    K,
    V,
    Out,
    Lse,
    sm_scale,
    stride_qz,
    stride_qh,
    stride_qm,
    stride_qk,
    stride_kz,
    stride_kh,
    stride_kn,
    stride_kk,
    stride_vz,
    stride_vh,
    stride_vn,
    stride_vk,
    stride_oz,
    stride_oh,
    stride_om,
    stride_ok,
    seqlen_q,
    seqlen_k,
    BLOCK_M: tl.constexpr,
    BLOCK_N: tl.constexpr,
    HEAD_DIM: tl.constexpr,
    CAUSAL: tl.constexpr,
):
    start_m = tl.program_id(0)
    off_hz = tl.program_id(1)
    q_off = off_hz * stride_qh
    k_off = off_hz * stride_kh
    v_off = off_hz * stride_vh
    offs_m = start_m * BLOCK_M + tl.arange(0, BLOCK_M)
    offs_d = tl.arange(0, HEAD_DIM)
    offs_n = tl.arange(0, BLOCK_N)
    q_ptrs = Q + q_off + offs_m[:, None] * stride_qm + offs_d[None, :] * stride_qk
    k_ptrs = K + k_off + offs_d[:, None] * stride_kk + offs_n[None, :] * stride_kn
    v_ptrs = V + v_off + offs_n[:, None] * stride_vn + offs_d[None, :] * stride_vk
    m_i = tl.full([BLOCK_M], float("-inf"), dtype=tl.float32)
    l_i = tl.zeros([BLOCK_M], dtype=tl.float32) + 1.0
    acc = tl.zeros([BLOCK_M, HEAD_DIM], dtype=tl.float32)
    q = tl.load(q_ptrs)
    acc, l_i, m_i = _attn_fwd_inner(
        acc,
        l_i,
        m_i,
        q,
        k_ptrs,
        v_ptrs,
        sm_scale,
        stride_kn,
        stride_vn,
        start_m,
        seqlen_k,
        BLOCK_M,
        BLOCK_N,
        HEAD_DIM,
        CAUSAL,
    )
    acc = acc / l_i[:, None]
    lse = m_i + tl.math.log2(l_i) / 1.4426950408889634
    o_ptrs = (
        Out
        + off_hz * stride_oh
        + offs_m[:, None] * stride_om
        + offs_d[None, :] * stride_ok
    )
    tl.store(o_ptrs, acc.to(Out.dtype.element_ty))
    tl.store(Lse + off_hz * seqlen_q + offs_m, lse)

# config = {"BLOCK_M": 64, "BLOCK_N": 32, "HEAD_DIM": 256, "arch": "sm_80", "causal": true, "dtype": "fp16", "num_stages": 2, "num_warps": 4}
# arch = sm_80


// ===== COMPILED SASS (sm_80) =====

	.target	sm_80

	.elftype	@"ET_EXEC"


//--------------------- .note.nv.tkinfo           --------------------------
	.section	.note.nv.tkinfo,"",@"SHT_NOTE"
	.sectionflags	@"SHF_NOTE_NV_TKINFO"
	.tkinfo
        /*0018*/ 	.word	0x00000002
        /*0030*/ 	.string	""
        /*0030*/ 	.string	"ptxas"
        /*0030*/ 	.string	"Cuda compilation tools, release 13.0, V13.0.88"
        /*0030*/ 	.string	"Build cuda_13.0.r13.0/compiler.36424714_0"
        /*0030*/ 	.string	"-v  -suppress-debug-info  -lineinfo  -arch sm_80 "



//--------------------- .note.nv.cuinfo           --------------------------
	.section	.note.nv.cuinfo,"",@"SHT_NOTE"
	.sectionflags	@"SHF_NOTE_NV_CUINFO"
        /*0018*/ 	.short	0x0002
        /*001a*/ 	.short	0x0050
        /*001c*/ 	.short	0x0082
	.zero		2


//--------------------- .nv.info                  --------------------------
	.section	.nv.info,"",@"SHT_CUDA_INFO"
	.align	4


	//----- nvinfo : EIATTR_REGCOUNT
	.align		4
        /*0000*/ 	.byte	0x04, 0x2f
        /*0002*/ 	.short	(.L_2 - .L_1)
	.align		4
.L_1:
        /*0004*/ 	.word	index@(attn_fwd)
        /*0008*/ 	.word	0x000000ff


	//----- nvinfo : EIATTR_FRAME_SIZE
	.align		4
.L_2:
        /*000c*/ 	.byte	0x04, 0x11
        /*000e*/ 	.short	(.L_4 - .L_3)
	.align		4
.L_3:
        /*0010*/ 	.word	index@(attn_fwd)
        /*0014*/ 	.word	0x00000410


	//----- nvinfo : EIATTR_MIN_STACK_SIZE
	.align		4
.L_4:
        /*0018*/ 	.byte	0x04, 0x12
        /*001a*/ 	.short	(.L_6 - .L_5)
	.align		4
.L_5:
        /*001c*/ 	.word	index@(attn_fwd)
        /*0020*/ 	.word	0x00000410
.L_6:


//--------------------- .nv.info.attn_fwd         --------------------------
	.section	.nv.info.attn_fwd,"",@"SHT_CUDA_INFO"
	.sectionflags	@""
	.align	4


	//----- nvinfo : EIATTR_CUDA_API_VERSION
	.align		4
        /*0000*/ 	.byte	0x04, 0x37
        /*0002*/ 	.short	(.L_8 - .L_7)
.L_7:
        /*0004*/ 	.word	0x00000082


	//----- nvinfo : EIATTR_SW2861232_WAR
	.align		4
.L_8:
        /*0008*/ 	.byte	0x01, 0x35
	.zero		2


	//----- nvinfo : EIATTR_PARAM_CBANK
	.align		4
        /*000c*/ 	.byte	0x04, 0x0a
        /*000e*/ 	.short	(.L_10 - .L_9)
	.align		4
.L_9:
        /*0010*/ 	.word	index@(.nv.constant0.attn_fwd)
        /*0014*/ 	.short	0x0160
        /*0016*/ 	.short	0x0088


	//----- nvinfo : EIATTR_CBANK_PARAM_SIZE
	.align		4
.L_10:
        /*0018*/ 	.byte	0x03, 0x19
        /*001a*/ 	.short	0x0088


	//----- nvinfo : EIATTR_KPARAM_INFO
	.align		4
        /*001c*/ 	.byte	0x04, 0x17
        /*001e*/ 	.short	(.L_12 - .L_11)
.L_11:
        /*0020*/ 	.word	0x00000000
        /*0024*/ 	.short	0x0019
        /*0026*/ 	.short	0x0080
        /*0028*/ 	.byte	0x00, 0xf4, 0x21, 0x00


	//----- nvinfo : EIATTR_KPARAM_INFO
	.align		4
.L_12:
        /*002c*/ 	.byte	0x04, 0x17
        /*002e*/ 	.short	(.L_14 - .L_13)
.L_13:
        /*0030*/ 	.word	0x00000000
        /*0034*/ 	.short	0x0018
        /*0036*/ 	.short	0x0078
        /*0038*/ 	.byte	0x00, 0xf4, 0x21, 0x00


	//----- nvinfo : EIATTR_KPARAM_INFO
	.align		4
.L_14:
        /*003c*/ 	.byte	0x04, 0x17
        /*003e*/ 	.short	(.L_16 - .L_15)
.L_15:
        /*0040*/ 	.word	0x00000000
        /*0044*/ 	.short	0x0017
        /*0046*/ 	.short	0x0070
        /*0048*/ 	.byte	0x00, 0xf0, 0x11, 0x00


	//----- nvinfo : EIATTR_KPARAM_INFO
	.align		4
.L_16:
        /*004c*/ 	.byte	0x04, 0x17
        /*004e*/ 	.short	(.L_18 - .L_17)
.L_17:
        /*0050*/ 	.word	0x00000000
        /*0054*/ 	.short	0x0016
        /*0056*/ 	.short	0x006c
        /*0058*/ 	.byte	0x00, 0xf0, 0x11, 0x00


	//----- nvinfo : EIATTR_KPARAM_INFO
	.align		4
.L_18:
        /*005c*/ 	.byte	0x04, 0x17
        /*005e*/ 	.short	(.L_20 - .L_19)
.L_19:
        /*0060*/ 	.word	0x00000000
        /*0064*/ 	.short	0x0015
        /*0066*/ 	.short	0x0068
        /*0068*/ 	.byte	0x00, 0xf0, 0x11, 0x00


	//----- nvinfo : EIATTR_KPARAM_INFO
	.align		4
.L_20:
        /*006c*/ 	.byte	0x04, 0x17
        /*006e*/ 	.short	(.L_22 - .L_21)
.L_21:
        /*0070*/ 	.word	0x00000000
        /*0074*/ 	.short	0x0014
        /*0076*/ 	.short	0x0064
        /*0078*/ 	.byte	0x00, 0xf0, 0x11, 0x00


	//----- nvinfo : EIATTR_KPARAM_INFO
	.align		4
.L_22:
        /*007c*/ 	.byte	0x04, 0x17
        /*007e*/ 	.short	(.L_24 - .L_23)
.L_23:
        /*0080*/ 	.word	0x00000000
        /*0084*/ 	.short	0x0013
        /*0086*/ 	.short	0x0060
        /*0088*/ 	.byte	0x00, 0xf0, 0x11, 0x00


	//----- nvinfo : EIATTR_KPARAM_INFO
	.align		4
.L_24:
        /*008c*/ 	.byte	0x04, 0x17
        /*008e*/ 	.short	(.L_26 - .L_25)
.L_25:
        /*0090*/ 	.word	0x00000000
        /*0094*/ 	.short	0x0012
        /*0096*/ 	.short	0x005c
        /*0098*/ 	.byte	0x00, 0xf0, 0x11, 0x00


	//----- nvinfo : EIATTR_KPARAM_INFO
	.align		4
.L_26:
        /*009c*/ 	.byte	0x04, 0x17
        /*009e*/ 	.short	(.L_28 - .L_27)
.L_27:
        /*00a0*/ 	.word	0x00000000
        /*00a4*/ 	.short	0x0011
        /*00a6*/ 	.short	0x0058
        /*00a8*/ 	.byte	0x00, 0xf0, 0x11, 0x00


	//----- nvinfo : EIATTR_KPARAM_INFO
	.align		4
.L_28:
        /*00ac*/ 	.byte	0x04, 0x17
        /*00ae*/ 	.short	(.L_30 - .L_29)
.L_29:
        /*00b0*/ 	.word	0x00000000
        /*00b4*/ 	.short	0x0010
        /*00b6*/ 	.short	0x0054
        /*00b8*/ 	.byte	0x00, 0xf0, 0x11, 0x00


	//----- nvinfo : EIATTR_KPARAM_INFO
	.align		4
.L_30:
        /*00bc*/ 	.byte	0x04, 0x17
        /*00be*/ 	.short	(.L_32 - .L_31)
.L_31:
        /*00c0*/ 	.word	0x00000000
        /*00c4*/ 	.short	0x000f
        /*00c6*/ 	.short	0x0050
        /*00c8*/ 	.byte	0x00, 0xf0, 0x11, 0x00


	//----- nvinfo : EIATTR_KPARAM_INFO
	.align		4
.L_32:
        /*00cc*/ 	.byte	0x04, 0x17
        /*00ce*/ 	.short	(.L_34 - .L_33)
.L_33:
        /*00d0*/ 	.word	0x00000000
        /*00d4*/ 	.short	0x000e
        /*00d6*/ 	.short	0x004c
        /*00d8*/ 	.byte	0x00, 0xf0, 0x11, 0x00


	//----- nvinfo : EIATTR_KPARAM_INFO
	.align		4
.L_34:
        /*00dc*/ 	.byte	0x04, 0x17
        /*00de*/ 	.short	(.L_36 - .L_35)
.L_35:
        /*00e0*/ 	.word	0x00000000
        /*00e4*/ 	.short	0x000d
        /*00e6*/ 	.short	0x0048
        /*00e8*/ 	.byte	0x00, 0xf0, 0x11, 0x00


	//----- nvinfo : EIATTR_KPARAM_INFO
	.align		4
.L_36:
        /*00ec*/ 	.byte	0x04, 0x17
        /*00ee*/ 	.short	(.L_38 - .L_37)
.L_37:
        /*00f0*/ 	.word	0x00000000
        /*00f4*/ 	.short	0x000c
        /*00f6*/ 	.short	0x0044
        /*00f8*/ 	.byte	0x00, 0xf0, 0x11, 0x00


	//----- nvinfo : EIATTR_KPARAM_INFO
	.align		4
.L_38:
        /*00fc*/ 	.byte	0x04, 0x17
        /*00fe*/ 	.short	(.L_40 - .L_39)
.L_39:
        /*0100*/ 	.word	0x00000000
        /*0104*/ 	.short	0x000b
        /*0106*/ 	.short	0x0040
        /*0108*/ 	.byte	0x00, 0xf0, 0x11, 0x00


	//----- nvinfo : EIATTR_KPARAM_INFO
	.align		4
.L_40:
        /*010c*/ 	.byte	0x04, 0x17
        /*010e*/ 	.short	(.L_42 - .L_41)
.L_41:
        /*0110*/ 	.word	0x00000000
        /*0114*/ 	.short	0x000a
        /*0116*/ 	.short	0x003c
        /*0118*/ 	.byte	0x00, 0xf0, 0x11, 0x00


	//----- nvinfo : EIATTR_KPARAM_INFO
	.align		4
.L_42:
        /*011c*/ 	.byte	0x04, 0x17
        /*011e*/ 	.short	(.L_44 - .L_43)
.L_43:
        /*0120*/ 	.word	0x00000000
        /*0124*/ 	.short	0x0009
        /*0126*/ 	.short	0x0038
        /*0128*/ 	.byte	0x00, 0xf0, 0x11, 0x00


	//----- nvinfo : EIATTR_KPARAM_INFO
	.align		4
.L_44:
        /*012c*/ 	.byte	0x04, 0x17
        /*012e*/ 	.short	(.L_46 - .L_45)
.L_45:
        /*0130*/ 	.word	0x00000000
        /*0134*/ 	.short	0x0008
        /*0136*/ 	.short	0x0034
        /*0138*/ 	.byte	0x00, 0xf0, 0x11, 0x00


	//----- nvinfo : EIATTR_KPARAM_INFO
	.align		4
.L_46:
        /*013c*/ 	.byte	0x04, 0x17
        /*013e*/ 	.short	(.L_48 - .L_47)
.L_47:
        /*0140*/ 	.word	0x00000000
        /*0144*/ 	.short	0x0007
        /*0146*/ 	.short	0x0030
        /*0148*/ 	.byte	0x00, 0xf0, 0x11, 0x00


	//----- nvinfo : EIATTR_KPARAM_INFO
	.align		4
.L_48:
        /*014c*/ 	.byte	0x04, 0x17
        /*014e*/ 	.short	(.L_50 - .L_49)
.L_49:
        /*0150*/ 	.word	0x00000000
        /*0154*/ 	.short	0x0006
        /*0156*/ 	.short	0x002c
        /*0158*/ 	.byte	0x00, 0xf0, 0x11, 0x00


	//----- nvinfo : EIATTR_KPARAM_INFO
	.align		4
.L_50:
        /*015c*/ 	.byte	0x04, 0x17
        /*015e*/ 	.short	(.L_52 - .L_51)
.L_51:
        /*0160*/ 	.word	0x00000000
        /*0164*/ 	.short	0x0005
        /*0166*/ 	.short	0x0028
        /*0168*/ 	.byte	0x00, 0xf0, 0x11, 0x00


	//----- nvinfo : EIATTR_KPARAM_INFO
	.align		4
.L_52:
        /*016c*/ 	.byte	0x04, 0x17
        /*016e*/ 	.short	(.L_54 - .L_53)
.L_53:
        /*0170*/ 	.word	0x00000000
        /*0174*/ 	.short	0x0004
        /*0176*/ 	.short	0x0020
        /*0178*/ 	.byte	0x00, 0xf4, 0x21, 0x00


	//----- nvinfo : EIATTR_KPARAM_INFO
	.align		4
.L_54:
        /*017c*/ 	.byte	0x04, 0x17
        /*017e*/ 	.short	(.L_56 - .L_55)
.L_55:
        /*0180*/ 	.word	0x00000000
        /*0184*/ 	.short	0x0003
        /*0186*/ 	.short	0x0018
        /*0188*/ 	.byte	0x00, 0xf4, 0x21, 0x00


	//----- nvinfo : EIATTR_KPARAM_INFO
	.align		4
.L_56:
        /*018c*/ 	.byte	0x04, 0x17
        /*018e*/ 	.short	(.L_58 - .L_57)
.L_57:
        /*0190*/ 	.word	0x00000000
        /*0194*/ 	.short	0x0002
        /*0196*/ 	.short	0x0010
        /*0198*/ 	.byte	0x00, 0xf4, 0x21, 0x00


	//----- nvinfo : EIATTR_KPARAM_INFO
	.align		4
.L_58:
        /*019c*/ 	.byte	0x04, 0x17
        /*019e*/ 	.short	(.L_60 - .L_59)
.L_59:
        /*01a0*/ 	.word	0x00000000
        /*01a4*/ 	.short	0x0001
        /*01a6*/ 	.short	0x0008
        /*01a8*/ 	.byte	0x00, 0xf4, 0x21, 0x00


	//----- nvinfo : EIATTR_KPARAM_INFO
	.align		4
.L_60:
        /*01ac*/ 	.byte	0x04, 0x17
        /*01ae*/ 	.short	(.L_62 - .L_61)
.L_61:
        /*01b0*/ 	.word	0x00000000
        /*01b4*/ 	.short	0x0000
        /*01b6*/ 	.short	0x0000
        /*01b8*/ 	.byte	0x00, 0xf4, 0x21, 0x00


	//----- nvinfo : EIATTR_MAXREG_COUNT
	.align		4
.L_62:
        /*01bc*/ 	.byte	0x03, 0x1b
        /*01be*/ 	.short	0x00ff


	//----- nvinfo : EIATTR_NUM_BARRIERS
	.align		4
        /*01c0*/ 	.byte	0x02, 0x4c
        /*01c2*/ 	.byte	0x01
	.zero		1


	//----- nvinfo : EIATTR_ANNOTATIONS
	.align		4
        /*01c4*/ 	.byte	0x04, 0x55
        /*01c6*/ 	.short	(.L_64 - .L_63)


	//   ....[0]....
.L_63:
        /*01c8*/ 	.word	0x00000001
        /*01cc*/ 	.byte	0xe0, 0x32, 0x00, 0x00, 0x01, 0x00, 0x00, 0x00, 0x20, 0x33, 0x00, 0x00, 0x01, 0x00, 0x00, 0x00
        /* <DEDUP_REMOVED lines=124> */
        /*099c*/ 	.byte	0x00, 0x96, 0x00, 0x00, 0x01, 0x00, 0x00, 0x00, 0x60, 0x96, 0x00, 0x00


	//----- nvinfo : EIATTR_MERCURY_ISA_VERSION
	.align		4
.L_64:
        /*09a8*/ 	.byte	0x03, 0x5f
        /*09aa*/ 	.short	0x0000


	//----- nvinfo : EIATTR_COOP_GROUP_MASK_REGIDS
	.align		4
        /*09ac*/ 	.byte	0x04, 0x29
        /*09ae*/ 	.short	(.L_66 - .L_65)


	//   ....[0]....
.L_65:
        /*09b0*/ 	.word	0xffffffff


	//   ....[1]....
        /*09b4*/ 	.word	0xffffffff


	//   ....[2]....
        /*09b8*/ 	.word	0xffffffff


	//   ....[3]....
        /*09bc*/ 	.word	0xffffffff


	//   ....[4]....
        /*09c0*/ 	.word	0xffffffff


	//   ....[5]....
        /*09c4*/ 	.word	0xffffffff


	//   ....[6]....
        /*09c8*/ 	.word	0xffffffff


	//   ....[7]....
        /*09cc*/ 	.word	0xffffffff


	//   ....[8]....
        /*09d0*/ 	.word	0xffffffff


	//   ....[9]....
        /*09d4*/ 	.word	0xffffffff


	//   ....[10]....
        /*09d8*/ 	.word	0xffffffff


	//   ....[11]....
        /*09dc*/ 	.word	0xffffffff


	//   ....[12]....
        /*09e0*/ 	.word	0xffffffff


	//   ....[13]....
        /*09e4*/ 	.word	0xffffffff


	//   ....[14]....
        /*09e8*/ 	.word	0xffffffff


	//   ....[15]....
        /*09ec*/ 	.word	0xffffffff


	//   ....[16]....
        /*09f0*/ 	.word	0xffffffff


	//   ....[17]....
        /*09f4*/ 	.word	0xffffffff


	//   ....[18]....
        /*09f8*/ 	.word	0xffffffff


	//   ....[19]....
        /*09fc*/ 	.word	0xffffffff


	//   ....[20]....
        /*0a00*/ 	.word	0xffffffff


	//   ....[21]....
        /*0a04*/ 	.word	0xffffffff


	//   ....[22]....
        /*0a08*/ 	.word	0xffffffff


	//   ....[23]....
        /*0a0c*/ 	.word	0xffffffff


	//   ....[24]....
        /*0a10*/ 	.word	0xffffffff


	//   ....[25]....
        /*0a14*/ 	.word	0xffffffff


	//   ....[26]....
        /*0a18*/ 	.word	0xffffffff


	//   ....[27]....
        /*0a1c*/ 	.word	0xffffffff


	//   ....[28]....
        /*0a20*/ 	.word	0xffffffff


	//   ....[29]....
        /*0a24*/ 	.word	0xffffffff


	//   ....[30]....
        /*0a28*/ 	.word	0xffffffff


	//   ....[31]....
        /*0a2c*/ 	.word	0xffffffff


	//   ....[32]....
        /*0a30*/ 	.word	0xffffffff


	//   ....[33]....
        /*0a34*/ 	.word	0xffffffff


	//   ....[34]....
        /*0a38*/ 	.word	0xffffffff


	//   ....[35]....
        /*0a3c*/ 	.word	0xffffffff


	//   ....[36]....
        /*0a40*/ 	.word	0xffffffff


	//   ....[37]....
        /*0a44*/ 	.word	0xffffffff


	//   ....[38]....
        /*0a48*/ 	.word	0xffffffff


	//   ....[39]....
        /*0a4c*/ 	.word	0xffffffff


	//----- nvinfo : EIATTR_COOP_GROUP_INSTR_OFFSETS
	.align		4
.L_66:
        /*0a50*/ 	.byte	0x04, 0x28
        /*0a52*/ 	.short	(.L_68 - .L_67)


	//   ....[0]....
.L_67:
        /*0a54*/ 	.word	0x000074e0


	//   ....[1]....
        /*0a58*/ 	.word	0x000074f0


	//   ....[2]....
        /*0a5c*/ 	.word	0x00007500


	//   ....[3]....
        /*0a60*/ 	.word	0x00007510


	//   ....[4]....
        /*0a64*/ 	.word	0x00007520


	//   ....[5]....
        /*0a68*/ 	.word	0x00007530


	//   ....[6]....
        /*0a6c*/ 	.word	0x00007560


	//   ....[7]....
        /*0a70*/ 	.word	0x00007580


	//   ....[8]....
        /*0a74*/ 	.word	0x000075e0


	//   ....[9]....
        /*0a78*/ 	.word	0x000075f0


	//   ....[10]....
        /*0a7c*/ 	.word	0x00007600


	//   ....[11]....
        /*0a80*/ 	.word	0x00007610


	//   ....[12]....
        /*0a84*/ 	.word	0x00007620


	//   ....[13]....
        /*0a88*/ 	.word	0x00007630


	//   ....[14]....
        /*0a8c*/ 	.word	0x00007670


	//   ....[15]....
        /*0a90*/ 	.word	0x00007690


	//   ....[16]....
        /*0a94*/ 	.word	0x00007c40


	//   ....[17]....
        /*0a98*/ 	.word	0x00007c50


	//   ....[18]....
        /*0a9c*/ 	.word	0x00007c80


	//   ....[19]....
        /*0aa0*/ 	.word	0x00007c90


	//   ....[20]....
        /*0aa4*/ 	.word	0x00007f80


	//   ....[21]....
        /*0aa8*/ 	.word	0x00008030


	//   ....[22]....
        /*0aac*/ 	.word	0x000080d0


	//   ....[23]....
        /*0ab0*/ 	.word	0x00008100


	//   ....[24]....
        /*0ab4*/ 	.word	0x00008160


	//   ....[25]....
        /*0ab8*/ 	.word	0x00008210


	//   ....[26]....
        /*0abc*/ 	.word	0x00008230


	//   ....[27]....
        /*0ac0*/ 	.word	0x00008290


	//   ....[28]....
        /*0ac4*/ 	.word	0x000082c0


	//   ....[29]....
        /*0ac8*/ 	.word	0x000082f0


	//   ....[30]....
        /*0acc*/ 	.word	0x00008390


	//   ....[31]....
        /*0ad0*/ 	.word	0x000083c0


	//   ....[32]....
        /*0ad4*/ 	.word	0x00008420


	//   ....[33]....
        /*0ad8*/ 	.word	0x00008440


	//   ....[34]....
        /*0adc*/ 	.word	0x000084a0


	//   ....[35]....
        /*0ae0*/ 	.word	0x000084d0


	//   ....[36]....
        /*0ae4*/ 	.word	0x00008940


	//   ....[37]....
        /*0ae8*/ 	.word	0x00008950


	//   ....[38]....
        /*0aec*/ 	.word	0x00008980


	//   ....[39]....
        /*0af0*/ 	.word	0x00008990


	//----- nvinfo : EIATTR_EXIT_INSTR_OFFSETS
	.align		4
.L_68:
        /*0af4*/ 	.byte	0x04, 0x1c
        /*0af6*/ 	.short	(.L_70 - .L_69)


	//   ....[0]....
.L_69:
        /*0af8*/ 	.word	0x00010130


	//   ....[1]....
        /*0afc*/ 	.word	0x000101e0


	//----- nvinfo : EIATTR_REQNTID
	.align		4
.L_70:
        /*0b00*/ 	.byte	0x04, 0x10
        /*0b02*/ 	.short	(.L_72 - .L_71)
.L_71:
        /*0b04*/ 	.word	0x00000080
        /*0b08*/ 	.word	0x00000001
        /*0b0c*/ 	.word	0x00000001


	//----- nvinfo : EIATTR_CRS_STACK_SIZE
	.align		4
.L_72:
        /*0b10*/ 	.byte	0x04, 0x1e
        /*0b12*/ 	.short	(.L_74 - .L_73)
.L_73:
        /*0b14*/ 	.word	0x00000000
.L_74:


//--------------------- .nv.callgraph             --------------------------
	.section	.nv.callgraph,"",@"SHT_CUDA_CALLGRAPH"
	.align	4
	.sectionentsize	8
	.align		4
        /*0000*/ 	.word	0x00000000
	.align		4
        /*0004*/ 	.word	0xffffffff
	.align		4
        /*0008*/ 	.word	0x00000000
	.align		4
        /*000c*/ 	.word	0xfffffffe
	.align		4
        /*0010*/ 	.word	0x00000000
	.align		4
        /*0014*/ 	.word	0xfffffffd
	.align		4
        /*0018*/ 	.word	0x00000000
	.align		4
        /*001c*/ 	.word	0xfffffffc


//--------------------- .nv.rel.action            --------------------------
	.section	.nv.rel.action,"",@"SHT_CUDA_RELOCINFO"
	.align	8
	.sectionentsize	8
        /*0000*/ 	.byte	0x73, 0x00, 0x00, 0x00, 0x00, 0x00, 0x00, 0x00, 0x00, 0x00, 0x00, 0x11, 0x25, 0x00, 0x05, 0x36


//--------------------- .nv.constant4             --------------------------
	.section	.nv.constant4,"a",@progbits
	.align	8
	.align		8
.nv.constant4:
        /*0000*/ 	.dword	_$_str


//--------------------- .nv.constant0.attn_fwd    --------------------------
	.section	.nv.constant0.attn_fwd,"a",@progbits
	.sectionflags	@""
	.align	4
.nv.constant0.attn_fwd:
	.zero		488


//--------------------- .text.attn_fwd            --------------------------
	.section	.text.attn_fwd,"ax",@progbits
	.sectioninfo	@"SHI_REGISTERS=255"
	.align	128
        .global         attn_fwd
        .type           attn_fwd,@function
        .size           attn_fwd,(.L_x_21 - attn_fwd)
        .other          attn_fwd,@"STO_CUDA_ENTRY STV_DEFAULT"
attn_fwd:
.text.attn_fwd:
[----:B------:R-:W-:Y:S02]  /*0000*/  IMAD.MOV.U32 R1, RZ, RZ, c[0x0][0x28] ;  /* 0x00000a00ff017624 */ /* 0x000fe400078e00ff */
[----:B------:R-:W0:Y:S01]  /*0010*/  S2R R33, SR_CTAID.X ;  /* 0x0000000000217919 */ /* 0x000e220000002500 */
[----:B------:R-:W-:Y:S01]  /*0020*/  MOV R12, c[0x0][0x198] ;  /* 0x00006600000c7a02 */ /* 0x000fe20000000f00 */
[----:B------:R-:W-:Y:S01]  /*0030*/  ULDC.64 UR6, c[0x0][0x118] ;  /* 0x0000460000067ab9 */ /* 0x000fe20000000a00 */
[----:B------:R-:W-:Y:S01]  /*0040*/  IADD3 R1, R1, -0x410, RZ ;  /* 0xfffffbf001017810 */ /* 0x000fe20007ffe0ff */
[----:B------:R-:W1:Y:S04]  /*0050*/  S2R R168, SR_TID.X ;  /* 0x0000000000a87919 */ /* 0x000e680000002100 */
[----:B------:R-:W2:Y:S01]  /*0060*/  S2R R170, SR_CTAID.Y ;  /* 0x0000000000aa7919 */ /* 0x000ea20000002600 */
[----:B0-----:R-:W-:Y:S01]  /*0070*/  IMAD.SHL.U32 R33, R33, 0x40, RZ ;  /* 0x0000004021217824 */ /* 0x001fe200078e00ff */
[----:B-1----:R-:W-:-:S04]  /*0080*/  SHF.R.U32.HI R2, RZ, 0x6, R168 ;  /* 0x00000006ff027819 */ /* 0x002fc800000116a8 */
[----:B------:R-:W-:Y:S01]  /*0090*/  LOP3.LUT R3, R33, 0x3f, R168, 0xf8, !PT ;  /* 0x0000003f21037812 */ /* 0x000fe200078ef8a8 */
[----:B--2---:R-:W-:Y:S01]  /*00a0*/  IMAD R0, R170, c[0x0][0x190], RZ ;  /* 0x00006400aa007a24 */ /* 0x004fe200078e02ff */
[----:B------:R-:W-:-:S03]  /*00b0*/  SGXT.U32 R4, R2, 0x1 ;  /* 0x000000010204781a */ /* 0x000fc60000000000 */
[----:B------:R-:W-:Y:S02]  /*00c0*/  IMAD R3, R3, c[0x0][0x194], RZ ;  /* 0x0000650003037a24 */ /* 0x000fe400078e02ff */
[----:B------:R-:W-:Y:S02]  /*00d0*/  IMAD.SHL.U32 R2, R0, 0x2, RZ ;  /* 0x0000000200027824 */ /* 0x000fe400078e00ff */
[----:B------:R-:W-:Y:S02]  /*00e0*/  IMAD.SHL.U32 R5, R3, 0x2, RZ ;  /* 0x0000000203057824 */ /* 0x000fe400078e00ff */
[----:B------:R-:W-:Y:S02]  /*00f0*/  IMAD R7, R4, c[0x0][0x198], RZ ;  /* 0x0000660004077a24 */ /* 0x000fe400078e02ff */
[----:B------:R-:W-:Y:S01]  /*0100*/  IMAD.HI R0, R0, 0x2, RZ ;  /* 0x0000000200007827 */ /* 0x000fe200078e02ff */
[----:B------:R-:W-:Y:S02]  /*0110*/  IADD3 R2, P0, P1, R5, c[0x0][0x160], R2 ;  /* 0x0000580005027a10 */ /* 0x000fe4000791e002 */
[----:B------:R-:W-:Y:S01]  /*0120*/  LEA R5, R12, R7, 0x1 ;  /* 0x000000070c057211 */ /* 0x000fe200078e08ff */
[----:B------:R-:W-:-:S04]  /*0130*/  IMAD.HI R3, R3, 0x2, RZ ;  /* 0x0000000203037827 */ /* 0x000fc800078e02ff */
[C---:B------:R-:W-:Y:S01]  /*0140*/  IMAD R11, R12.reuse, 0x2, R5 ;  /* 0x000000020c0b7824 */ /* 0x040fe200078e0205 */
[----:B------:R-:W-:Y:S02]  /*0150*/  IADD3.X R0, R3, c[0x0][0x164], R0, P0, P1 ;  /* 0x0000590003007a10 */ /* 0x000fe400007e2400 */
[-C--:B------:R-:W-:Y:S01]  /*0160*/  LEA R6, P0, R7, R2.reuse, 0x1 ;  /* 0x0000000207067211 */ /* 0x080fe200078008ff */
[C---:B------:R-:W-:Y:S01]  /*0170*/  IMAD R13, R12.reuse, 0x2, R11 ;  /* 0x000000020c0d7824 */ /* 0x040fe200078e020b */
[----:B------:R-:W-:Y:S02]  /*0180*/  LEA R8, P1, R5, R2, 0x1 ;  /* 0x0000000205087211 */ /* 0x000fe400078208ff */
[----:B------:R-:W-:Y:S02]  /*0190*/  LEA.HI.X.SX32 R7, R7, R0, 0x1, P0 ;  /* 0x0000000007077211 */ /* 0x000fe400000f0eff */
[C---:B------:R-:W-:Y:S02]  /*01a0*/  LEA R10, P0, R11.reuse, R2, 0x1 ;  /* 0x000000020b0a7211 */ /* 0x040fe400078008ff */
[----:B------:R-:W-:Y:S01]  /*01b0*/  LEA R17, R12, R13, 0x1 ;  /* 0x0000000d0c117211 */ /* 0x000fe200078e08ff */
[----:B------:R0:W2:Y:S01]  /*01c0*/  LDG.E.U16 R3, [R6.64] ;  /* 0x0000000606037981 */ /* 0x0000a2000c1e1500 */
[----:B------:R-:W-:-:S02]  /*01d0*/  LEA.HI.X.SX32 R11, R11, R0, 0x1, P0 ;  /* 0x000000000b0b7211 */ /* 0x000fc400000f0eff */
[----:B------:R-:W-:Y:S01]  /*01e0*/  LEA R14, P0, R13, R2, 0x1 ;  /* 0x000000020d0e7211 */ /* 0x000fe200078008ff */
[C---:B------:R-:W-:Y:S01]  /*01f0*/  IMAD R19, R12.reuse, 0x2, R17 ;  /* 0x000000020c137824 */ /* 0x040fe200078e0211 */
[-C--:B------:R-:W-:Y:S02]  /*0200*/  LEA.HI.X.SX32 R9, R5, R0.reuse, 0x1, P1 ;  /* 0x0000000005097211 */ /* 0x080fe400008f0eff */
[----:B------:R-:W-:Y:S01]  /*0210*/  LEA.HI.X.SX32 R15, R13, R0, 0x1, P0 ;  /* 0x000000000d0f7211 */ /* 0x000fe200000f0eff */
[----:B------:R-:W-:Y:S01]  /*0220*/  IMAD R13, R12, 0x2, R19 ;  /* 0x000000020c0d7824 */ /* 0x000fe200078e0213 */
[C---:B------:R-:W-:Y:S01]  /*0230*/  LEA R18, P0, R19.reuse, R2, 0x1 ;  /* 0x0000000213127211 */ /* 0x040fe200078008ff */
[----:B------:R1:W3:Y:S03]  /*0240*/  LDG.E.U16 R4, [R8.64] ;  /* 0x0000000608047981 */ /* 0x0002e6000c1e1500 */
[----:B------:R-:W-:Y:S01]  /*0250*/  LEA.HI.X.SX32 R19, R19, R0, 0x1, P0 ;  /* 0x0000000013137211 */ /* 0x000fe200000f0eff */
[----:B------:R4:W5:Y:S01]  /*0260*/  LDG.E.U16 R5, [R10.64] ;  /* 0x000000060a057981 */ /* 0x000962000c1e1500 */
[----:B------:R-:W-:-:S02]  /*0270*/  LEA R20, P0, R13, R2, 0x1 ;  /* 0x000000020d147211 */ /* 0x000fc400078008ff */
[----:B------:R-:W-:Y:S01]  /*0280*/  LEA R16, P1, R17, R2, 0x1 ;  /* 0x0000000211107211 */ /* 0x000fe200078208ff */
[----:B0-----:R0:W2:Y:S01]  /*0290*/  LDG.E.U16 R6, [R14.64] ;  /* 0x000000060e067981 */ /* 0x0010a2000c1e1500 */
[C---:B-1----:R-:W-:Y:S02]  /*02a0*/  LEA R9, R12.reuse, R13, 0x1 ;  /* 0x0000000d0c097211 */ /* 0x042fe400078e08ff */
[----:B------:R-:W-:Y:S01]  /*02b0*/  LEA.HI.X.SX32 R21, R13, R0, 0x1, P0 ;  /* 0x000000000d157211 */ /* 0x000fe200000f0eff */
[----:B------:R1:W2:Y:S02]  /*02c0*/  LDG.E.U16 R8, [R18.64] ;  /* 0x0000000612087981 */ /* 0x0002a4000c1e1500 */
[----:B------:R-:W-:Y:S01]  /*02d0*/  IMAD R13, R12, 0x2, R9 ;  /* 0x000000020c0d7824 */ /* 0x000fe200078e0209 */
[----:B------:R-:W-:-:S03]  /*02e0*/  LEA R22, P0, R9, R2, 0x1 ;  /* 0x0000000209167211 */ /* 0x000fc600078008ff */
[C---:B----4-:R-:W-:Y:S01]  /*02f0*/  IMAD R11, R12.reuse, 0x2, R13 ;  /* 0x000000020c0b7824 */ /* 0x050fe200078e020d */
[-C--:B------:R-:W-:Y:S02]  /*0300*/  LEA.HI.X.SX32 R23, R9, R0.reuse, 0x1, P0 ;  /* 0x0000000009177211 */ /* 0x080fe400000f0eff */
[----:B------:R-:W-:Y:S01]  /*0310*/  LEA.HI.X.SX32 R17, R17, R0, 0x1, P1 ;  /* 0x0000000011117211 */ /* 0x000fe200008f0eff */
[----:B------:R4:W2:Y:S01]  /*0320*/  LDG.E.U16 R9, [R20.64] ;  /* 0x0000000614097981 */ /* 0x0008a2000c1e1500 */
[C---:B------:R-:W-:Y:S02]  /*0330*/  LEA R26, P0, R11.reuse, R2, 0x1 ;  /* 0x000000020b1a7211 */ /* 0x040fe400078008ff */
[----:B0-----:R-:W-:Y:S01]  /*0340*/  LEA R15, R12, R11, 0x1 ;  /* 0x0000000b0c0f7211 */ /* 0x001fe200078e08ff */
[----:B------:R0:W2:Y:S01]  /*0350*/  LDG.E.U16 R7, [R16.64] ;  /* 0x0000000610077981 */ /* 0x0000a2000c1e1500 */
[----:B------:R-:W-:Y:S02]  /*0360*/  LEA.HI.X.SX32 R27, R11, R0, 0x1, P0 ;  /* 0x000000000b1b7211 */ /* 0x000fe400000f0eff */
[-C--:B-1----:R-:W-:Y:S01]  /*0370*/  LEA R18, P0, R15, R2.reuse, 0x1 ;  /* 0x000000020f127211 */ /* 0x082fe200078008ff */
[----:B------:R1:W2:Y:S01]  /*0380*/  LDG.E.U16 R10, [R22.64] ;  /* 0x00000006160a7981 */ /* 0x0002a2000c1e1500 */
[----:B------:R-:W-:-:S02]  /*0390*/  LEA R24, P1, R13, R2, 0x1 ;  /* 0x000000020d187211 */ /* 0x000fc400078208ff */
[-C--:B------:R-:W-:Y:S01]  /*03a0*/  LEA.HI.X.SX32 R19, R15, R0.reuse, 0x1, P0 ;  /* 0x000000000f137211 */ /* 0x080fe200000f0eff */
[----:B------:R1:W2:Y:S01]  /*03b0*/  LDG.E.U16 R11, [R26.64] ;  /* 0x000000061a0b7981 */ /* 0x0002a2000c1e1500 */
[C---:B0-----:R-:W-:Y:S01]  /*03c0*/  IMAD R17, R12.reuse, 0x2, R15 ;  /* 0x000000020c117824 */ /* 0x041fe200078e020f */
[----:B------:R-:W-:Y:S02]  /*03d0*/  LEA.HI.X.SX32 R25, R13, R0, 0x1, P1 ;  /* 0x000000000d197211 */ /* 0x000fe400008f0eff */
[----:B------:R0:W2:Y:S01]  /*03e0*/  LDG.E.U16 R14, [R18.64] ;  /* 0x00000006120e7981 */ /* 0x0000a2000c1e1500 */
[C---:B------:R-:W-:Y:S01]  /*03f0*/  IMAD R15, R12.reuse, 0x2, R17 ;  /* 0x000000020c0f7824 */ /* 0x040fe200078e0211 */
[----:B----4-:R-:W-:Y:S02]  /*0400*/  LEA R20, P0, R17, R2, 0x1 ;  /* 0x0000000211147211 */ /* 0x010fe400078008ff */
[----:B------:R4:W2:Y:S02]  /*0410*/  LDG.E.U16 R13, [R24.64] ;  /* 0x00000006180d7981 */ /* 0x0008a4000c1e1500 */
[----:B------:R-:W-:-:S02]  /*0420*/  LEA R31, R12, R15, 0x1 ;  /* 0x0000000f0c1f7211 */ /* 0x000fc400078e08ff */
[----:B------:R-:W-:-:S03]  /*0430*/  LEA.HI.X.SX32 R21, R17, R0, 0x1, P0 ;  /* 0x0000000011157211 */ /* 0x000fc600000f0eff */
[----:B----4-:R-:W-:Y:S01]  /*0440*/  IMAD R25, R12, 0x2, R31 ;  /* 0x000000020c197824 */ /* 0x010fe200078e021f */
[----:B-1----:R-:W-:-:S03]  /*0450*/  LEA R22, P0, R31, R2, 0x1 ;  /* 0x000000021f167211 */ /* 0x002fc600078008ff */
[C---:B------:R-:W-:Y:S01]  /*0460*/  IMAD R27, R12.reuse, 0x2, R25 ;  /* 0x000000020c1b7824 */ /* 0x040fe200078e0219 */
[----:B------:R-:W-:Y:S02]  /*0470*/  LEA R28, P1, R15, R2, 0x1 ;  /* 0x000000020f1c7211 */ /* 0x000fe400078208ff */
[-C--:B------:R-:W-:Y:S02]  /*0480*/  LEA.HI.X.SX32 R23, R31, R0.reuse, 0x1, P0 ;  /* 0x000000001f177211 */ /* 0x080fe400000f0eff */
[C---:B------:R-:W-:Y:S02]  /*0490*/  LEA R31, R12.reuse, R27, 0x1 ;  /* 0x0000001b0c1f7211 */ /* 0x040fe400078e08ff */
[----:B------:R-:W-:Y:S01]  /*04a0*/  LEA.HI.X.SX32 R29, R15, R0, 0x1, P1 ;  /* 0x000000000f1d7211 */ /* 0x000fe200008f0eff */
[----:B------:R1:W4:Y:S01]  /*04b0*/  LDG.E.U16 R16, [R22.64] ;  /* 0x0000000616107981 */ /* 0x000322000c1e1500 */
[----:B------:R-:W-:Y:S01]  /*04c0*/  LEA R24, P0, R25, R2, 0x1 ;  /* 0x0000000219187211 */ /* 0x000fe200078008ff */
[----:B------:R-:W-:-:S02]  /*04d0*/  IMAD R35, R12, 0x2, R31 ;  /* 0x000000020c237824 */ /* 0x000fc400078e021f */
[----:B------:R1:W2:Y:S01]  /*04e0*/  LDG.E.U16 R17, [R28.64] ;  /* 0x000000061c117981 */ /* 0x0002a2000c1e1500 */
[----:B------:R-:W-:Y:S02]  /*04f0*/  LEA.HI.X.SX32 R25, R25, R0, 0x1, P0 ;  /* 0x0000000019197211 */ /* 0x000fe400000f0eff */
[C---:B------:R-:W-:Y:S01]  /*0500*/  LEA R26, P0, R27.reuse, R2, 0x1 ;  /* 0x000000021b1a7211 */ /* 0x040fe200078008ff */
[----:B------:R1:W2:Y:S03]  /*0510*/  LDG.E.U16 R15, [R20.64] ;  /* 0x00000006140f7981 */ /* 0x0002a6000c1e1500 */
[----:B------:R-:W-:Y:S01]  /*0520*/  LEA.HI.X.SX32 R27, R27, R0, 0x1, P0 ;  /* 0x000000001b1b7211 */ /* 0x000fe200000f0eff */
[----:B0-----:R0:W2:Y:S01]  /*0530*/  LDG.E.U16 R18, [R24.64] ;  /* 0x0000000618127981 */ /* 0x0010a2000c1e1500 */
[----:B-1----:R-:W-:Y:S01]  /*0540*/  IMAD R29, R12, 0x2, R35 ;  /* 0x000000020c1d7824 */ /* 0x002fe200078e0223 */
[----:B------:R-:W-:-:S02]  /*0550*/  LEA R34, P0, R35, R2, 0x1 ;  /* 0x0000000223227211 */ /* 0x000fc400078008ff */
[----:B------:R1:W2:Y:S02]  /*0560*/  LDG.E.U16 R19, [R26.64] ;  /* 0x000000061a137981 */ /* 0x0002a4000c1e1500 */
[C---:B------:R-:W-:Y:S02]  /*0570*/  LEA R23, R12.reuse, R29, 0x1 ;  /* 0x0000001d0c177211 */ /* 0x040fe400078e08ff */
[----:B------:R-:W-:Y:S02]  /*0580*/  LEA.HI.X.SX32 R35, R35, R0, 0x1, P0 ;  /* 0x0000000023237211 */ /* 0x000fe400000f0eff */
[-C--:B------:R-:W-:Y:S01]  /*0590*/  LEA R28, P0, R29, R2.reuse, 0x1 ;  /* 0x000000021d1c7211 */ /* 0x080fe200078008ff */
[C---:B------:R-:W-:Y:S01]  /*05a0*/  IMAD R39, R12.reuse, 0x2, R23 ;  /* 0x000000020c277824 */ /* 0x040fe200078e0217 */
[----:B------:R-:W-:Y:S01]  /*05b0*/  LEA R30, P1, R31, R2, 0x1 ;  /* 0x000000021f1e7211 */ /* 0x000fe200078208ff */
[----:B------:R1:W2:Y:S01]  /*05c0*/  LDG.E.U16 R20, [R34.64] ;  /* 0x0000000622147981 */ /* 0x0002a2000c1e1500 */
[----:B------:R-:W-:Y:S01]  /*05d0*/  LEA.HI.X.SX32 R29, R29, R0, 0x1, P0 ;  /* 0x000000001d1d7211 */ /* 0x000fe200000f0eff */
[----:B0-----:R-:W-:Y:S01]  /*05e0*/  IMAD R25, R12, 0x2, R39 ;  /* 0x000000020c197824 */ /* 0x001fe200078e0227 */
[----:B------:R-:W-:-:S02]  /*05f0*/  LEA R36, P0, R23, R2, 0x1 ;  /* 0x0000000217247211 */ /* 0x000fc400078008ff */
[-C--:B------:R-:W-:Y:S01]  /*0600*/  LEA.HI.X.SX32 R31, R31, R0.reuse, 0x1, P1 ;  /* 0x000000001f1f7211 */ /* 0x080fe200008f0eff */
[----:B------:R0:W2:Y:S01]  /*0610*/  LDG.E.U16 R22, [R28.64] ;  /* 0x000000061c167981 */ /* 0x0000a2000c1e1500 */
[----:B------:R-:W-:Y:S02]  /*0620*/  LEA.HI.X.SX32 R37, R23, R0, 0x1, P0 ;  /* 0x0000000017257211 */ /* 0x000fe400000f0eff */
[C---:B------:R-:W-:Y:S01]  /*0630*/  LEA R40, P0, R25.reuse, R2, 0x1 ;  /* 0x0000000219287211 */ /* 0x040fe200078008ff */
[----:B------:R0:W2:Y:S01]  /*0640*/  LDG.E.U16 R21, [R30.64] ;  /* 0x000000061e157981 */ /* 0x0000a2000c1e1500 */
[C---:B-1----:R-:W-:Y:S02]  /*0650*/  LEA R27, R12.reuse, R25, 0x1 ;  /* 0x000000190c1b7211 */ /* 0x042fe400078e08ff */
[----:B------:R-:W-:Y:S01]  /*0660*/  LEA.HI.X.SX32 R41, R25, R0, 0x1, P0 ;  /* 0x0000000019297211 */ /* 0x000fe200000f0eff */
[----:B------:R1:W2:Y:S02]  /*0670*/  LDG.E.U16 R23, [R36.64] ;  /* 0x0000000624177981 */ /* 0x0002a4000c1e1500 */
[----:B------:R-:W-:Y:S01]  /*0680*/  IMAD R35, R12, 0x2, R27 ;  /* 0x000000020c237824 */ /* 0x000fe200078e021b */
[-C--:B------:R-:W-:Y:S01]  /*0690*/  LEA R38, P1, R39, R2.reuse, 0x1 ;  /* 0x0000000227267211 */ /* 0x080fe200078208ff */
[----:B------:R1:W2:Y:S01]  /*06a0*/  LDG.E.U16 R24, [R40.64] ;  /* 0x0000000628187981 */ /* 0x0002a2000c1e1500 */
[----:B0-----:R-:W-:-:S04]  /*06b0*/  LEA R30, P0, R27, R2, 0x1 ;  /* 0x000000021b1e7211 */ /* 0x001fc800078008ff */
[-C--:B------:R-:W-:Y:S01]  /*06c0*/  LEA.HI.X.SX32 R31, R27, R0.reuse, 0x1, P0 ;  /* 0x000000001b1f7211 */ /* 0x080fe200000f0eff */
[C---:B------:R-:W-:Y:S01]  /*06d0*/  IMAD R27, R12.reuse, 0x2, R35 ;  /* 0x000000020c1b7824 */ /* 0x040fe200078e0223 */
[----:B------:R-:W-:Y:S02]  /*06e0*/  LEA.HI.X.SX32 R39, R39, R0, 0x1, P1 ;  /* 0x0000000027277211 */ /* 0x000fe400008f0eff */
[----:B------:R-:W-:Y:S01]  /*06f0*/  LEA R34, P0, R35, R2, 0x1 ;  /* 0x0000000223227211 */ /* 0x000fe200078008ff */
[----:B------:R0:W2:Y:S01]  /*0700*/  LDG.E.U16 R26, [R30.64] ;  /* 0x000000061e1a7981 */ /* 0x0000a2000c1e1500 */
[----:B------:R-:W-:-:S03]  /*0710*/  LEA R29, R12, R27, 0x1 ;  /* 0x0000001b0c1d7211 */ /* 0x000fc600078e08ff */
[----:B------:R0:W2:Y:S01]  /*0720*/  LDG.E.U16 R25, [R38.64] ;  /* 0x0000000626197981 */ /* 0x0000a2000c1e1500 */
[----:B------:R-:W-:Y:S02]  /*0730*/  LEA.HI.X.SX32 R35, R35, R0, 0x1, P0 ;  /* 0x0000000023237211 */ /* 0x000fe400000f0eff */
[----:B-1----:R-:W-:Y:S01]  /*0740*/  LEA R36, P0, R29, R2, 0x1 ;  /* 0x000000021d247211 */ /* 0x002fe200078008ff */
[----:B0-----:R-:W-:-:S04]  /*0750*/  IMAD R39, R12, 0x2, R29 ;  /* 0x000000020c277824 */ /* 0x001fc800078e021d */
[C---:B------:R-:W-:Y:S01]  /*0760*/  IMAD R41, R12.reuse, 0x2, R39 ;  /* 0x000000020c297824 */ /* 0x040fe200078e0227 */
[----:B------:R-:W-:Y:S02]  /*0770*/  LEA R42, P1, R27, R2, 0x1 ;  /* 0x000000021b2a7211 */ /* 0x000fe400078208ff */
[-C--:B------:R-:W-:Y:S02]  /*0780*/  LEA.HI.X.SX32 R37, R29, R0.reuse, 0x1, P0 ;  /* 0x000000001d257211 */ /* 0x080fe400000f0eff */
[C---:B------:R-:W-:Y:S02]  /*0790*/  LEA R45, R12.reuse, R41, 0x1 ;  /* 0x000000290c2d7211 */ /* 0x040fe400078e08ff */
[----:B------:R-:W-:Y:S01]  /*07a0*/  LEA.HI.X.SX32 R43, R27, R0, 0x1, P1 ;  /* 0x000000001b2b7211 */ /* 0x000fe200008f0eff */
[----:B------:R0:W2:Y:S01]  /*07b0*/  LDG.E.U16 R28, [R36.64] ;  /* 0x00000006241c7981 */ /* 0x0000a2000c1e1500 */
[----:B------:R-:W-:Y:S01]  /*07c0*/  LEA R38, P0, R39, R2, 0x1 ;  /* 0x0000000227267211 */ /* 0x000fe200078008ff */
[----:B------:R-:W-:-:S02]  /*07d0*/  IMAD R47, R12, 0x2, R45 ;  /* 0x000000020c2f7824 */ /* 0x000fc400078e022d */
[----:B------:R1:W2:Y:S01]  /*07e0*/  LDG.E.U16 R29, [R42.64] ;  /* 0x000000062a1d7981 */ /* 0x0002a2000c1e1500 */
[----:B------:R-:W-:Y:S02]  /*07f0*/  LEA.HI.X.SX32 R39, R39, R0, 0x1, P0 ;  /* 0x0000000027277211 */ /* 0x000fe400000f0eff */
[C---:B------:R-:W-:Y:S01]  /*0800*/  LEA R40, P0, R41.reuse, R2, 0x1 ;  /* 0x0000000229287211 */ /* 0x040fe200078008ff */
[----:B------:R0:W2:Y:S03]  /*0810*/  LDG.E.U16 R27, [R34.64] ;  /* 0x00000006221b7981 */ /* 0x0000a6000c1e1500 */
[----:B------:R-:W-:Y:S01]  /*0820*/  LEA.HI.X.SX32 R41, R41, R0, 0x1, P0 ;  /* 0x0000000029297211 */ /* 0x000fe200000f0eff */
[----:B------:R0:W2:Y:S01]  /*0830*/  LDG.E.U16 R30, [R38.64] ;  /* 0x00000006261e7981 */ /* 0x0000a2000c1e1500 */
[----:B-1----:R-:W-:Y:S01]  /*0840*/  IMAD R43, R12, 0x2, R47 ;  /* 0x000000020c2b7824 */ /* 0x002fe200078e022f */
[----:B------:R-:W-:-:S02]  /*0850*/  LEA R46, P0, R47, R2, 0x1 ;  /* 0x000000022f2e7211 */ /* 0x000fc400078008ff */
[----:B------:R1:W2:Y:S02]  /*0860*/  LDG.E.U16 R31, [R40.64] ;  /* 0x00000006281f7981 */ /* 0x0002a4000c1e1500 */
[C---:B0-----:R-:W-:Y:S02]  /*0870*/  LEA R37, R12.reuse, R43, 0x1 ;  /* 0x0000002b0c257211 */ /* 0x041fe400078e08ff */
[----:B------:R-:W-:Y:S02]  /*0880*/  LEA.HI.X.SX32 R47, R47, R0, 0x1, P0 ;  /* 0x000000002f2f7211 */ /* 0x000fe400000f0eff */
[-C--:B------:R-:W-:Y:S01]  /*0890*/  LEA R42, P0, R43, R2.reuse, 0x1 ;  /* 0x000000022b2a7211 */ /* 0x080fe200078008ff */
[C---:B------:R-:W-:Y:S01]  /*08a0*/  IMAD R51, R12.reuse, 0x2, R37 ;  /* 0x000000020c337824 */ /* 0x040fe200078e0225 */
[----:B------:R-:W-:Y:S01]  /*08b0*/  LEA R44, P1, R45, R2, 0x1 ;  /* 0x000000022d2c7211 */ /* 0x000fe200078208ff */
[----:B------:R0:W2:Y:S01]  /*08c0*/  LDG.E.U16 R32, [R46.64] ;  /* 0x000000062e207981 */ /* 0x0000a2000c1e1500 */
[----:B------:R-:W-:Y:S01]  /*08d0*/  LEA.HI.X.SX32 R43, R43, R0, 0x1, P0 ;  /* 0x000000002b2b7211 */ /* 0x000fe200000f0eff */
[----:B------:R-:W-:Y:S01]  /*08e0*/  IMAD R39, R12, 0x2, R51 ;  /* 0x000000020c277824 */ /* 0x000fe200078e0233 */
[----:B------:R-:W-:-:S03]  /*08f0*/  LEA R48, P0, R37, R2, 0x1 ;  /* 0x0000000225307211 */ /* 0x000fc600078008ff */
[----:B------:R0:W2:Y:S01]  /*0900*/  LDG.E.U16 R34, [R42.64] ;  /* 0x000000062a227981 */ /* 0x0000a2000c1e1500 */
[-C--:B------:R-:W-:Y:S02]  /*0910*/  LEA.HI.X.SX32 R49, R37, R0.reuse, 0x1, P0 ;  /* 0x0000000025317211 */ /* 0x080fe400000f0eff */
[C---:B------:R-:W-:Y:S02]  /*0920*/  LEA R37, R12.reuse, R39, 0x1 ;  /* 0x000000270c257211 */ /* 0x040fe400078e08ff */
[----:B------:R-:W-:Y:S01]  /*0930*/  LEA.HI.X.SX32 R45, R45, R0, 0x1, P1 ;  /* 0x000000002d2d7211 */ /* 0x000fe200008f0eff */
[----:B------:R0:W2:Y:S02]  /*0940*/  LDG.E.U16 R36, [R48.64] ;  /* 0x0000000630247981 */ /* 0x0000a4000c1e1500 */
[C---:B-1----:R-:W-:Y:S01]  /*0950*/  IMAD R41, R12.reuse, 0x2, R37 ;  /* 0x000000020c297824 */ /* 0x042fe200078e0225 */
[----:B------:R-:W-:Y:S01]  /*0960*/  LEA R52, P0, R39, R2, 0x1 ;  /* 0x0000000227347211 */ /* 0x000fe200078008ff */
[----:B------:R1:W2:Y:S02]  /*0970*/  LDG.E.U16 R35, [R44.64] ;  /* 0x000000062c237981 */ /* 0x0002a4000c1e1500 */
[----:B------:R-:W-:-:S05]  /*0980*/  IMAD R55, R12, 0x2, R41 ;  /* 0x000000020c377824 */ /* 0x000fca00078e0229 */
[----:B0-----:R-:W-:Y:S02]  /*0990*/  LEA R43, R12, R55, 0x1 ;  /* 0x000000370c2b7211 */ /* 0x001fe400078e08ff */
[----:B------:R-:W-:-:S03]  /*09a0*/  LEA.HI.X.SX32 R53, R39, R0, 0x1, P0 ;  /* 0x0000000027357211 */ /* 0x000fc600000f0eff */
[----:B------:R-:W-:Y:S01]  /*09b0*/  IMAD R57, R12, 0x2, R43 ;  /* 0x000000020c397824 */ /* 0x000fe200078e022b */
[----:B-1----:R-:W-:-:S03]  /*09c0*/  LEA R44, P0, R37, R2, 0x1 ;  /* 0x00000002252c7211 */ /* 0x002fc600078008ff */
[----:B------:R-:W-:Y:S01]  /*09d0*/  IMAD R59, R12, 0x2, R57 ;  /* 0x000000020c3b7824 */ /* 0x000fe200078e0239 */
[----:B------:R-:W-:-:S04]  /*09e0*/  LEA.HI.X.SX32 R45, R37, R0, 0x1, P0 ;  /* 0x00000000252d7211 */ /* 0x000fc800000f0eff */
[C---:B------:R-:W-:Y:S01]  /*09f0*/  LEA R61, R12.reuse, R59, 0x1 ;  /* 0x0000003b0c3d7211 */ /* 0x040fe200078e08ff */
[----:B------:R0:W2:Y:S01]  /*0a00*/  LDG.E.U16 R38, [R44.64] ;  /* 0x000000062c267981 */ /* 0x0000a2000c1e1500 */
[-C--:B------:R-:W-:Y:S02]  /*0a10*/  LEA R46, P0, R41, R2.reuse, 0x1 ;  /* 0x00000002292e7211 */ /* 0x080fe400078008ff */
[----:B------:R-:W-:Y:S01]  /*0a20*/  LEA R50, P1, R51, R2, 0x1 ;  /* 0x0000000233327211 */ /* 0x000fe200078208ff */
[----:B------:R1:W2:Y:S01]  /*0a30*/  LDG.E.U16 R37, [R52.64] ;  /* 0x0000000634257981 */ /* 0x0002a2000c1e1500 */
[----:B------:R-:W-:Y:S01]  /*0a40*/  LEA.HI.X.SX32 R47, R41, R0, 0x1, P0 ;  /* 0x00000000292f7211 */ /* 0x000fe200000f0eff */
[----:B0-----:R-:W-:Y:S01]  /*0a50*/  IMAD R45, R12, 0x2, R61 ;  /* 0x000000020c2d7824 */ /* 0x001fe200078e023d */
[----:B------:R-:W-:-:S03]  /*0a60*/  LEA R48, P0, R43, R2, 0x1 ;  /* 0x000000022b307211 */ /* 0x000fc600078008ff */
[----:B------:R0:W2:Y:S01]  /*0a70*/  LDG.E.U16 R40, [R46.64] ;  /* 0x000000062e287981 */ /* 0x0000a2000c1e1500 */
[----:B------:R-:W-:Y:S01]  /*0a80*/  IMAD R63, R12, 0x2, R45 ;  /* 0x000000020c3f7824 */ /* 0x000fe200078e022d */
[-C--:B------:R-:W-:Y:S02]  /*0a90*/  LEA.HI.X.SX32 R51, R51, R0.reuse, 0x1, P1 ;  /* 0x0000000033337211 */ /* 0x080fe400008f0eff */
[----:B------:R-:W-:-:S03]  /*0aa0*/  LEA.HI.X.SX32 R49, R43, R0, 0x1, P0 ;  /* 0x000000002b317211 */ /* 0x000fc600000f0eff */
[----:B------:R1:W2:Y:S01]  /*0ab0*/  LDG.E.U16 R39, [R50.64] ;  /* 0x0000000632277981 */ /* 0x0002a2000c1e1500 */
[----:B0-----:R-:W-:-:S03]  /*0ac0*/  LEA R47, R12, R63, 0x1 ;  /* 0x0000003f0c2f7211 */ /* 0x001fc600078e08ff */
[----:B------:R0:W2:Y:S02]  /*0ad0*/  LDG.E.U16 R42, [R48.64] ;  /* 0x00000006302a7981 */ /* 0x0000a4000c1e1500 */
[----:B------:R-:W-:Y:S01]  /*0ae0*/  IMAD R65, R12, 0x2, R47 ;  /* 0x000000020c417824 */ /* 0x000fe200078e022f */
[----:B-1----:R-:W-:-:S03]  /*0af0*/  LEA R50, P0, R57, R2, 0x1 ;  /* 0x0000000239327211 */ /* 0x002fc600078008ff */
[C---:B0-----:R-:W-:Y:S01]  /*0b00*/  IMAD R49, R12.reuse, 0x2, R65 ;  /* 0x000000020c317824 */ /* 0x041fe200078e0241 */
[----:B------:R-:W-:Y:S02]  /*0b10*/  LEA.HI.X.SX32 R51, R57, R0, 0x1, P0 ;  /* 0x0000000039337211 */ /* 0x000fe400000f0eff */
[C---:B------:R-:W-:Y:S02]  /*0b20*/  LEA R52, P0, R59.reuse, R2, 0x1 ;  /* 0x000000023b347211 */ /* 0x040fe400078008ff */
[----:B------:R-:W-:Y:S01]  /*0b30*/  LEA R67, R12, R49, 0x1 ;  /* 0x000000310c437211 */ /* 0x000fe200078e08ff */
[----:B------:R0:W2:Y:S01]  /*0b40*/  LDG.E.U16 R43, [R50.64] ;  /* 0x00000006322b7981 */ /* 0x0000a2000c1e1500 */
[----:B------:R-:W-:-:S03]  /*0b50*/  LEA.HI.X.SX32 R53, R59, R0, 0x1, P0 ;  /* 0x000000003b357211 */ /* 0x000fc600000f0eff */
[----:B------:R-:W-:Y:S02]  /*0b60*/  IMAD R69, R12, 0x2, R67 ;  /* 0x000000020c457824 */ /* 0x000fe400078e0243 */
[----:B------:R1:W2:Y:S01]  /*0b70*/  LDG.E.U16 R44, [R52.64] ;  /* 0x00000006342c7981 */ /* 0x0002a2000c1e1500 */
[----:B------:R-:W-:-:S04]  /*0b80*/  LEA R54, P1, R55, R2, 0x1 ;  /* 0x0000000237367211 */ /* 0x000fc800078208ff */
[----:B------:R-:W-:Y:S01]  /*0b90*/  LEA.HI.X.SX32 R55, R55, R0, 0x1, P1 ;  /* 0x0000000037377211 */ /* 0x000fe200008f0eff */
[----:B-1----:R-:W-:-:S04]  /*0ba0*/  IMAD R53, R12, 0x2, R69 ;  /* 0x000000020c357824 */ /* 0x002fc800078e0245 */
[----:B------:R1:W2:Y:S01]  /*0bb0*/  LDG.E.U16 R41, [R54.64] ;  /* 0x0000000636297981 */ /* 0x0002a2000c1e1500 */
[----:B------:R-:W-:-:S05]  /*0bc0*/  LEA R71, R12, R53, 0x1 ;  /* 0x000000350c477211 */ /* 0x000fca00078e08ff */
[----:B------:R-:W-:Y:S01]  /*0bd0*/  IMAD R73, R12, 0x2, R71 ;  /* 0x000000020c497824 */ /* 0x000fe200078e0247 */
[----:B-1----:R-:W-:-:S03]  /*0be0*/  LEA R54, P0, R45, R2, 0x1 ;  /* 0x000000022d367211 */ /* 0x002fc600078008ff */
[C---:B------:R-:W-:Y:S01]  /*0bf0*/  IMAD R75, R12.reuse, 0x2, R73 ;  /* 0x000000020c4b7824 */ /* 0x040fe200078e0249 */
[----:B------:R-:W-:Y:S02]  /*0c00*/  LEA.HI.X.SX32 R55, R45, R0, 0x1, P0 ;  /* 0x000000002d377211 */ /* 0x000fe400000f0eff */
[-C--:B------:R-:W-:Y:S02]  /*0c10*/  LEA R56, P1, R61, R2.reuse, 0x1 ;  /* 0x000000023d387211 */ /* 0x080fe400078208ff */
[----:B------:R-:W-:Y:S01]  /*0c20*/  LEA R58, P0, R63, R2, 0x1 ;  /* 0x000000023f3a7211 */ /* 0x000fe200078008ff */
[----:B------:R1:W2:Y:S01]  /*0c30*/  LDG.E.U16 R46, [R54.64] ;  /* 0x00000006362e7981 */ /* 0x0002a2000c1e1500 */
[----:B------:R-:W-:Y:S02]  /*0c40*/  LEA R77, R12, R75, 0x1 ;  /* 0x0000004b0c4d7211 */ /* 0x000fe400078e08ff */
[-C--:B------:R-:W-:Y:S02]  /*0c50*/  LEA.HI.X.SX32 R57, R61, R0.reuse, 0x1, P1 ;  /* 0x000000003d397211 */ /* 0x080fe400008f0eff */
[----:B------:R-:W-:-:S02]  /*0c60*/  LEA.HI.X.SX32 R59, R63, R0, 0x1, P0 ;  /* 0x000000003f3b7211 */ /* 0x000fc400000f0eff */
[C---:B------:R-:W-:Y:S01]  /*0c70*/  LEA R60, P0, R47.reuse, R2, 0x1 ;  /* 0x000000022f3c7211 */ /* 0x040fe200078008ff */
[C---:B------:R-:W-:Y:S01]  /*0c80*/  IMAD R79, R12.reuse, 0x2, R77 ;  /* 0x000000020c4f7824 */ /* 0x040fe200078e024d */
[----:B------:R0:W2:Y:S02]  /*0c90*/  LDG.E.U16 R45, [R56.64] ;  /* 0x00000006382d7981 */ /* 0x0000a4000c1e1500 */
[----:B------:R-:W-:Y:S01]  /*0ca0*/  LEA.HI.X.SX32 R61, R47, R0, 0x1, P0 ;  /* 0x000000002f3d7211 */ /* 0x000fe200000f0eff */
[----:B------:R-:W-:Y:S01]  /*0cb0*/  IMAD R81, R12, 0x2, R79 ;  /* 0x000000020c517824 */ /* 0x000fe200078e024f */
[----:B------:R1:W2:Y:S01]  /*0cc0*/  LDG.E.U16 R47, [R58.64] ;  /* 0x000000063a2f7981 */ /* 0x0002a2000c1e1500 */
[----:B0-----:R-:W-:-:S03]  /*0cd0*/  LEA R56, P0, R49, R2, 0x1 ;  /* 0x0000000231387211 */ /* 0x001fc600078008ff */
[----:B------:R0:W2:Y:S01]  /*0ce0*/  LDG.E.U16 R48, [R60.64] ;  /* 0x000000063c307981 */ /* 0x0000a2000c1e1500 */
[----:B------:R-:W-:Y:S02]  /*0cf0*/  LEA.HI.X.SX32 R57, R49, R0, 0x1, P0 ;  /* 0x0000000031397211 */ /* 0x000fe400000f0eff */
[C---:B-1----:R-:W-:Y:S02]  /*0d00*/  LEA R54, P0, R67.reuse, R2, 0x1 ;  /* 0x0000000243367211 */ /* 0x042fe400078008ff */
[C---:B------:R-:W-:Y:S01]  /*0d10*/  LEA R83, R12.reuse, R81, 0x1 ;  /* 0x000000510c537211 */ /* 0x040fe200078e08ff */
[----:B------:R1:W2:Y:S01]  /*0d20*/  LDG.E.U16 R49, [R56.64] ;  /* 0x0000000638317981 */ /* 0x0002a2000c1e1500 */
[----:B------:R-:W-:Y:S02]  /*0d30*/  LEA.HI.X.SX32 R55, R67, R0, 0x1, P0 ;  /* 0x0000000043377211 */ /* 0x000fe400000f0eff */
[-C--:B------:R-:W-:Y:S02]  /*0d40*/  LEA R62, P1, R65, R2.reuse, 0x1 ;  /* 0x00000002413e7211 */ /* 0x080fe400078208ff */
[----:B------:R-:W-:Y:S01]  /*0d50*/  LEA R58, P0, R69, R2, 0x1 ;  /* 0x00000002453a7211 */ /* 0x000fe200078008ff */
[C---:B------:R-:W-:Y:S01]  /*0d60*/  IMAD R85, R12.reuse, 0x2, R83 ;  /* 0x000000020c557824 */ /* 0x040fe200078e0253 */
[-C--:B------:R-:W-:Y:S01]  /*0d70*/  LEA.HI.X.SX32 R63, R65, R0.reuse, 0x1, P1 ;  /* 0x00000000413f7211 */ /* 0x080fe200008f0eff */
[----:B------:R1:W2:Y:S01]  /*0d80*/  LDG.E.U16 R50, [R54.64] ;  /* 0x0000000636327981 */ /* 0x0002a2000c1e1500 */
[----:B------:R-:W-:Y:S01]  /*0d90*/  LEA.HI.X.SX32 R59, R69, R0, 0x1, P0 ;  /* 0x00000000453b7211 */ /* 0x000fe200000f0eff */
[----:B------:R-:W-:Y:S01]  /*0da0*/  IMAD R87, R12, 0x2, R85 ;  /* 0x000000020c577824 */ /* 0x000fe200078e0255 */
[-C--:B0-----:R-:W-:Y:S01]  /*0db0*/  LEA R60, P0, R71, R2.reuse, 0x1 ;  /* 0x00000002473c7211 */ /* 0x081fe200078008ff */
[----:B------:R0:W2:Y:S01]  /*0dc0*/  LDG.E.U16 R51, [R62.64] ;  /* 0x000000063e337981 */ /* 0x0000a2000c1e1500 */
[----:B------:R-:W-:-:S02]  /*0dd0*/  LEA R64, P1, R53, R2, 0x1 ;  /* 0x0000000235407211 */ /* 0x000fc400078208ff */
[-C--:B------:R-:W-:Y:S01]  /*0de0*/  LEA.HI.X.SX32 R61, R71, R0.reuse, 0x1, P0 ;  /* 0x00000000473d7211 */ /* 0x080fe200000f0eff */
[----:B------:R3:W2:Y:S01]  /*0df0*/  LDG.E.U16 R52, [R58.64] ;  /* 0x000000063a347981 */ /* 0x0006a2000c1e1500 */
[C---:B------:R-:W-:Y:S02]  /*0e00*/  LEA R89, R12.reuse, R87, 0x1 ;  /* 0x000000570c597211 */ /* 0x040fe400078e08ff */
[----:B------:R-:W-:Y:S01]  /*0e10*/  LEA.HI.X.SX32 R65, R53, R0, 0x1, P1 ;  /* 0x0000000035417211 */ /* 0x000fe200008f0eff */
[----:B-1----:R1:W2:Y:S01]  /*0e20*/  LDG.E.U16 R54, [R60.64] ;  /* 0x000000063c367981 */ /* 0x0022a2000c1e1500 */
[-C--:B0-----:R-:W-:Y:S01]  /*0e30*/  LEA R62, P0, R73, R2.reuse, 0x1 ;  /* 0x00000002493e7211 */ /* 0x081fe200078008ff */
[----:B------:R-:W-:Y:S01]  /*0e40*/  IMAD R91, R12, 0x2, R89 ;  /* 0x000000020c5b7824 */ /* 0x000fe200078e0259 */
[----:B------:R-:W-:Y:S01]  /*0e50*/  LEA R68, P1, R77, R2, 0x1 ;  /* 0x000000024d447211 */ /* 0x000fe200078208ff */
[----:B------:R0:W2:Y:S01]  /*0e60*/  LDG.E.U16 R53, [R64.64] ;  /* 0x0000000640357981 */ /* 0x0000a2000c1e1500 */
[----:B------:R-:W-:-:S02]  /*0e70*/  LEA.HI.X.SX32 R63, R73, R0, 0x1, P0 ;  /* 0x00000000493f7211 */ /* 0x000fc400000f0eff */
[----:B------:R-:W-:Y:S02]  /*0e80*/  LEA R66, P0, R75, R2, 0x1 ;  /* 0x000000024b427211 */ /* 0x000fe400078008ff */
[-C--:B------:R-:W-:Y:S01]  /*0e90*/  LEA.HI.X.SX32 R69, R77, R0.reuse, 0x1, P1 ;  /* 0x000000004d457211 */ /* 0x080fe200008f0eff */
[----:B------:R-:W-:Y:S01]  /*0ea0*/  IMAD R77, R12, 0x2, R91 ;  /* 0x000000020c4d7824 */ /* 0x000fe200078e025b */
[----:B------:R-:W-:Y:S01]  /*0eb0*/  LEA.HI.X.SX32 R67, R75, R0, 0x1, P0 ;  /* 0x000000004b437211 */ /* 0x000fe200000f0eff */
[----:B------:R1:W2:Y:S01]  /*0ec0*/  LDG.E.U16 R55, [R62.64] ;  /* 0x000000063e377981 */ /* 0x0002a2000c1e1500 */
[-C--:B0-----:R-:W-:Y:S02]  /*0ed0*/  LEA R64, P0, R79, R2.reuse, 0x1 ;  /* 0x000000024f407211 */ /* 0x081fe400078008ff */
[----:B------:R-:W-:Y:S01]  /*0ee0*/  LEA R74, P1, R85, R2, 0x1 ;  /* 0x00000002554a7211 */ /* 0x000fe200078208ff */
[----:B------:R0:W2:Y:S01]  /*0ef0*/  LDG.E.U16 R56, [R66.64] ;  /* 0x0000000642387981 */ /* 0x0000a2000c1e1500 */
[----:B------:R-:W-:-:S02]  /*0f00*/  LEA.HI.X.SX32 R65, R79, R0, 0x1, P0 ;  /* 0x000000004f417211 */ /* 0x000fc400000f0eff */
[C---:B------:R-:W-:Y:S01]  /*0f10*/  LEA R70, P0, R81.reuse, R2, 0x1 ;  /* 0x0000000251467211 */ /* 0x040fe200078008ff */
[----:B------:R0:W2:Y:S01]  /*0f20*/  LDG.E.U16 R57, [R68.64] ;  /* 0x0000000644397981 */ /* 0x0000a2000c1e1500 */
[C---:B------:R-:W-:Y:S02]  /*0f30*/  LEA R79, R12.reuse, R77, 0x1 ;  /* 0x0000004d0c4f7211 */ /* 0x040fe400078e08ff */
[----:B------:R-:W-:Y:S01]  /*0f40*/  LEA.HI.X.SX32 R71, R81, R0, 0x1, P0 ;  /* 0x0000000051477211 */ /* 0x000fe200000f0eff */
[----:B---3--:R3:W2:Y:S02]  /*0f50*/  LDG.E.U16 R58, [R64.64] ;  /* 0x00000006403a7981 */ /* 0x0086a4000c1e1500 */
[C---:B------:R-:W-:Y:S01]  /*0f60*/  IMAD R81, R12.reuse, 0x2, R79 ;  /* 0x000000020c517824 */ /* 0x040fe200078e024f */
[C---:B------:R-:W-:Y:S01]  /*0f70*/  LEA R72, P0, R83.reuse, R2, 0x1 ;  /* 0x0000000253487211 */ /* 0x040fe200078008ff */
[----:B------:R0:W2:Y:S02]  /*0f80*/  LDG.E.U16 R59, [R70.64] ;  /* 0x00000006463b7981 */ /* 0x0000a4000c1e1500 */
[----:B------:R-:W-:Y:S01]  /*0f90*/  IMAD R93, R12, 0x2, R81 ;  /* 0x000000020c5d7824 */ /* 0x000fe200078e0251 */
[----:B------:R-:W-:-:S04]  /*0fa0*/  LEA.HI.X.SX32 R73, R83, R0, 0x1, P0 ;  /* 0x0000000053497211 */ /* 0x000fc800000f0eff */
[C---:B------:R-:W-:Y:S01]  /*0fb0*/  LEA R83, R12.reuse, R93, 0x1 ;  /* 0x0000005d0c537211 */ /* 0x040fe200078e08ff */
[----:B-1----:R1:W2:Y:S01]  /*0fc0*/  LDG.E.U16 R60, [R72.64] ;  /* 0x00000006483c7981 */ /* 0x0022a2000c1e1500 */
[----:B------:R-:W-:Y:S02]  /*0fd0*/  LEA.HI.X.SX32 R75, R85, R0, 0x1, P1 ;  /* 0x00000000554b7211 */ /* 0x000fe400008f0eff */
[C---:B0-----:R-:W-:Y:S01]  /*0fe0*/  LEA R66, P0, R87.reuse, R2, 0x1 ;  /* 0x0000000257427211 */ /* 0x041fe200078008ff */
[C---:B------:R-:W-:Y:S02]  /*0ff0*/  IMAD R85, R12.reuse, 0x2, R83 ;  /* 0x000000020c557824 */ /* 0x040fe400078e0253 */
[----:B------:R0:W2:Y:S01]  /*1000*/  LDG.E.U16 R61, [R74.64] ;  /* 0x000000064a3d7981 */ /* 0x0000a2000c1e1500 */
[----:B------:R-:W-:Y:S01]  /*1010*/  LEA.HI.X.SX32 R67, R87, R0, 0x1, P0 ;  /* 0x0000000057437211 */ /* 0x000fe200000f0eff */
[----:B------:R-:W-:Y:S01]  /*1020*/  IMAD R87, R12, 0x2, R85 ;  /* 0x000000020c577824 */ /* 0x000fe200078e0255 */
[----:B------:R-:W-:-:S02]  /*1030*/  LEA R68, P0, R89, R2, 0x1 ;  /* 0x0000000259447211 */ /* 0x000fc400078008ff */
[----:B------:R-:W-:Y:S01]  /*1040*/  LEA R76, P1, R77, R2, 0x1 ;  /* 0x000000024d4c7211 */ /* 0x000fe200078208ff */
[----:B------:R0:W2:Y:S01]  /*1050*/  LDG.E.U16 R62, [R66.64] ;  /* 0x00000006423e7981 */ /* 0x0000a2000c1e1500 */
[----:B------:R-:W-:Y:S02]  /*1060*/  LEA R95, R12, R87, 0x1 ;  /* 0x000000570c5f7211 */ /* 0x000fe400078e08ff */
[----:B------:R-:W-:-:S03]  /*1070*/  LEA.HI.X.SX32 R69, R89, R0, 0x1, P0 ;  /* 0x0000000059457211 */ /* 0x000fc600000f0eff */
[C---:B------:R-:W-:Y:S01]  /*1080*/  IMAD R89, R12.reuse, 0x2, R95 ;  /* 0x000000020c597824 */ /* 0x040fe200078e025f */
[C---:B------:R-:W-:Y:S01]  /*1090*/  LEA R70, P0, R91.reuse, R2, 0x1 ;  /* 0x000000025b467211 */ /* 0x040fe200078008ff */
[----:B------:R0:W2:Y:S02]  /*10a0*/  LDG.E.U16 R63, [R68.64] ;  /* 0x00000006443f7981 */ /* 0x0000a4000c1e1500 */
[----:B------:R-:W-:Y:S01]  /*10b0*/  IMAD R97, R12, 0x2, R89 ;  /* 0x000000020c617824 */ /* 0x000fe200078e0259 */
[----:B------:R-:W-:-:S04]  /*10c0*/  LEA.HI.X.SX32 R71, R91, R0, 0x1, P0 ;  /* 0x000000005b477211 */ /* 0x000fc800000f0eff */
[----:B------:R-:W-:Y:S01]  /*10d0*/  LEA R91, R12, R97, 0x1 ;  /* 0x000000610c5b7211 */ /* 0x000fe200078e08ff */
[----:B---3--:R3:W2:Y:S01]  /*10e0*/  LDG.E.U16 R64, [R70.64] ;  /* 0x0000000646407981 */ /* 0x0086a2000c1e1500 */
[----:B-1----:R-:W-:-:S03]  /*10f0*/  LEA R72, P0, R79, R2, 0x1 ;  /* 0x000000024f487211 */ /* 0x002fc600078008ff */
[----:B------:R-:W-:Y:S01]  /*1100*/  IMAD R99, R12, 0x2, R91 ;  /* 0x000000020c637824 */ /* 0x000fe200078e025b */
[----:B------:R-:W-:-:S03]  /*1110*/  LEA.HI.X.SX32 R73, R79, R0, 0x1, P0 ;  /* 0x000000004f497211 */ /* 0x000fc600000f0eff */
[C---:B------:R-:W-:Y:S01]  /*1120*/  IMAD R101, R12.reuse, 0x2, R99 ;  /* 0x000000020c657824 */ /* 0x040fe200078e0263 */
[C---:B0-----:R-:W-:Y:S01]  /*1130*/  LEA R74, P0, R81.reuse, R2, 0x1 ;  /* 0x00000002514a7211 */ /* 0x041fe200078008ff */
[----:B------:R0:W2:Y:S03]  /*1140*/  LDG.E.U16 R66, [R72.64] ;  /* 0x0000000648427981 */ /* 0x0000a6000c1e1500 */
[C---:B------:R-:W-:Y:S02]  /*1150*/  LEA R103, R12.reuse, R101, 0x1 ;  /* 0x000000650c677211 */ /* 0x040fe400078e08ff */
[----:B------:R-:W-:Y:S02]  /*1160*/  LEA.HI.X.SX32 R75, R81, R0, 0x1, P0 ;  /* 0x00000000514b7211 */ /* 0x000fe400000f0eff */
[----:B------:R-:W-:Y:S01]  /*1170*/  LEA R78, P0, R93, R2, 0x1 ;  /* 0x000000025d4e7211 */ /* 0x000fe200078008ff */
[C---:B------:R-:W-:Y:S01]  /*1180*/  IMAD R105, R12.reuse, 0x2, R103 ;  /* 0x000000020c697824 */ /* 0x040fe200078e0267 */
[-C--:B------:R-:W-:Y:S01]  /*1190*/  LEA.HI.X.SX32 R77, R77, R0.reuse, 0x1, P1 ;  /* 0x000000004d4d7211 */ /* 0x080fe200008f0eff */
[----:B------:R1:W2:Y:S01]  /*11a0*/  LDG.E.U16 R67, [R74.64] ;  /* 0x000000064a437981 */ /* 0x0002a2000c1e1500 */
[----:B------:R-:W-:Y:S01]  /*11b0*/  LEA.HI.X.SX32 R79, R93, R0, 0x1, P0 ;  /* 0x000000005d4f7211 */ /* 0x000fe200000f0eff */
[----:B------:R-:W-:-:S02]  /*11c0*/  IMAD R93, R12, 0x2, R105 ;  /* 0x000000020c5d7824 */ /* 0x000fc400078e0269 */
[----:B------:R0:W2:Y:S03]  /*11d0*/  LDG.E.U16 R65, [R76.64] ;  /* 0x000000064c417981 */ /* 0x0000a6000c1e1500 */
[----:B------:R-:W-:Y:S01]  /*11e0*/  LEA R107, R12, R93, 0x1 ;  /* 0x0000005d0c6b7211 */ /* 0x000fe200078e08ff */
[----:B------:R1:W2:Y:S01]  /*11f0*/  LDG.E.U16 R68, [R78.64] ;  /* 0x000000064e447981 */ /* 0x0002a2000c1e1500 */
[----:B------:R-:W-:-:S03]  /*1200*/  LEA R80, P1, R83, R2, 0x1 ;  /* 0x0000000253507211 */ /* 0x000fc600078208ff */
[----:B------:R-:W-:Y:S01]  /*1210*/  IMAD R109, R12, 0x2, R107 ;  /* 0x000000020c6d7824 */ /* 0x000fe200078e026b */
[----:B0-----:R-:W-:-:S03]  /*1220*/  LEA R76, P0, R85, R2, 0x1 ;  /* 0x00000002554c7211 */ /* 0x001fc600078008ff */
[C---:B------:R-:W-:Y:S01]  /*1230*/  IMAD R111, R12.reuse, 0x2, R109 ;  /* 0x000000020c6f7824 */ /* 0x040fe200078e026d */
[----:B------:R-:W-:Y:S02]  /*1240*/  LEA.HI.X.SX32 R77, R85, R0, 0x1, P0 ;  /* 0x00000000554d7211 */ /* 0x000fe400000f0eff */
[----:B------:R-:W-:Y:S02]  /*1250*/  LEA R82, P0, R87, R2, 0x1 ;  /* 0x0000000257527211 */ /* 0x000fe400078008ff */
[-C--:B------:R-:W-:Y:S01]  /*1260*/  LEA.HI.X.SX32 R81, R83, R0.reuse, 0x1, P1 ;  /* 0x0000000053517211 */ /* 0x080fe200008f0eff */
[----:B---3--:R0:W3:Y:S01]  /*1270*/  LDG.E.U16 R70, [R76.64] ;  /* 0x000000064c467981 */ /* 0x0080e2000c1e1500 */
[----:B------:R-:W-:Y:S02]  /*1280*/  LEA.HI.X.SX32 R83, R87, R0, 0x1, P0 ;  /* 0x0000000057537211 */ /* 0x000fe400000f0eff */
[----:B------:R-:W-:Y:S01]  /*1290*/  LEA R84, P0, R95, R2, 0x1 ;  /* 0x000000025f547211 */ /* 0x000fe200078008ff */
[----:B------:R0:W2:Y:S01]  /*12a0*/  LDG.E.U16 R69, [R80.64] ;  /* 0x0000000650457981 */ /* 0x0000a2000c1e1500 */
[----:B------:R-:W-:-:S02]  /*12b0*/  LEA R113, R12, R111, 0x1 ;  /* 0x0000006f0c717211 */ /* 0x000fc400078e08ff */
[----:B------:R-:W-:Y:S01]  /*12c0*/  LEA.HI.X.SX32 R85, R95, R0, 0x1, P0 ;  /* 0x000000005f557211 */ /* 0x000fe200000f0eff */
[----:B------:R0:W2:Y:S02]  /*12d0*/  LDG.E.U16 R71, [R82.64] ;  /* 0x0000000652477981 */ /* 0x0000a4000c1e1500 */
[C---:B------:R-:W-:Y:S01]  /*12e0*/  IMAD R95, R12.reuse, 0x2, R113 ;  /* 0x000000020c5f7824 */ /* 0x040fe200078e0271 */
[----:B-1----:R-:W-:Y:S01]  /*12f0*/  LEA R78, P0, R97, R2, 0x1 ;  /* 0x00000002614e7211 */ /* 0x002fe200078008ff */
[----:B------:R1:W2:Y:S02]  /*1300*/  LDG.E.U16 R72, [R84.64] ;  /* 0x0000000654487981 */ /* 0x0002a4000c1e1500 */
[----:B------:R-:W-:-:S05]  /*1310*/  IMAD R115, R12, 0x2, R95 ;  /* 0x000000020c737824 */ /* 0x000fca00078e025f */
[----:B------:R-:W-:-:S05]  /*1320*/  LEA R117, R12, R115, 0x1 ;  /* 0x000000730c757211 */ /* 0x000fca00078e08ff */
[----:B------:R-:W-:Y:S01]  /*1330*/  IMAD R119, R12, 0x2, R117 ;  /* 0x000000020c777824 */ /* 0x000fe200078e0275 */
[----:B------:R-:W-:-:S03]  /*1340*/  LEA R86, P1, R89, R2, 0x1 ;  /* 0x0000000259567211 */ /* 0x000fc600078208ff */
[C---:B------:R-:W-:Y:S01]  /*1350*/  IMAD R121, R12.reuse, 0x2, R119 ;  /* 0x000000020c797824 */ /* 0x040fe200078e0277 */
[-C--:B------:R-:W-:Y:S02]  /*1360*/  LEA.HI.X.SX32 R79, R97, R0.reuse, 0x1, P0 ;  /* 0x00000000614f7211 */ /* 0x080fe400000f0eff */
[----:B------:R-:W-:Y:S02]  /*1370*/  LEA.HI.X.SX32 R87, R89, R0, 0x1, P1 ;  /* 0x0000000059577211 */ /* 0x000fe400008f0eff */
[-C--:B0-----:R-:W-:Y:S01]  /*1380*/  LEA R80, P0, R91, R2.reuse, 0x1 ;  /* 0x000000025b507211 */ /* 0x081fe200078008ff */
[----:B------:R0:W2:Y:S01]  /*1390*/  LDG.E.U16 R74, [R78.64] ;  /* 0x000000064e4a7981 */ /* 0x0000a2000c1e1500 */
[----:B------:R-:W-:Y:S02]  /*13a0*/  LEA R90, P1, R101, R2, 0x1 ;  /* 0x00000002655a7211 */ /* 0x000fe400078208ff */
[----:B------:R-:W-:Y:S01]  /*13b0*/  LEA R123, R12, R121, 0x1 ;  /* 0x000000790c7b7211 */ /* 0x000fe200078e08ff */
[----:B------:R0:W2:Y:S01]  /*13c0*/  LDG.E.U16 R73, [R86.64] ;  /* 0x0000000656497981 */ /* 0x0000a2000c1e1500 */
[----:B------:R-:W-:-:S02]  /*13d0*/  LEA.HI.X.SX32 R81, R91, R0, 0x1, P0 ;  /* 0x000000005b517211 */ /* 0x000fc400000f0eff */
[----:B------:R-:W-:Y:S01]  /*13e0*/  LEA.HI.X.SX32 R91, R101, R0, 0x1, P1 ;  /* 0x00000000655b7211 */ /* 0x000fe200008f0eff */
[C---:B------:R-:W-:Y:S01]  /*13f0*/  IMAD R101, R12.reuse, 0x2, R123 ;  /* 0x000000020c657824 */ /* 0x040fe200078e027b */
[----:B------:R-:W-:Y:S01]  /*1400*/  LEA R82, P0, R99, R2, 0x1 ;  /* 0x0000000263527211 */ /* 0x000fe200078008ff */
[----:B------:R0:W2:Y:S02]  /*1410*/  LDG.E.U16 R75, [R80.64] ;  /* 0x00000006504b7981 */ /* 0x0000a4000c1e1500 */
[C---:B------:R-:W-:Y:S02]  /*1420*/  IMAD R125, R12.reuse, 0x2, R101 ;  /* 0x000000020c7d7824 */ /* 0x040fe400078e0265 */
[----:B------:R0:W2:Y:S03]  /*1430*/  LDG.E.U16 R77, [R90.64] ;  /* 0x000000065a4d7981 */ /* 0x0000a6000c1e1500 */
[----:B------:R-:W-:-:S05]  /*1440*/  LEA R127, R12, R125, 0x1 ;  /* 0x0000007d0c7f7211 */ /* 0x000fca00078e08ff */
[----:B------:R-:W-:Y:S01]  /*1450*/  IMAD R129, R12, 0x2, R127 ;  /* 0x000000020c817824 */ /* 0x000fe200078e027f */
[----:B------:R-:W-:-:S03]  /*1460*/  LEA.HI.X.SX32 R83, R99, R0, 0x1, P0 ;  /* 0x0000000063537211 */ /* 0x000fc600000f0eff */
[C---:B------:R-:W-:Y:S01]  /*1470*/  IMAD R131, R12.reuse, 0x2, R129 ;  /* 0x000000020c837824 */ /* 0x040fe200078e0281 */
[C---:B-1----:R-:W-:Y:S01]  /*1480*/  LEA R84, P0, R103.reuse, R2, 0x1 ;  /* 0x0000000267547211 */ /* 0x042fe200078008ff */
[----:B------:R1:W2:Y:S03]  /*1490*/  LDG.E.U16 R76, [R82.64] ;  /* 0x00000006524c7981 */ /* 0x0002a6000c1e1500 */
[C---:B------:R-:W-:Y:S02]  /*14a0*/  LEA R133, R12.reuse, R131, 0x1 ;  /* 0x000000830c857211 */ /* 0x040fe400078e08ff */
[----:B------:R-:W-:Y:S02]  /*14b0*/  LEA.HI.X.SX32 R85, R103, R0, 0x1, P0 ;  /* 0x0000000067557211 */ /* 0x000fe400000f0eff */
[-C--:B0-----:R-:W-:Y:S01]  /*14c0*/  LEA R78, P0, R105, R2.reuse, 0x1 ;  /* 0x00000002694e7211 */ /* 0x081fe200078008ff */
[C---:B------:R-:W-:Y:S01]  /*14d0*/  IMAD R135, R12.reuse, 0x2, R133 ;  /* 0x000000020c877824 */ /* 0x040fe200078e0285 */
[----:B-1----:R-:W-:Y:S01]  /*14e0*/  LEA R82, P1, R107, R2, 0x1 ;  /* 0x000000026b527211 */ /* 0x002fe200078208ff */
[----:B------:R0:W3:Y:S01]  /*14f0*/  LDG.E.U16 R88, [R84.64] ;  /* 0x0000000654587981 */ /* 0x0000e2000c1e1500 */
[----:B------:R-:W-:Y:S01]  /*1500*/  LEA.HI.X.SX32 R79, R105, R0, 0x1, P0 ;  /* 0x00000000694f7211 */ /* 0x000fe200000f0eff */
[----:B------:R-:W-:Y:S01]  /*1510*/  IMAD R137, R12, 0x2, R135 ;  /* 0x000000020c897824 */ /* 0x000fe200078e0287 */
[----:B------:R-:W-:-:S02]  /*1520*/  LEA R80, P0, R93, R2, 0x1 ;  /* 0x000000025d507211 */ /* 0x000fc400078008ff */
[-C--:B------:R-:W-:Y:S01]  /*1530*/  LEA.HI.X.SX32 R83, R107, R0.reuse, 0x1, P1 ;  /* 0x000000006b537211 */ /* 0x080fe200008f0eff */
[----:B------:R1:W3:Y:S01]  /*1540*/  LDG.E.U16 R89, [R78.64] ;  /* 0x000000064e597981 */ /* 0x0002e2000c1e1500 */
[----:B------:R-:W-:Y:S02]  /*1550*/  LEA.HI.X.SX32 R81, R93, R0, 0x1, P0 ;  /* 0x000000005d517211 */ /* 0x000fe400000f0eff */
[C---:B------:R-:W-:Y:S01]  /*1560*/  LEA R86, P0, R109.reuse, R2, 0x1 ;  /* 0x000000026d567211 */ /* 0x040fe200078008ff */
[----:B------:R1:W3:Y:S01]  /*1570*/  LDG.E.U16 R93, [R82.64] ;  /* 0x00000006525d7981 */ /* 0x0002e2000c1e1500 */
[C---:B------:R-:W-:Y:S02]  /*1580*/  LEA R139, R12.reuse, R137, 0x1 ;  /* 0x000000890c8b7211 */ /* 0x040fe400078e08ff */
[----:B------:R-:W-:Y:S01]  /*1590*/  LEA.HI.X.SX32 R87, R109, R0, 0x1, P0 ;  /* 0x000000006d577211 */ /* 0x000fe200000f0eff */
[----:B------:R4:W3:Y:S01]  /*15a0*/  LDG.E.U16 R92, [R80.64] ;  /* 0x00000006505c7981 */ /* 0x0008e2000c1e1500 */
[-C--:B0-----:R-:W-:Y:S01]  /*15b0*/  LEA R84, P0, R111, R2.reuse, 0x1 ;  /* 0x000000026f547211 */ /* 0x081fe200078008ff */
[C---:B------:R-:W-:Y:S01]  /*15c0*/  IMAD R107, R12.reuse, 0x2, R139 ;  /* 0x000000020c6b7824 */ /* 0x040fe200078e028b */
[----:B------:R-:W-:Y:S01]  /*15d0*/  LEA R90, P1, R95, R2, 0x1 ;  /* 0x000000025f5a7211 */ /* 0x000fe200078208ff */
[----:B------:R0:W3:Y:S01]  /*15e0*/  LDG.E.U16 R96, [R86.64] ;  /* 0x0000000656607981 */ /* 0x0000e2000c1e1500 */
[----:B------:R-:W-:Y:S01]  /*15f0*/  LEA.HI.X.SX32 R85, R111, R0, 0x1, P0 ;  /* 0x000000006f557211 */ /* 0x000fe200000f0eff */
[----:B------:R-:W-:Y:S01]  /*1600*/  IMAD R141, R12, 0x2, R107 ;  /* 0x000000020c8d7824 */ /* 0x000fe200078e026b */
[----:B-1----:R-:W-:-:S02]  /*1610*/  LEA R78, P0, R113, R2, 0x1 ;  /* 0x00000002714e7211 */ /* 0x002fc400078008ff */
[-C--:B------:R-:W-:Y:S01]  /*1620*/  LEA.HI.X.SX32 R91, R95, R0.reuse, 0x1, P1 ;  /* 0x000000005f5b7211 */ /* 0x080fe200008f0eff */
[----:B------:R1:W3:Y:S01]  /*1630*/  LDG.E.U16 R97, [R84.64] ;  /* 0x0000000654617981 */ /* 0x0002e2000c1e1500 */
[----:B------:R-:W-:Y:S02]  /*1640*/  LEA.HI.X.SX32 R79, R113, R0, 0x1, P0 ;  /* 0x00000000714f7211 */ /* 0x000fe400000f0eff */
[C---:B----4-:R-:W-:Y:S01]  /*1650*/  LEA R80, P0, R115.reuse, R2, 0x1 ;  /* 0x0000000273507211 */ /* 0x050fe200078008ff */
[----:B------:R4:W3:Y:S01]  /*1660*/  LDG.E.U16 R99, [R90.64] ;  /* 0x000000065a637981 */ /* 0x0008e2000c1e1500 */
[C---:B------:R-:W-:Y:S02]  /*1670*/  LEA R95, R12.reuse, R141, 0x1 ;  /* 0x0000008d0c5f7211 */ /* 0x040fe400078e08ff */
[----:B------:R-:W-:Y:S01]  /*1680*/  LEA.HI.X.SX32 R81, R115, R0, 0x1, P0 ;  /* 0x0000000073517211 */ /* 0x000fe200000f0eff */
[----:B------:R0:W3:Y:S02]  /*1690*/  LDG.E.U16 R98, [R78.64] ;  /* 0x000000064e627981 */ /* 0x0000e4000c1e1500 */
[C---:B------:R-:W-:Y:S01]  /*16a0*/  IMAD R115, R12.reuse, 0x2, R95 ;  /* 0x000000020c737824 */ /* 0x040fe200078e025f */
[C---:B------:R-:W-:Y:S01]  /*16b0*/  LEA R82, P0, R117.reuse, R2, 0x1 ;  /* 0x0000000275527211 */ /* 0x040fe200078008ff */
[----:B------:R0:W3:Y:S02]  /*16c0*/  LDG.E.U16 R102, [R80.64] ;  /* 0x0000000650667981 */ /* 0x0000e4000c1e1500 */
[----:B------:R-:W-:Y:S01]  /*16d0*/  IMAD R109, R12, 0x2, R115 ;  /* 0x000000020c6d7824 */ /* 0x000fe200078e0273 */
[----:B------:R-:W-:-:S04]  /*16e0*/  LEA.HI.X.SX32 R83, R117, R0, 0x1, P0 ;  /* 0x0000000075537211 */ /* 0x000fc800000f0eff */
[----:B------:R-:W-:Y:S01]  /*16f0*/  LEA R117, R12, R109, 0x1 ;  /* 0x0000006d0c757211 */ /* 0x000fe200078e08ff */
[----:B------:R4:W3:Y:S01]  /*1700*/  LDG.E.U16 R103, [R82.64] ;  /* 0x0000000652677981 */ /* 0x0008e2000c1e1500 */
[----:B-1----:R-:W-:-:S03]  /*1710*/  LEA R84, P0, R119, R2, 0x1 ;  /* 0x0000000277547211 */ /* 0x002fc600078008ff */
[C---:B------:R-:W-:Y:S01]  /*1720*/  IMAD R143, R12.reuse, 0x2, R117 ;  /* 0x000000020c8f7824 */ /* 0x040fe200078e0275 */
[----:B------:R-:W-:Y:S02]  /*1730*/  LEA.HI.X.SX32 R85, R119, R0, 0x1, P0 ;  /* 0x0000000077557211 */ /* 0x000fe400000f0eff */
[-C--:B0-----:R-:W-:Y:S01]  /*1740*/  LEA R86, P1, R121, R2.reuse, 0x1 ;  /* 0x0000000279567211 */ /* 0x081fe200078208ff */
[C---:B------:R-:W-:Y:S01]  /*1750*/  IMAD R119, R12.reuse, 0x2, R143 ;  /* 0x000000020c777824 */ /* 0x040fe200078e028f */
[----:B------:R-:W-:Y:S01]  /*1760*/  LEA R78, P0, R123, R2, 0x1 ;  /* 0x000000027b4e7211 */ /* 0x000fe200078008ff */
[----:B------:R0:W3:Y:S01]  /*1770*/  LDG.E.U16 R104, [R84.64] ;  /* 0x0000000654687981 */ /* 0x0000e2000c1e1500 */
[-C--:B------:R-:W-:Y:S02]  /*1780*/  LEA.HI.X.SX32 R87, R121, R0.reuse, 0x1, P1 ;  /* 0x0000000079577211 */ /* 0x080fe400008f0eff */
[C---:B------:R-:W-:Y:S02]  /*1790*/  LEA R121, R12.reuse, R119, 0x1 ;  /* 0x000000770c797211 */ /* 0x040fe400078e08ff */
[----:B------:R-:W-:Y:S01]  /*17a0*/  LEA.HI.X.SX32 R79, R123, R0, 0x1, P0 ;  /* 0x000000007b4f7211 */ /* 0x000fe200000f0eff */
[----:B------:R1:W3:Y:S01]  /*17b0*/  LDG.E.U16 R105, [R86.64] ;  /* 0x0000000656697981 */ /* 0x0002e2000c1e1500 */
[-C--:B------:R-:W-:Y:S01]  /*17c0*/  LEA R80, P0, R101, R2.reuse, 0x1 ;  /* 0x0000000265507211 */ /* 0x080fe200078008ff */
[C---:B------:R-:W-:Y:S01]  /*17d0*/  IMAD R123, R12.reuse, 0x2, R121 ;  /* 0x000000020c7b7824 */ /* 0x040fe200078e0279 */
[----:B0-----:R-:W-:Y:S01]  /*17e0*/  LEA R84, P1, R127, R2, 0x1 ;  /* 0x000000027f547211 */ /* 0x001fe200078208ff */
[----:B------:R0:W3:Y:S01]  /*17f0*/  LDG.E.U16 R106, [R78.64] ;  /* 0x000000064e6a7981 */ /* 0x0000e2000c1e1500 */
[----:B------:R-:W-:Y:S01]  /*1800*/  LEA.HI.X.SX32 R81, R101, R0, 0x1, P0 ;  /* 0x0000000065517211 */ /* 0x000fe200000f0eff */
[----:B------:R-:W-:Y:S01]  /*1810*/  IMAD R101, R12, 0x2, R123 ;  /* 0x000000020c657824 */ /* 0x000fe200078e027b */
[----:B----4-:R-:W-:-:S02]  /*1820*/  LEA R82, P0, R125, R2, 0x1 ;  /* 0x000000027d527211 */ /* 0x010fc400078008ff */
[-C--:B------:R-:W-:Y:S01]  /*1830*/  LEA.HI.X.SX32 R85, R127, R0.reuse, 0x1, P1 ;  /* 0x000000007f557211 */ /* 0x080fe200008f0eff */
[----:B------:R4:W3:Y:S01]  /*1840*/  LDG.E.U16 R108, [R80.64] ;  /* 0x00000006506c7981 */ /* 0x0008e2000c1e1500 */
[C---:B------:R-:W-:Y:S02]  /*1850*/  LEA R145, R12.reuse, R101, 0x1 ;  /* 0x000000650c917211 */ /* 0x040fe400078e08ff */
[----:B------:R-:W-:Y:S01]  /*1860*/  LEA.HI.X.SX32 R83, R125, R0, 0x1, P0 ;  /* 0x000000007d537211 */ /* 0x000fe200000f0eff */
[----:B------:R0:W5:Y:S02]  /*1870*/  LDG.E.U16 R111, [R84.64] ;  /* 0x00000006546f7981 */ /* 0x000164000c1e1500 */
[C---:B------:R-:W-:Y:S01]  /*1880*/  IMAD R125, R12.reuse, 0x2, R145 ;  /* 0x000000020c7d7824 */ /* 0x040fe200078e0291 */
[C---:B-1----:R-:W-:Y:S01]  /*1890*/  LEA R86, P0, R129.reuse, R2, 0x1 ;  /* 0x0000000281567211 */ /* 0x042fe200078008ff */
[----:B------:R1:W5:Y:S02]  /*18a0*/  LDG.E.U16 R110, [R82.64] ;  /* 0x00000006526e7981 */ /* 0x000364000c1e1500 */
[----:B------:R-:W-:Y:S01]  /*18b0*/  IMAD R127, R12, 0x2, R125 ;  /* 0x000000020c7f7824 */ /* 0x000fe200078e027d */
[----:B------:R-:W-:-:S04]  /*18c0*/  LEA.HI.X.SX32 R87, R129, R0, 0x1, P0 ;  /* 0x0000000081577211 */ /* 0x000fc800000f0eff */
[----:B------:R-:W-:Y:S01]  /*18d0*/  LEA R129, R12, R127, 0x1 ;  /* 0x0000007f0c817211 */ /* 0x000fe200078e08ff */
[----:B------:R1:W5:Y:S01]  /*18e0*/  LDG.E.U16 R112, [R86.64] ;  /* 0x0000000656707981 */ /* 0x000362000c1e1500 */
[----:B------:R-:W-:-:S03]  /*18f0*/  LEA R90, P0, R131, R2, 0x1 ;  /* 0x00000002835a7211 */ /* 0x000fc600078008ff */
[C---:B------:R-:W-:Y:S01]  /*1900*/  IMAD R147, R12.reuse, 0x2, R129 ;  /* 0x000000020c937824 */ /* 0x040fe200078e0281 */
[----:B------:R-:W-:Y:S02]  /*1910*/  LEA.HI.X.SX32 R91, R131, R0, 0x1, P0 ;  /* 0x00000000835b7211 */ /* 0x000fe400000f0eff */
[-C--:B0-----:R-:W-:Y:S01]  /*1920*/  LEA R78, P1, R133, R2.reuse, 0x1 ;  /* 0x00000002854e7211 */ /* 0x081fe200078208ff */
[C---:B------:R-:W-:Y:S01]  /*1930*/  IMAD R131, R12.reuse, 0x2, R147 ;  /* 0x000000020c837824 */ /* 0x040fe200078e0293 */
[----:B----4-:R-:W-:Y:S01]  /*1940*/  LEA R80, P0, R135, R2, 0x1 ;  /* 0x0000000287507211 */ /* 0x010fe200078008ff */
[----:B------:R0:W4:Y:S01]  /*1950*/  LDG.E.U16 R113, [R90.64] ;  /* 0x000000065a717981 */ /* 0x000122000c1e1500 */
[-C--:B------:R-:W-:Y:S02]  /*1960*/  LEA.HI.X.SX32 R79, R133, R0.reuse, 0x1, P1 ;  /* 0x00000000854f7211 */ /* 0x080fe400008f0eff */
[C---:B------:R-:W-:Y:S02]  /*1970*/  LEA R133, R12.reuse, R131, 0x1 ;  /* 0x000000830c857211 */ /* 0x040fe400078e08ff */
[----:B------:R-:W-:Y:S01]  /*1980*/  LEA.HI.X.SX32 R81, R135, R0, 0x1, P0 ;  /* 0x0000000087517211 */ /* 0x000fe200000f0eff */
[----:B------:R0:W4:Y:S02]  /*1990*/  LDG.E.U16 R114, [R78.64] ;  /* 0x000000064e727981 */ /* 0x000124000c1e1500 */
[C---:B------:R-:W-:Y:S01]  /*19a0*/  IMAD R135, R12.reuse, 0x2, R133 ;  /* 0x000000020c877824 */ /* 0x040fe200078e0285 */
[C---:B------:R-:W-:Y:S01]  /*19b0*/  LEA R84, P0, R137.reuse, R2, 0x1 ;  /* 0x0000000289547211 */ /* 0x040fe200078008ff */
[----:B------:R0:W4:Y:S02]  /*19c0*/  LDG.E.U16 R155, [R80.64] ;  /* 0x00000006509b7981 */ /* 0x000124000c1e1500 */
[----:B------:R-:W-:Y:S01]  /*19d0*/  IMAD R149, R12, 0x2, R135 ;  /* 0x000000020c957824 */ /* 0x000fe200078e0287 */
[----:B------:R-:W-:-:S02]  /*19e0*/  LEA.HI.X.SX32 R85, R137, R0, 0x1, P0 ;  /* 0x0000000089557211 */ /* 0x000fc400000f0eff */
[C---:B-1----:R-:W-:Y:S02]  /*19f0*/  LEA R82, P1, R139.reuse, R2, 0x1 ;  /* 0x000000028b527211 */ /* 0x042fe400078208ff */
[C---:B------:R-:W-:Y:S01]  /*1a00*/  LEA R137, R12.reuse, R149, 0x1 ;  /* 0x000000950c897211 */ /* 0x040fe200078e08ff */
[----:B------:R1:W4:Y:S01]  /*1a10*/  LDG.E.U16 R116, [R84.64] ;  /* 0x0000000654747981 */ /* 0x000322000c1e1500 */
[----:B------:R-:W-:Y:S02]  /*1a20*/  LEA.HI.X.SX32 R83, R139, R0, 0x1, P1 ;  /* 0x000000008b537211 */ /* 0x000fe400008f0eff */
[-C--:B------:R-:W-:Y:S01]  /*1a30*/  LEA R86, P0, R141, R2.reuse, 0x1 ;  /* 0x000000028d567211 */ /* 0x080fe200078008ff */
[C---:B------:R-:W-:Y:S01]  /*1a40*/  IMAD R139, R12.reuse, 0x2, R137 ;  /* 0x000000020c8b7824 */ /* 0x040fe200078e0289 */
[----:B0-----:R-:W-:Y:S01]  /*1a50*/  LEA R80, P1, R123, R2, 0x1 ;  /* 0x000000027b507211 */ /* 0x001fe200078208ff */
[----:B------:R0:W4:Y:S01]  /*1a60*/  LDG.E.U16 R118, [R82.64] ;  /* 0x0000000652767981 */ /* 0x000122000c1e1500 */
[----:B------:R-:W-:Y:S01]  /*1a70*/  LEA.HI.X.SX32 R87, R141, R0, 0x1, P0 ;  /* 0x000000008d577211 */ /* 0x000fe200000f0eff */
[----:B------:R-:W-:Y:S01]  /*1a80*/  IMAD R141, R12, 0x2, R139 ;  /* 0x000000020c8d7824 */ /* 0x000fe200078e028b */
[----:B------:R-:W-:-:S02]  /*1a90*/  LEA R78, P0, R117, R2, 0x1 ;  /* 0x00000002754e7211 */ /* 0x000fc400078008ff */
[-C--:B------:R-:W-:Y:S01]  /*1aa0*/  LEA.HI.X.SX32 R81, R123, R0.reuse, 0x1, P1 ;  /* 0x000000007b517211 */ /* 0x080fe200008f0eff */
[----:B------:R0:W4:Y:S01]  /*1ab0*/  LDG.E.U16 R157, [R86.64] ;  /* 0x00000006569d7981 */ /* 0x000122000c1e1500 */
[C---:B------:R-:W-:Y:S02]  /*1ac0*/  LEA R151, R12.reuse, R141, 0x1 ;  /* 0x0000008d0c977211 */ /* 0x040fe400078e08ff */
[----:B------:R-:W-:Y:S01]  /*1ad0*/  LEA.HI.X.SX32 R79, R117, R0, 0x1, P0 ;  /* 0x00000000754f7211 */ /* 0x000fe200000f0eff */
[----:B------:R0:W4:Y:S02]  /*1ae0*/  LDG.E.U16 R161, [R80.64] ;  /* 0x0000000650a17981 */ /* 0x000124000c1e1500 */
[C---:B------:R-:W-:Y:S01]  /*1af0*/  IMAD R117, R12.reuse, 0x2, R151 ;  /* 0x000000020c757824 */ /* 0x040fe200078e0297 */
[C---:B-1----:R-:W-:Y:S01]  /*1b00*/  LEA R84, P0, R127.reuse, R2, 0x1 ;  /* 0x000000027f547211 */ /* 0x042fe200078008ff */
[----:B------:R1:W4:Y:S02]  /*1b10*/  LDG.E.U16 R159, [R78.64] ;  /* 0x000000064e9f7981 */ /* 0x000324000c1e1500 */
[----:B------:R-:W-:Y:S01]  /*1b20*/  IMAD R123, R12, 0x2, R117 ;  /* 0x000000020c7b7824 */ /* 0x000fe200078e0275 */
[----:B------:R-:W-:-:S02]  /*1b30*/  LEA.HI.X.SX32 R85, R127, R0, 0x1, P0 ;  /* 0x000000007f557211 */ /* 0x000fc400000f0eff */
[C---:B------:R-:W-:Y:S02]  /*1b40*/  LEA R90, P0, R133.reuse, R2, 0x1 ;  /* 0x00000002855a7211 */ /* 0x040fe400078008ff */
[----:B------:R-:W-:Y:S01]  /*1b50*/  LEA R127, R12, R123, 0x1 ;  /* 0x0000007b0c7f7211 */ /* 0x000fe200078e08ff */
[----:B------:R0:W4:Y:S01]  /*1b60*/  LDG.E.U16 R163, [R84.64] ;  /* 0x0000000654a37981 */ /* 0x000122000c1e1500 */
[----:B------:R-:W-:-:S03]  /*1b70*/  LEA.HI.X.SX32 R91, R133, R0, 0x1, P0 ;  /* 0x00000000855b7211 */ /* 0x000fc600000f0eff */
[C---:B------:R-:W-:Y:S01]  /*1b80*/  IMAD R153, R12.reuse, 0x2, R127 ;  /* 0x000000020c997824 */ /* 0x040fe200078e027f */
[-C--:B-1----:R-:W-:Y:S01]  /*1b90*/  LEA R78, P0, R123, R2.reuse, 0x1 ;  /* 0x000000027b4e7211 */ /* 0x082fe200078008ff */
[----:B------:R1:W4:Y:S01]  /*1ba0*/  LDG.E.U16 R165, [R90.64] ;  /* 0x000000065aa57981 */ /* 0x000322000c1e1500 */
[----:B0-----:R-:W-:Y:S01]  /*1bb0*/  LEA R82, P1, R139, R2, 0x1 ;  /* 0x000000028b527211 */ /* 0x001fe200078208ff */
[C---:B------:R-:W-:Y:S01]  /*1bc0*/  IMAD R133, R12.reuse, 0x2, R153 ;  /* 0x000000020c857824 */ /* 0x040fe200078e0299 */
[----:B------:R-:W-:Y:S02]  /*1bd0*/  LEA.HI.X.SX32 R79, R123, R0, 0x1, P0 ;  /* 0x000000007b4f7211 */ /* 0x000fe400000f0eff */
[----:B------:R-:W-:Y:S02]  /*1be0*/  LEA R86, P0, R95, R2, 0x1 ;  /* 0x000000025f567211 */ /* 0x000fe400078008ff */
[----:B------:R-:W-:Y:S01]  /*1bf0*/  LEA.HI.X.SX32 R83, R139, R0, 0x1, P1 ;  /* 0x000000008b537211 */ /* 0x000fe200008f0eff */
[----:B------:R0:W4:Y:S01]  /*1c00*/  LDG.E.U16 R169, [R78.64] ;  /* 0x000000064ea97981 */ /* 0x000122000c1e1500 */
[----:B------:R-:W-:-:S02]  /*1c10*/  LEA R139, R12, R133, 0x1 ;  /* 0x000000850c8b7211 */ /* 0x000fc400078e08ff */
[----:B------:R-:W-:Y:S01]  /*1c20*/  LEA.HI.X.SX32 R87, R95, R0, 0x1, P0 ;  /* 0x000000005f577211 */ /* 0x000fe200000f0eff */
[----:B------:R0:W4:Y:S01]  /*1c30*/  LDG.E.U16 R167, [R82.64] ;  /* 0x0000000652a77981 */ /* 0x000122000c1e1500 */
[-C--:B------:R-:W-:Y:S02]  /*1c40*/  LEA R94, P0, R143, R2.reuse, 0x1 ;  /* 0x000000028f5e7211 */ /* 0x080fe400078008ff */
[----:B------:R-:W-:Y:S01]  /*1c50*/  LEA R80, P1, R139, R2, 0x1 ;  /* 0x000000028b507211 */ /* 0x000fe200078208ff */
[----:B------:R0:W4:Y:S01]  /*1c60*/  LDG.E.U16 R120, [R86.64] ;  /* 0x0000000656787981 */ /* 0x000122000c1e1500 */
[-C--:B------:R-:W-:Y:S02]  /*1c70*/  LEA.HI.X.SX32 R95, R143, R0.reuse, 0x1, P0 ;  /* 0x000000008f5f7211 */ /* 0x080fe400000f0eff */
[----:B------:R-:W-:Y:S02]  /*1c80*/  LEA.HI.X.SX32 R81, R139, R0, 0x1, P1 ;  /* 0x000000008b517211 */ /* 0x000fe400008f0eff */
[-C--:B-1----:R-:W-:Y:S01]  /*1c90*/  LEA R90, P0, R129, R2.reuse, 0x1 ;  /* 0x00000002815a7211 */ /* 0x082fe200078008ff */
[----:B------:R1:W4:Y:S01]  /*1ca0*/  LDG.E.U16 R122, [R94.64] ;  /* 0x000000065e7a7981 */ /* 0x000322000c1e1500 */
[----:B------:R-:W-:-:S02]  /*1cb0*/  LEA R84, P1, R101, R2, 0x1 ;  /* 0x0000000265547211 */ /* 0x000fc400078208ff */
[-C--:B------:R-:W-:Y:S01]  /*1cc0*/  LEA.HI.X.SX32 R91, R129, R0.reuse, 0x1, P0 ;  /* 0x00000000815b7211 */ /* 0x080fe200000f0eff */
[----:B------:R-:W-:Y:S01]  /*1cd0*/  IMAD R139, R12, 0x2, R139 ;  /* 0x000000020c8b7824 */ /* 0x000fe200078e028b */
[----:B------:R-:W-:Y:S01]  /*1ce0*/  LEA.HI.X.SX32 R85, R101, R0, 0x1, P1 ;  /* 0x0000000065557211 */ /* 0x000fe200008f0eff */
[----:B------:R1:W4:Y:S01]  /*1cf0*/  LDG.E.U16 R171, [R80.64] ;  /* 0x0000000650ab7981 */ /* 0x000322000c1e1500 */
[-C--:B0-----:R-:W-:Y:S02]  /*1d00*/  LEA R78, P0, R135, R2.reuse, 0x1 ;  /* 0x00000002874e7211 */ /* 0x081fe400078008ff */
[----:B------:R-:W-:Y:S01]  /*1d10*/  LEA R82, P1, R141, R2, 0x1 ;  /* 0x000000028d527211 */ /* 0x000fe200078208ff */
[----:B------:R0:W4:Y:S01]  /*1d20*/  LDG.E.U16 R123, [R84.64] ;  /* 0x00000006547b7981 */ /* 0x000122000c1e1500 */
[-C--:B------:R-:W-:Y:S02]  /*1d30*/  LEA.HI.X.SX32 R79, R135, R0.reuse, 0x1, P0 ;  /* 0x00000000874f7211 */ /* 0x080fe400000f0eff */
[----:B------:R-:W-:Y:S01]  /*1d40*/  LEA.HI.X.SX32 R83, R141, R0, 0x1, P1 ;  /* 0x000000008d537211 */ /* 0x000fe200008f0eff */
[----:B------:R0:W4:Y:S01]  /*1d50*/  LDG.E.U16 R126, [R90.64] ;  /* 0x000000065a7e7981 */ /* 0x000122000c1e1500 */
[----:B------:R-:W-:-:S02]  /*1d60*/  LEA R86, P1, R139, R2, 0x1 ;  /* 0x000000028b567211 */ /* 0x000fc400078208ff */
[----:B-1----:R-:W-:Y:S01]  /*1d70*/  LEA R80, P0, R127, R2, 0x1 ;  /* 0x000000027f507211 */ /* 0x002fe200078008ff */
[----:B------:R1:W4:Y:S01]  /*1d80*/  LDG.E.U16 R128, [R78.64] ;  /* 0x000000064e807981 */ /* 0x000322000c1e1500 */
[-C--:B------:R-:W-:Y:S02]  /*1d90*/  LEA.HI.X.SX32 R87, R139, R0.reuse, 0x1, P1 ;  /* 0x000000008b577211 */ /* 0x080fe400008f0eff */
[----:B------:R-:W-:Y:S01]  /*1da0*/  LEA.HI.X.SX32 R81, R127, R0, 0x1, P0 ;  /* 0x000000007f517211 */ /* 0x000fe200000f0eff */
[----:B------:R1:W4:Y:S01]  /*1db0*/  LDG.E.U16 R130, [R82.64] ;  /* 0x0000000652827981 */ /* 0x000322000c1e1500 */
[-C--:B------:R-:W-:Y:S02]  /*1dc0*/  LEA R94, P0, R115, R2.reuse, 0x1 ;  /* 0x00000002735e7211 */ /* 0x080fe400078008ff */
[----:B0-----:R-:W-:Y:S01]  /*1dd0*/  LEA R84, P1, R119, R2, 0x1 ;  /* 0x0000000277547211 */ /* 0x001fe200078208ff */
[----:B------:R-:W-:Y:S01]  /*1de0*/  IMAD R139, R12, 0x2, R139 ;  /* 0x000000020c8b7824 */ /* 0x000fe200078e028b */
[-C--:B------:R-:W-:Y:S01]  /*1df0*/  LEA.HI.X.SX32 R95, R115, R0.reuse, 0x1, P0 ;  /* 0x00000000735f7211 */ /* 0x080fe200000f0eff */
[----:B------:R0:W4:Y:S01]  /*1e00*/  LDG.E.U16 R132, [R80.64] ;  /* 0x0000000650847981 */ /* 0x000122000c1e1500 */
[----:B------:R-:W-:-:S02]  /*1e10*/  LEA.HI.X.SX32 R85, R119, R0, 0x1, P1 ;  /* 0x0000000077557211 */ /* 0x000fc400008f0eff */
[-C--:B------:R-:W-:Y:S01]  /*1e20*/  LEA R90, P0, R145, R2.reuse, 0x1 ;  /* 0x00000002915a7211 */ /* 0x080fe200078008ff */
[----:B------:R0:W4:Y:S01]  /*1e30*/  LDG.E.U16 R135, [R86.64] ;  /* 0x0000000656877981 */ /* 0x000122000c1e1500 */
[----:B------:R-:W-:Y:S02]  /*1e40*/  LEA R100, P1, R147, R2, 0x1 ;  /* 0x0000000293647211 */ /* 0x000fe400078208ff */
[----:B------:R-:W-:Y:S01]  /*1e50*/  LEA.HI.X.SX32 R91, R145, R0, 0x1, P0 ;  /* 0x00000000915b7211 */ /* 0x000fe200000f0eff */
[----:B------:R0:W4:Y:S01]  /*1e60*/  LDG.E.U16 R119, [R84.64] ;  /* 0x0000000654777981 */ /* 0x000122000c1e1500 */
[----:B-1----:R-:W-:Y:S02]  /*1e70*/  LEA R78, P0, R149, R2, 0x1 ;  /* 0x00000002954e7211 */ /* 0x002fe400078008ff */
[----:B------:R-:W-:Y:S01]  /*1e80*/  LEA.HI.X.SX32 R101, R147, R0, 0x1, P1 ;  /* 0x0000000093657211 */ /* 0x000fe200008f0eff */
[----:B------:R1:W4:Y:S01]  /*1e90*/  LDG.E.U16 R124, [R90.64] ;  /* 0x000000065a7c7981 */ /* 0x000322000c1e1500 */
[----:B0-----:R-:W-:-:S02]  /*1ea0*/  LEA R80, P1, R153, R2, 0x1 ;  /* 0x0000000299507211 */ /* 0x001fc400078208ff */
[----:B------:R-:W-:Y:S01]  /*1eb0*/  LEA.HI.X.SX32 R79, R149, R0, 0x1, P0 ;  /* 0x00000000954f7211 */ /* 0x000fe200000f0eff */
[----:B------:R0:W4:Y:S01]  /*1ec0*/  LDG.E.U16 R115, [R94.64] ;  /* 0x000000065e737981 */ /* 0x000122000c1e1500 */
[----:B------:R-:W-:Y:S02]  /*1ed0*/  LEA R85, R12, R139, 0x1 ;  /* 0x0000008b0c557211 */ /* 0x000fe400078e08ff */
[----:B------:R-:W-:Y:S01]  /*1ee0*/  LEA R82, P0, R151, R2, 0x1 ;  /* 0x0000000297527211 */ /* 0x000fe200078008ff */
[----:B------:R0:W4:Y:S01]  /*1ef0*/  LDG.E.U16 R127, [R100.64] ;  /* 0x00000006647f7981 */ /* 0x000122000c1e1500 */
[----:B------:R-:W-:Y:S02]  /*1f00*/  LEA.HI.X.SX32 R81, R153, R0, 0x1, P1 ;  /* 0x0000000099517211 */ /* 0x000fe400008f0eff */
[----:B-1----:R-:W-:Y:S01]  /*1f10*/  LEA R90, P1, R85, R2, 0x1 ;  /* 0x00000002555a7211 */ /* 0x002fe200078208ff */
[----:B------:R1:W4:Y:S01]  /*1f20*/  LDG.E.U16 R129, [R78.64] ;  /* 0x000000064e817981 */ /* 0x000322000c1e1500 */
[----:B------:R-:W-:-:S02]  /*1f30*/  LEA.HI.X.SX32 R83, R151, R0, 0x1, P0 ;  /* 0x0000000097537211 */ /* 0x000fc400000f0eff */
[----:B------:R-:W-:Y:S01]  /*1f40*/  LEA R86, P0, R139, R2, 0x1 ;  /* 0x000000028b567211 */ /* 0x000fe200078008ff */
[----:B------:R1:W4:Y:S01]  /*1f50*/  LDG.E.U16 R134, [R80.64] ;  /* 0x0000000650867981 */ /* 0x000322000c1e1500 */
[----:B------:R-:W-:Y:S02]  /*1f60*/  LEA.HI.X.SX32 R91, R85, R0, 0x1, P1 ;  /* 0x00000000555b7211 */ /* 0x000fe400008f0eff */
[----:B0-----:R-:W-:Y:S01]  /*1f70*/  LEA R94, P1, R121, R2, 0x1 ;  /* 0x00000002795e7211 */ /* 0x001fe200078208ff */
[----:B------:R0:W4:Y:S01]  /*1f80*/  LDG.E.U16 R12, [R82.64] ;  /* 0x00000006520c7981 */ /* 0x000122000c1e1500 */
[----:B------:R-:W-:Y:S02]  /*1f90*/  LEA.HI.X.SX32 R87, R139, R0, 0x1, P0 ;  /* 0x000000008b577211 */ /* 0x000fe400000f0eff */
[----:B------:R-:W-:Y:S02]  /*1fa0*/  LEA R84, P0, R107, R2, 0x1 ;  /* 0x000000026b547211 */ /* 0x000fe400078008ff */
[-C--:B------:R-:W-:Y:S01]  /*1fb0*/  LEA.HI.X.SX32 R95, R121, R0.reuse, 0x1, P1 ;  /* 0x00000000795f7211 */ /* 0x080fe200008f0eff */
[----:B------:R1:W4:Y:S01]  /*1fc0*/  LDG.E.U16 R136, [R86.64] ;  /* 0x0000000656887981 */ /* 0x000322000c1e1500 */
[----:B------:R-:W-:-:S02]  /*1fd0*/  LEA.HI.X.SX32 R85, R107, R0, 0x1, P0 ;  /* 0x000000006b557211 */ /* 0x000fc400000f0eff */
[C---:B0-----:R-:W-:Y:S01]  /*1fe0*/  LEA R82, P1, R137.reuse, R2, 0x1 ;  /* 0x0000000289527211 */ /* 0x041fe200078208ff */
[----:B------:R0:W4:Y:S03]  /*1ff0*/  LDG.E.U16 R107, [R90.64] ;  /* 0x000000065a6b7981 */ /* 0x000126000c1e1500 */
[----:B------:R-:W-:Y:S01]  /*2000*/  LEA.HI.X.SX32 R83, R137, R0, 0x1, P1 ;  /* 0x0000000089537211 */ /* 0x000fe200008f0eff */
[----:B------:R-:W4:Y:S01]  /*2010*/  LDG.E.U16 R94, [R94.64] ;  /* 0x000000065e5e7981 */ /* 0x000f22000c1e1500 */
[----:B------:R-:W-:-:S03]  /*2020*/  LEA R100, P0, R109, R2, 0x1 ;  /* 0x000000026d647211 */ /* 0x000fc600078008ff */
[----:B------:R-:W4:Y:S01]  /*2030*/  LDG.E.U16 R84, [R84.64] ;  /* 0x0000000654547981 */ /* 0x000f22000c1e1500 */
[----:B0-----:R-:W-:-:S03]  /*2040*/  LEA R90, P1, R133, R2, 0x1 ;  /* 0x00000002855a7211 */ /* 0x001fc600078208ff */
[----:B------:R-:W4:Y:S01]  /*2050*/  LDG.E.U16 R82, [R82.64] ;  /* 0x0000000652527981 */ /* 0x000f22000c1e1500 */
[-C--:B------:R-:W-:Y:S02]  /*2060*/  LEA.HI.X.SX32 R91, R133, R0.reuse, 0x1, P1 ;  /* 0x00000000855b7211 */ /* 0x080fe400008f0eff */
[----:B------:R-:W-:Y:S02]  /*2070*/  LEA.HI.X.SX32 R101, R109, R0, 0x1, P0 ;  /* 0x000000006d657211 */ /* 0x000fe400000f0eff */
[C---:B-1----:R-:W-:Y:S01]  /*2080*/  LEA R78, P0, R125.reuse, R2, 0x1 ;  /* 0x000000027d4e7211 */ /* 0x042fe200078008ff */
[----:B------:R-:W4:Y:S03]  /*2090*/  LDG.E.U16 R90, [R90.64] ;  /* 0x000000065a5a7981 */ /* 0x000f26000c1e1500 */
[----:B------:R-:W-:Y:S01]  /*20a0*/  LEA.HI.X.SX32 R79, R125, R0, 0x1, P0 ;  /* 0x000000007d4f7211 */ /* 0x000fe200000f0eff */
[----:B------:R-:W4:Y:S01]  /*20b0*/  LDG.E.U16 R100, [R100.64] ;  /* 0x0000000664647981 */ /* 0x000f22000c1e1500 */
[----:B------:R-:W-:-:S03]  /*20c0*/  LEA R80, P0, R131, R2, 0x1 ;  /* 0x0000000283507211 */ /* 0x000fc600078008ff */
[----:B------:R0:W4:Y:S01]  /*20d0*/  LDG.E.U16 R78, [R78.64] ;  /* 0x000000064e4e7981 */ /* 0x000122000c1e1500 */
[----:B------:R-:W-:Y:S02]  /*20e0*/  LEA.HI.X.SX32 R81, R131, R0, 0x1, P0 ;  /* 0x0000000083517211 */ /* 0x000fe400000f0eff */
[----:B------:R-:W-:-:S03]  /*20f0*/  LEA R86, P0, R117, R2, 0x1 ;  /* 0x0000000275567211 */ /* 0x000fc600078008ff */
[----:B------:R-:W4:Y:S01]  /*2100*/  LDG.E.U16 R80, [R80.64] ;  /* 0x0000000650507981 */ /* 0x000f22000c1e1500 */
[----:B------:R-:W-:-:S05]  /*2110*/  LEA.HI.X.SX32 R87, R117, R0, 0x1, P0 ;  /* 0x0000000075577211 */ /* 0x000fca00000f0eff */
[----:B------:R-:W4:Y:S01]  /*2120*/  LDG.E.U16 R86, [R86.64] ;  /* 0x0000000656567981 */ /* 0x000f22000c1e1500 */
[----:B------:R-:W-:Y:S02]  /*2130*/  LOP3.LUT R0, R168, 0x3f, RZ, 0xc0, !PT ;  /* 0x0000003fa8007812 */ /* 0x000fe400078ec0ff */
[----:B------:R-:W-:-:S03]  /*2140*/  SHF.R.S32.HI R2, RZ, 0x6, R168 ;  /* 0x00000006ff027819 */ /* 0x000fc600000114a8 */
[----:B0-----:R-:W-:Y:S01]  /*2150*/  IMAD.SHL.U32 R79, R0, 0x2, RZ ;  /* 0x00000002004f7824 */ /* 0x001fe200078e00ff */
[----:B------:R-:W-:-:S04]  /*2160*/  SGXT R2, R2, 0x1 ;  /* 0x000000010202781a */ /* 0x000fc80000000200 */
[----:B------:R-:W-:-:S04]  /*2170*/  LOP3.LUT R0, R79, 0x90, R2, 0x78, !PT ;  /* 0x000000904f007812 */ /* 0x000fc800078e7802 */
[C---:B------:R-:W-:Y:S01]  /*2180*/  LOP3.LUT R138, R0.reuse, 0x20, RZ, 0x3c, !PT ;  /* 0x00000020008a7812 */ /* 0x040fe200078e3cff */
[----:B--2---:R0:W-:Y:S04]  /*2190*/  STS.U16 [R0], R3 ;  /* 0x0000000300007388 */ /* 0x0041e80000000400 */
[----:B------:R-:W-:Y:S04]  /*21a0*/  STS.U16 [R0+0x400], R7 ;  /* 0x0004000700007388 */ /* 0x000fe80000000400 */
        /* <DEDUP_REMOVED lines=17> */
[----:B---3--:R-:W-:Y:S04]  /*22c0*/  STS.U16 [R0+0x4c00], R93 ;  /* 0x004c005d00007388 */ /* 0x008fe80000000400 */
[----:B------:R-:W-:Y:S04]  /*22d0*/  STS.U16 [R0+0x5000], R99 ;  /* 0x0050006300007388 */ /* 0x000fe80000000400 */
[----:B------:R-:W-:Y:S04]  /*22e0*/  STS.U16 [R0+0x5400], R105 ;  /* 0x0054006900007388 */ /* 0x000fe80000000400 */
[----:B-----5:R-:W-:Y:S04]  /*22f0*/  STS.U16 [R0+0x5800], R111 ;  /* 0x0058006f00007388 */ /* 0x020fe80000000400 */
[----:B----4-:R-:W-:Y:S04]  /*2300*/  STS.U16 [R0+0x5c00], R155 ;  /* 0x005c009b00007388 */ /* 0x010fe80000000400 */
        /* <DEDUP_REMOVED lines=8> */
[----:B------:R1:W-:Y:S04]  /*2390*/  STS.U16 [R138+0x100], R4 ;  /* 0x000100048a007388 */ /* 0x0003e80000000400 */
        /* <DEDUP_REMOVED lines=22> */
[----:B------:R-:W-:Y:S01]  /*2500*/  STS.U16 [R138+0x5d00], R116 ;  /* 0x005d00748a007388 */ /* 0x000fe20000000400 */
[----:B------:R-:W-:-:S03]  /*2510*/  LOP3.LUT R2, R0, 0x40, RZ, 0x3c, !PT ;  /* 0x0000004000027812 */ /* 0x000fc600078e3cff */
[----:B------:R-:W-:Y:S01]  /*2520*/  STS.U16 [R138+0x6100], R120 ;  /* 0x006100788a007388 */ /* 0x000fe20000000400 */
[----:B0-----:R-:W-:-:S03]  /*2530*/  LOP3.LUT R3, R0, 0x60, RZ, 0x3c, !PT ;  /* 0x0000006000037812 */ /* 0x001fc600078e3cff */
[----:B------:R-:W-:Y:S04]  /*2540*/  STS.U16 [R138+0x6500], R122 ;  /* 0x0065007a8a007388 */ /* 0x000fe80000000400 */
[----:B------:R-:W-:Y:S04]  /*2550*/  STS.U16 [R138+0x6900], R123 ;  /* 0x0069007b8a007388 */ /* 0x000fe80000000400 */
[----:B------:R-:W-:Y:S04]  /*2560*/  STS.U16 [R138+0x6d00], R126 ;  /* 0x006d007e8a007388 */ /* 0x000fe80000000400 */
[----:B------:R-:W-:Y:S04]  /*2570*/  STS.U16 [R138+0x7100], R128 ;  /* 0x007100808a007388 */ /* 0x000fe80000000400 */
[----:B------:R-:W-:Y:S04]  /*2580*/  STS.U16 [R138+0x7500], R130 ;  /* 0x007500828a007388 */ /* 0x000fe80000000400 */
[----:B------:R-:W-:Y:S01]  /*2590*/  STS.U16 [R138+0x7900], R132 ;  /* 0x007900848a007388 */ /* 0x000fe20000000400 */
[----:B-1----:R-:W-:-:S03]  /*25a0*/  IADD3 R4, R33, 0x40, RZ ;  /* 0x0000004021047810 */ /* 0x002fc60007ffe0ff */
        /* <DEDUP_REMOVED lines=43> */
[----:B------:R-:W-:-:S02]  /*2860*/  ISETP.GE.AND P0, PT, R4, 0x1, PT ;  /* 0x000000010400780c */ /* 0x000fc40003f06270 */
[C---:B------:R-:W-:Y:S01]  /*2870*/  LOP3.LUT R45, R168.reuse, 0x1c, RZ, 0xc0, !PT ;  /* 0x0000001ca82d7812 */ /* 0x040fe200078ec0ff */
[----:B------:R-:W-:Y:S01]  /*2880*/  STS.U16 [R3+0x700], R10 ;  /* 0x0007000a03007388 */ /* 0x000fe20000000400 */
[----:B------:R-:W-:Y:S01]  /*2890*/  IMAD.MOV.U32 R250, RZ, RZ, 0x3f800000 ;  /* 0x3f800000fffa7424 */ /* 0x000fe200078e00ff */
[----:B------:R-:W-:Y:S01]  /*28a0*/  MOV R208, 0xff800000 ;  /* 0xff80000000d07802 */ /* 0x000fe20000000f00 */
[----:B------:R-:W-:Y:S01]  /*28b0*/  IMAD.MOV.U32 R207, RZ, RZ, -0x800000 ;  /* 0xff800000ffcf7424 */ /* 0x000fe200078e00ff */
[----:B------:R-:W-:Y:S01]  /*28c0*/  STS.U16 [R3+0xb00], R15 ;  /* 0x000b000f03007388 */ /* 0x000fe20000000400 */
[----:B------:R-:W-:Y:S01]  /*28d0*/  IMAD.MOV.U32 R206, RZ, RZ, -0x800000 ;  /* 0xff800000ffce7424 */ /* 0x000fe200078e00ff */
[----:B------:R-:W-:Y:S01]  /*28e0*/  MOV R205, 0xff800000 ;  /* 0xff80000000cd7802 */ /* 0x000fe20000000f00 */
[----:B------:R-:W-:Y:S01]  /*28f0*/  IMAD.MOV.U32 R204, RZ, RZ, -0x800000 ;  /* 0xff800000ffcc7424 */ /* 0x000fe200078e00ff */
[----:B------:R-:W-:Y:S01]  /*2900*/  STS.U16 [R3+0xf00], R19 ;  /* 0x000f001303007388 */ /* 0x000fe20000000400 */
[----:B------:R-:W-:Y:S01]  /*2910*/  IMAD.MOV.U32 R203, RZ, RZ, -0x800000 ;  /* 0xff800000ffcb7424 */ /* 0x000fe200078e00ff */
[----:B------:R-:W-:Y:S01]  /*2920*/  MOV R202, 0xff800000 ;  /* 0xff80000000ca7802 */ /* 0x000fe20000000f00 */
[----:B------:R-:W-:Y:S01]  /*2930*/  IMAD.MOV.U32 R201, RZ, RZ, -0x800000 ;  /* 0xff800000ffc97424 */ /* 0x000fe200078e00ff */
[----:B------:R-:W-:Y:S01]  /*2940*/  STS.U16 [R3+0x1300], R23 ;  /* 0x0013001703007388 */ /* 0x000fe20000000400 */
[----:B------:R-:W-:Y:S01]  /*2950*/  IMAD.MOV.U32 R249, RZ, RZ, 0x3f800000 ;  /* 0x3f800000fff97424 */ /* 0x000fe200078e00ff */
[----:B------:R-:W-:Y:S01]  /*2960*/  MOV R248, 0x3f800000 ;  /* 0x3f80000000f87802 */ /* 0x000fe20000000f00 */
[----:B------:R-:W-:Y:S01]  /*2970*/  IMAD.MOV.U32 R247, RZ, RZ, 0x3f800000 ;  /* 0x3f800000fff77424 */ /* 0x000fe200078e00ff */
[----:B------:R0:W-:Y:S01]  /*2980*/  STS.U16 [R3+0x1700], R27 ;  /* 0x0017001b03007388 */ /* 0x0001e20000000400 */
[----:B------:R-:W-:Y:S01]  /*2990*/  IMAD.MOV.U32 R246, RZ, RZ, 0x3f800000 ;  /* 0x3f800000fff67424 */ /* 0x000fe200078e00ff */
[----:B------:R-:W-:Y:S01]  /*29a0*/  MOV R245, 0x3f800000 ;  /* 0x3f80000000f57802 */ /* 0x000fe20000000f00 */
[----:B------:R-:W-:Y:S01]  /*29b0*/  IMAD.MOV.U32 R244, RZ, RZ, 0x3f800000 ;  /* 0x3f800000fff47424 */ /* 0x000fe200078e00ff */
[----:B------:R-:W-:Y:S01]  /*29c0*/  STS.U16 [R3+0x7f00], R107 ;  /* 0x007f006b03007388 */ /* 0x000fe20000000400 */
[----:B------:R-:W-:Y:S01]  /*29d0*/  IMAD.MOV.U32 R243, RZ, RZ, 0x3f800000 ;  /* 0x3f800000fff37424 */ /* 0x000fe200078e00ff */
[----:B--2---:R-:W-:Y:S01]  /*29e0*/  CS2R R28, SRZ ;  /* 0x00000000001c7805 */ /* 0x004fe2000001ff00 */
[----:B------:R-:W-:Y:S01]  /*29f0*/  CS2R R24, SRZ ;  /* 0x0000000000187805 */ /* 0x000fe2000001ff00 */
[----:B------:R1:W-:Y:S01]  /*2a00*/  STS.U16 [R3+0x1b00], R31 ;  /* 0x001b001f03007388 */ /* 0x0003e20000000400 */
[----:B------:R-:W-:Y:S01]  /*2a10*/  CS2R R20, SRZ ;  /* 0x0000000000147805 */ /* 0x000fe2000001ff00 */
[----:B0-----:R-:W-:Y:S01]  /*2a20*/  CS2R R26, SRZ ;  /* 0x00000000001a7805 */ /* 0x001fe2000001ff00 */
[----:B------:R-:W-:Y:S01]  /*2a30*/  CS2R R22, SRZ ;  /* 0x0000000000167805 */ /* 0x000fe2000001ff00 */
[----:B------:R-:W-:Y:S01]  /*2a40*/  STS.U16 [R3+0x2700], R44 ;  /* 0x0027002c03007388 */ /* 0x000fe20000000400 */
[----:B------:R-:W-:Y:S01]  /*2a50*/  CS2R R16, SRZ ;  /* 0x0000000000107805 */ /* 0x000fe2000001ff00 */
[----:B------:R-:W-:Y:S01]  /*2a60*/  CS2R R18, SRZ ;  /* 0x0000000000127805 */ /* 0x000fe2000001ff00 */
[----:B------:R-:W-:Y:S01]  /*2a70*/  CS2R R12, SRZ ;  /* 0x00000000000c7805 */ /* 0x000fe2000001ff00 */
[----:B------:R0:W-:Y:S01]  /*2a80*/  STS.U16 [R3+0x3b00], R64 ;  /* 0x003b004003007388 */ /* 0x0001e20000000400 */
[----:B------:R-:W-:Y:S01]  /*2a90*/  CS2R R14, SRZ ;  /* 0x00000000000e7805 */ /* 0x000fe2000001ff00 */
[----:B-1----:R-:W-:Y:S01]  /*2aa0*/  CS2R R30, SRZ ;  /* 0x00000000001e7805 */ /* 0x002fe2000001ff00 */
[----:B------:R-:W-:Y:S01]  /*2ab0*/  CS2R R8, SRZ ;  /* 0x0000000000087805 */ /* 0x000fe2000001ff00 */
[----:B------:R1:W-:Y:S01]  /*2ac0*/  STS.U16 [R3+0x3f00], R68 ;  /* 0x003f004403007388 */ /* 0x0003e20000000400 */
[----:B------:R-:W-:Y:S01]  /*2ad0*/  CS2R R10, SRZ ;  /* 0x00000000000a7805 */ /* 0x000fe2000001ff00 */
[----:B------:R-:W-:Y:S01]  /*2ae0*/  CS2R R106, SRZ ;  /* 0x00000000006a7805 */ /* 0x000fe2000001ff00 */
[----:B------:R-:W-:Y:S01]  /*2af0*/  CS2R R164, SRZ ;  /* 0x0000000000a47805 */ /* 0x000fe2000001ff00 */
[----:B------:R2:W-:Y:S01]  /*2b00*/  STS.U16 [R3+0x4300], R72 ;  /* 0x0043004803007388 */ /* 0x0005e20000000400 */
[----:B------:R-:W-:Y:S01]  /*2b10*/  CS2R R166, SRZ ;  /* 0x0000000000a67805 */ /* 0x000fe2000001ff00 */
[----:B------:R-:W-:Y:S01]  /*2b20*/  CS2R R160, SRZ ;  /* 0x0000000000a07805 */ /* 0x000fe2000001ff00 */
[----:B------:R-:W-:Y:S01]  /*2b30*/  CS2R R162, SRZ ;  /* 0x0000000000a27805 */ /* 0x000fe2000001ff00 */
[----:B------:R3:W-:Y:S01]  /*2b40*/  STS.U16 [R3+0x4700], R76 ;  /* 0x0047004c03007388 */ /* 0x0007e20000000400 */
[----:B0-----:R-:W-:Y:S01]  /*2b50*/  CS2R R64, SRZ ;  /* 0x0000000000407805 */ /* 0x001fe2000001ff00 */
[----:B------:R-:W-:Y:S01]  /*2b60*/  CS2R R66, SRZ ;  /* 0x0000000000427805 */ /* 0x000fe2000001ff00 */
[----:B-1----:R-:W-:Y:S01]  /*2b70*/  CS2R R68, SRZ ;  /* 0x0000000000447805 */ /* 0x002fe2000001ff00 */
[----:B------:R-:W-:Y:S01]  /*2b80*/  STS.U16 [R3+0x4f00], R98 ;  /* 0x004f006203007388 */ /* 0x000fe20000000400 */
[----:B------:R-:W-:Y:S01]  /*2b90*/  CS2R R70, SRZ ;  /* 0x0000000000467805 */ /* 0x000fe2000001ff00 */
[----:B--2---:R-:W-:Y:S01]  /*2ba0*/  CS2R R72, SRZ ;  /* 0x0000000000487805 */ /* 0x004fe2000001ff00 */
[----:B------:R-:W-:Y:S01]  /*2bb0*/  CS2R R74, SRZ ;  /* 0x00000000004a7805 */ /* 0x000fe2000001ff00 */
[----:B------:R0:W-:Y:S01]  /*2bc0*/  STS.U16 [R3+0x5300], R104 ;  /* 0x0053006803007388 */ /* 0x0001e20000000400 */
[----:B------:R-:W-:Y:S01]  /*2bd0*/  CS2R R172, SRZ ;  /* 0x0000000000ac7805 */ /* 0x000fe2000001ff00 */
[----:B---3--:R-:W-:Y:S01]  /*2be0*/  CS2R R76, SRZ ;  /* 0x00000000004c7805 */ /* 0x008fe2000001ff00 */
[----:B------:R-:W-:Y:S01]  /*2bf0*/  CS2R R174, SRZ ;  /* 0x0000000000ae7805 */ /* 0x000fe2000001ff00 */
[----:B------:R1:W-:Y:S01]  /*2c00*/  STS.U16 [R3+0x5700], R110 ;  /* 0x0057006e03007388 */ /* 0x0003e20000000400 */
[----:B------:R-:W-:Y:S01]  /*2c10*/  CS2R R180, SRZ ;  /* 0x0000000000b47805 */ /* 0x000fe2000001ff00 */
[----:B------:R-:W-:Y:S01]  /*2c20*/  CS2R R182, SRZ ;  /* 0x0000000000b67805 */ /* 0x000fe2000001ff00 */
[----:B------:R-:W-:Y:S01]  /*2c30*/  CS2R R108, SRZ ;  /* 0x00000000006c7805 */ /* 0x000fe2000001ff00 */
[----:B------:R2:W-:Y:S01]  /*2c40*/  STS.U16 [R3+0x5b00], R114 ;  /* 0x005b007203007388 */ /* 0x0005e20000000400 */
[----:B------:R-:W-:Y:S01]  /*2c50*/  CS2R R112, SRZ ;  /* 0x0000000000707805 */ /* 0x000fe2000001ff00 */
[----:B0-----:R-:W-:Y:S01]  /*2c60*/  CS2R R104, SRZ ;  /* 0x0000000000687805 */ /* 0x001fe2000001ff00 */
[----:B------:R-:W-:Y:S01]  /*2c70*/  CS2R R116, SRZ ;  /* 0x0000000000747805 */ /* 0x000fe2000001ff00 */
[----:B------:R0:W-:Y:S01]  /*2c80*/  STS.U16 [R3+0x5f00], R84 ;  /* 0x005f005403007388 */ /* 0x0001e20000000400 */
[----:B------:R-:W-:Y:S01]  /*2c90*/  CS2R R118, SRZ ;  /* 0x0000000000767805 */ /* 0x000fe2000001ff00 */
[----:B-1----:R-:W-:Y:S01]  /*2ca0*/  CS2R R110, SRZ ;  /* 0x00000000006e7805 */ /* 0x002fe2000001ff00 */
[----:B------:R-:W-:Y:S01]  /*2cb0*/  CS2R R120, SRZ ;  /* 0x0000000000787805 */ /* 0x000fe2000001ff00 */
[----:B------:R-:W-:Y:S01]  /*2cc0*/  STS.U16 [R3+0x6300], R100 ;  /* 0x0063006403007388 */ /* 0x000fe20000000400 */
[----:B------:R-:W-:Y:S01]  /*2cd0*/  CS2R R122, SRZ ;  /* 0x00000000007a7805 */ /* 0x000fe2000001ff00 */
[----:B--2---:R-:W-:Y:S01]  /*2ce0*/  CS2R R114, SRZ ;  /* 0x0000000000727805 */ /* 0x004fe2000001ff00 */
[----:B------:R-:W-:Y:S01]  /*2cf0*/  CS2R R124, SRZ ;  /* 0x00000000007c7805 */ /* 0x000fe2000001ff00 */
[----:B------:R1:W-:Y:S01]  /*2d00*/  STS.U16 [R3+0x6b00], R78 ;  /* 0x006b004e03007388 */ /* 0x0003e20000000400 */
[----:B------:R-:W-:Y:S01]  /*2d10*/  CS2R R126, SRZ ;  /* 0x00000000007e7805 */ /* 0x000fe2000001ff00 */
[----:B0-----:R-:W-:Y:S01]  /*2d20*/  CS2R R84, SRZ ;  /* 0x0000000000547805 */ /* 0x001fe2000001ff00 */
[----:B------:R-:W-:Y:S01]  /*2d30*/  CS2R R128, SRZ ;  /* 0x0000000000807805 */ /* 0x000fe2000001ff00 */
[----:B------:R0:W-:Y:S01]  /*2d40*/  STS.U16 [R3+0x6f00], R80 ;  /* 0x006f005003007388 */ /* 0x0001e20000000400 */
        /* <DEDUP_REMOVED lines=9> */
[----:B0-----:R-:W-:Y:S01]  /*2de0*/  CS2R R80, SRZ ;  /* 0x0000000000507805 */ /* 0x001fe2000001ff00 */
[----:B------:R-:W-:Y:S01]  /*2df0*/  CS2R R142, SRZ ;  /* 0x00000000008e7805 */ /* 0x000fe2000001ff00 */
[----:B------:R-:W-:Y:S01]  /*2e00*/  CS2R R144, SRZ ;  /* 0x0000000000907805 */ /* 0x000fe2000001ff00 */
[----:B------:R-:W-:Y:S01]  /*2e10*/  CS2R R146, SRZ ;  /* 0x0000000000927805 */ /* 0x000fe2000001ff00 */
[----:B--2---:R-:W-:Y:S01]  /*2e20*/  CS2R R82, SRZ ;  /* 0x0000000000527805 */ /* 0x004fe2000001ff00 */
[----:B------:R-:W-:Y:S01]  /*2e30*/  CS2R R148, SRZ ;  /* 0x0000000000947805 */ /* 0x000fe2000001ff00 */
[----:B------:R-:W-:Y:S01]  /*2e40*/  CS2R R150, SRZ ;  /* 0x0000000000967805 */ /* 0x000fe2000001ff00 */
[----:B------:R-:W-:Y:S01]  /*2e50*/  CS2R R152, SRZ ;  /* 0x0000000000987805 */ /* 0x000fe2000001ff00 */
[----:B-1----:R-:W-:Y:S01]  /*2e60*/  CS2R R86, SRZ ;  /* 0x0000000000567805 */ /* 0x002fe2000001ff00 */
[----:B------:R-:W-:Y:S01]  /*2e70*/  CS2R R154, SRZ ;  /* 0x00000000009a7805 */ /* 0x000fe2000001ff00 */
[----:B------:R-:W-:Y:S01]  /*2e80*/  CS2R R156, SRZ ;  /* 0x00000000009c7805 */ /* 0x000fe2000001ff00 */
[----:B------:R-:W-:Y:S01]  /*2e90*/  CS2R R158, SRZ ;  /* 0x00000000009e7805 */ /* 0x000fe2000001ff00 */
[----:B------:R-:W-:Y:S01]  /*2ea0*/  CS2R R184, SRZ ;  /* 0x0000000000b87805 */ /* 0x000fe2000001ff00 */
[----:B------:R-:W-:Y:S01]  /*2eb0*/  CS2R R186, SRZ ;  /* 0x0000000000ba7805 */ /* 0x000fe2000001ff00 */
[----:B------:R-:W-:Y:S01]  /*2ec0*/  CS2R R100, SRZ ;  /* 0x0000000000647805 */ /* 0x000fe2000001ff00 */
[----:B------:R-:W-:Y:S01]  /*2ed0*/  CS2R R102, SRZ ;  /* 0x0000000000667805 */ /* 0x000fe2000001ff00 */
[----:B------:R-:W-:-:S02]  /*2ee0*/  LOP3.LUT R44, R168, 0x7f, RZ, 0xc0, !PT ;  /* 0x0000007fa82c7812 */ /* 0x000fc400078ec0ff */
[C---:B------:R-:W-:Y:S02]  /*2ef0*/  LOP3.LUT R38, R168.reuse, 0x3, RZ, 0xc0, !PT ;  /* 0x00000003a8267812 */ /* 0x040fe400078ec0ff */
[----:B------:R-:W-:Y:S02]  /*2f00*/  LOP3.LUT R43, R168, 0x60, RZ, 0xc0, !PT ;  /* 0x00000060a82b7812 */ /* 0x000fe400078ec0ff */
[----:B------:R-:W-:Y:S01]  /*2f10*/  SHF.L.U32 R98, R45, 0x2, RZ ;  /* 0x000000022d627819 */ /* 0x000fe200000006ff */
[----:B------:R-:W-:Y:S05]  /*2f20*/  @!P0 BRA `(.L_x_0) ;  /* 0x00007b3000008947 */ /* 0x000fea0003800000 */
[----:B------:R-:W-:Y:S01]  /*2f30*/  SHF.R.U32.HI R2, RZ, 0x5, R168 ;  /* 0x00000005ff027819 */ /* 0x000fe200000116a8 */
[----:B------:R-:W-:Y:S01]  /*2f40*/  IMAD.MOV.U32 R36, RZ, RZ, c[0x0][0x1b8] ;  /* 0x00006e00ff247624 */ /* 0x000fe200078e00ff */
[----:B------:R-:W-:Y:S01]  /*2f50*/  LEA R3, R45, R38, 0x2 ;  /* 0x000000262d037211 */ /* 0x000fe200078e10ff */
[----:B------:R-:W-:Y:S01]  /*2f60*/  IMAD.SHL.U32 R27, R168, 0x2, RZ ;  /* 0x00000002a81b7824 */ /* 0x000fe200078e00ff */
[----:B------:R-:W-:Y:S01]  /*2f70*/  SGXT.U32 R2, R2, 0x2 ;  /* 0x000000020202781a */ /* 0x000fe20000000000 */
[----:B------:R-:W-:Y:S01]  /*2f80*/  IMAD R4, R44, c[0x0][0x1a8], RZ ;  /* 0x00006a002c047a24 */ /* 0x000fe200078e02ff */
[C---:B------:R-:W-:Y:S01]  /*2f90*/  LOP3.LUT R6, R168.reuse, 0x1f, RZ, 0xc0, !PT ;  /* 0x0000001fa8067812 */ /* 0x040fe200078ec0ff */
[----:B------:R-:W-:Y:S01]  /*2fa0*/  IMAD.MOV.U32 R5, RZ, RZ, c[0x0][0x1a8] ;  /* 0x00006a00ff057624 */ /* 0x000fe200078e00ff */
[----:B------:R-:W-:Y:S01]  /*2fb0*/  LOP3.LUT R199, R168, 0x7, RZ, 0xc0, !PT ;  /* 0x00000007a8c77812 */ /* 0x000fe200078ec0ff */
[----:B------:R-:W-:Y:S01]  /*2fc0*/  IMAD R8, R2, c[0x0][0x1b8], RZ ;  /* 0x00006e0002087a24 */ /* 0x000fe200078e02ff */
[----:B------:R-:W-:Y:S01]  /*2fd0*/  SHF.R.U32.HI R2, RZ, 0x1, R43 ;  /* 0x00000001ff027819 */ /* 0x000fe2000001162b */
[----:B------:R-:W-:Y:S01]  /*2fe0*/  IMAD R7, R6, c[0x0][0x1b4], RZ ;  /* 0x00006d0006077a24 */ /* 0x000fe200078e02ff */
[----:B------:R-:W-:Y:S01]  /*2ff0*/  LEA R5, R5, R4, 0x7 ;  /* 0x0000000405057211 */ /* 0x000fe200078e38ff */
[----:B------:R-:W-:Y:S01]  /*3000*/  IMAD R10, R36, 0x4, R8 ;  /* 0x00000004240a7824 */ /* 0x000fe200078e0208 */
[----:B------:R-:W-:Y:S01]  /*3010*/  LOP3.LUT R198, R2, 0x30, R27, 0x78, !PT ;  /* 0x0000003002c67812 */ /* 0x000fe200078e781b */
[----:B------:R-:W-:Y:S01]  /*3020*/  IMAD R2, R170, c[0x0][0x1a0], RZ ;  /* 0x00006800aa027a24 */ /* 0x000fe200078e02ff */
[----:B------:R-:W-:Y:S01]  /*3030*/  LEA R30, R43, R199, 0x3 ;  /* 0x000000c72b1e7211 */ /* 0x000fe200078e18ff */
[----:B------:R-:W-:Y:S01]  /*3040*/  IMAD.SHL.U32 R9, R7, 0x2, RZ ;  /* 0x0000000207097824 */ /* 0x000fe200078e00ff */
[----:B------:R-:W-:Y:S01]  /*3050*/  LEA R11, R36, R10, 0x2 ;  /* 0x0000000a240b7211 */ /* 0x000fe200078e10ff */
[----:B------:R-:W-:Y:S01]  /*3060*/  IMAD R28, R199, 0x90, RZ ;  /* 0x00000090c71c7824 */ /* 0x000fe200078e02ff */
[----:B------:R-:W-:Y:S01]  /*3070*/  LEA R192, P0, R2, c[0x0][0x168], 0x1 ;  /* 0x00005a0002c07a11 */ /* 0x000fe200078008ff */
[----:B------:R-:W-:Y:S01]  /*3080*/  IMAD.SHL.U32 R200, R168, 0x40, RZ ;  /* 0x00000040a8c87824 */ /* 0x000fe200078e00ff */
[----:B------:R-:W-:Y:S01]  /*3090*/  LEA R198, R3, R198, 0x2 ;  /* 0x000000c603c67211 */ /* 0x000fe200078e10ff */
[----:B------:R-:W-:Y:S01]  /*30a0*/  IMAD R12, R36, 0x4, R11 ;  /* 0x00000004240c7824 */ /* 0x000fe200078e020b */
[----:B------:R-:W-:Y:S01]  /*30b0*/  LEA.HI.X.SX32 R2, R2, c[0x0][0x16c], 0x1, P0 ;  /* 0x00005b0002027a11 */ /* 0x000fe200000f0eff */
[----:B------:R-:W-:Y:S01]  /*30c0*/  IMAD R3, R170, c[0x0][0x1b0], RZ ;  /* 0x00006c00aa037a24 */ /* 0x000fe200078e02ff */
[-C--:B------:R-:W-:Y:S01]  /*30d0*/  LEA R194, P0, R4, R192.reuse, 0x1 ;  /* 0x000000c004c27211 */ /* 0x080fe200078008ff */
[----:B------:R-:W-:Y:S01]  /*30e0*/  IMAD R13, R36, 0x4, R12 ;  /* 0x00000004240d7824 */ /* 0x000fe200078e020c */
[----:B------:R-:W-:Y:S01]  /*30f0*/  LEA R192, P1, R5, R192, 0x1 ;  /* 0x000000c005c07211 */ /* 0x000fe200078208ff */
[C---:B------:R-:W-:Y:S01]  /*3100*/  IMAD.SHL.U32 R6, R3.reuse, 0x2, RZ ;  /* 0x0000000203067824 */ /* 0x040fe200078e00ff */
[-C--:B------:R-:W-:Y:S01]  /*3110*/  LEA.HI.X.SX32 R195, R4, R2.reuse, 0x1, P0 ;  /* 0x0000000204c37211 */ /* 0x080fe200000f0eff */
[----:B------:R-:W-:Y:S01]  /*3120*/  IMAD.SHL.U32 R4, R168, 0x8, RZ ;  /* 0x00000008a8047824 */ /* 0x000fe200078e00ff */
[C---:B------:R-:W-:Y:S01]  /*3130*/  LEA R14, R36.reuse, R13, 0x2 ;  /* 0x0000000d240e7211 */ /* 0x040fe200078e10ff */
[----:B------:R-:W-:Y:S01]  /*3140*/  IMAD.HI R3, R3, 0x2, RZ ;  /* 0x0000000203037827 */ /* 0x000fe200078e02ff */
[----:B------:R-:W-:Y:S01]  /*3150*/  LEA.HI.X.SX32 R193, R5, R2, 0x1, P1 ;  /* 0x0000000205c17211 */ /* 0x000fe200008f0eff */
[----:B------:R-:W-:Y:S01]  /*3160*/  CS2R R104, SRZ ;  /* 0x0000000000687805 */ /* 0x000fe2000001ff00 */
[----:B------:R-:W-:Y:S01]  /*3170*/  IADD3 R34, P0, P1, R9, c[0x0][0x170], R6 ;  /* 0x00005c0009227a10 */ /* 0x000fe2000791e006 */
[----:B------:R-:W-:Y:S01]  /*3180*/  IMAD R15, R36, 0x4, R14 ;  /* 0x00000004240f7824 */ /* 0x000fe200078e020e */
[----:B------:R-:W-:Y:S01]  /*3190*/  LOP3.LUT R26, R4, 0x30, RZ, 0xc0, !PT ;  /* 0x00000030041a7812 */ /* 0x000fe200078ec0ff */
[----:B------:R-:W-:Y:S01]  /*31a0*/  IMAD.HI R4, R7, 0x2, RZ ;  /* 0x0000000207047827 */ /* 0x000fe200078e02ff */
[----:B------:R-:W-:Y:S01]  /*31b0*/  LOP3.LUT R29, R28, 0x10, R27, 0x78, !PT ;  /* 0x000000101c1d7812 */ /* 0x000fe200078e781b */
[----:B------:R-:W-:Y:S01]  /*31c0*/  CS2R R106, SRZ ;  /* 0x00000000006a7805 */ /* 0x000fe2000001ff00 */
[-C--:B------:R-:W-:Y:S01]  /*31d0*/  LEA R40, P2, R11, R34.reuse, 0x1 ;  /* 0x000000220b287211 */ /* 0x080fe200078408ff */
[----:B------:R-:W-:Y:S01]  /*31e0*/  IMAD R16, R36, 0x4, R15 ;  /* 0x0000000424107824 */ /* 0x000fe200078e020f */
[----:B------:R-:W-:Y:S01]  /*31f0*/  IADD3.X R28, R4, c[0x0][0x174], R3, P0, P1 ;  /* 0x00005d00041c7a10 */ /* 0x000fe200007e2403 */
[----:B------:R-:W-:Y:S01]  /*3200*/  IMAD.SHL.U32 R30, R30, 0x10, RZ ;  /* 0x000000101e1e7824 */ /* 0x000fe200078e00ff */
[----:B------:R-:W-:Y:S01]  /*3210*/  LEA R48, P0, R8, R34, 0x1 ;  /* 0x0000002208307211 */ /* 0x000fe200078008ff */
[----:B------:R-:W-:Y:S01]  /*3220*/  IMAD R32, R199, 0x4, R43 ;  /* 0x00000004c7207824 */ /* 0x000fe200078e022b */
[----:B------:R-:W-:Y:S01]  /*3230*/  LEA R17, R36, R16, 0x2 ;  /* 0x0000001024117211 */ /* 0x000fe200078e10ff */
[----:B------:R-:W-:Y:S01]  /*3240*/  IMAD.SHL.U32 R196, R44, 0x2, RZ ;  /* 0x000000022cc47824 */ /* 0x000fe200078e00ff */
[----:B------:R-:W-:Y:S01]  /*3250*/  LEA R46, P1, R10, R34, 0x1 ;  /* 0x000000220a2e7211 */ /* 0x000fe200078208ff */
[----:B------:R-:W-:Y:S01]  /*3260*/  IMAD.MOV.U32 R250, RZ, RZ, 0x3f800000 ;  /* 0x3f800000fffa7424 */ /* 0x000fe200078e00ff */
[-C--:B------:R-:W-:Y:S01]  /*3270*/  LEA.HI.X.SX32 R49, R8, R28.reuse, 0x1, P0 ;  /* 0x0000001c08317211 */ /* 0x080fe200000f0eff */
[----:B------:R-:W-:Y:S01]  /*3280*/  IMAD R18, R36, 0x4, R17 ;  /* 0x0000000424127824 */ /* 0x000fe200078e0211 */
[-C--:B------:R-:W-:Y:S01]  /*3290*/  LEA.HI.X.SX32 R47, R10, R28.reuse, 0x1, P1 ;  /* 0x0000001c0a2f7211 */ /* 0x080fe200008f0eff */
[----:B------:R-:W-:Y:S01]  /*32a0*/  IMAD.MOV.U32 R50, RZ, RZ, -0x800000 ;  /* 0xff800000ff327424 */ /* 0x000fe200078e00ff */
[----:B------:R-:W-:Y:S01]  /*32b0*/  LEA.HI.X.SX32 R41, R11, R28, 0x1, P2 ;  /* 0x0000001c0b297211 */ /* 0x000fe200010f0eff */
[----:B------:R-:W-:Y:S01]  /*32c0*/  IMAD R19, R36, 0x4, R18 ;  /* 0x0000000424137824 */ /* 0x000fe200078e0212 */
[C---:B------:R-:W-:Y:S01]  /*32d0*/  LOP3.LUT R200, R26.reuse, 0x3c0, R200, 0xf8, !PT ;  /* 0x000003c01ac87812 */ /* 0x040fe200078ef8c8 */
[----:B------:R0:W-:Y:S01]  /*32e0*/  STL.64 [R1+0x1f8], R48 ;  /* 0x0001f83001007387 */ /* 0x0001e20000100a00 */
[----:B------:R-:W-:Y:S01]  /*32f0*/  LOP3.LUT R197, R26, 0x30, R27, 0x78, !PT ;  /* 0x000000301ac57812 */ /* 0x000fe200078e781b */
[----:B------:R-:W-:Y:S01]  /*3300*/  IMAD R20, R36, 0x4, R19 ;  /* 0x0000000424147824 */ /* 0x000fe200078e0213 */
[----:B------:R-:W-:Y:S01]  /*3310*/  LOP3.LUT R30, R30, 0x30, R27, 0x78, !PT ;  /* 0x000000301e1e7812 */ /* 0x000fe200078e781b */
[----:B------:R1:W-:Y:S01]  /*3320*/  STL.64 [R1+0x1f0], R46 ;  /* 0x0001f02e01007387 */ /* 0x0003e20000100a00 */
[C---:B------:R-:W-:Y:S01]  /*3330*/  LEA.HI R39, R45.reuse, 0x38, RZ, 0x1e ;  /* 0x000000382d277811 */ /* 0x040fe200078ff0ff */
[----:B------:R-:W-:Y:S01]  /*3340*/  IMAD R21, R36, 0x4, R20 ;  /* 0x0000000424157824 */ /* 0x000fe200078e0214 */
[----:B------:R-:W-:Y:S01]  /*3350*/  LEA.HI R37, R45, 0x28, RZ, 0x1e ;  /* 0x000000282d257811 */ /* 0x000fe200078ff0ff */
[----:B------:R2:W-:Y:S01]  /*3360*/  STL.64 [R1+0x1e8], R40 ;  /* 0x0001e82801007387 */ /* 0x0005e20000100a00 */
[----:B------:R-:W-:Y:S01]  /*3370*/  IMAD R199, R199, 0x200, R30 ;  /* 0x00000200c7c77824 */ /* 0x000fe200078e021e */
[----:B------:R-:W-:Y:S01]  /*3380*/  LEA R30, P2, R14, R34, 0x1 ;  /* 0x000000220e1e7211 */ /* 0x000fe200078408ff */
[----:B------:R-:W-:Y:S01]  /*3390*/  IMAD R22, R36, 0x4, R21 ;  /* 0x0000000424167824 */ /* 0x000fe200078e0215 */
[----:B------:R-:W-:Y:S01]  /*33a0*/  LOP3.LUT R2, R168, 0x10, RZ, 0xc0, !PT ;  /* 0x00000010a8027812 */ /* 0x000fe200078ec0ff */
[----:B0-----:R-:W-:Y:S01]  /*33b0*/  IMAD.MOV.U32 R49, RZ, RZ, -0x800000 ;  /* 0xff800000ff317424 */ /* 0x001fe200078e00ff */
[----:B------:R-:W-:Y:S01]  /*33c0*/  LEA.HI.X.SX32 R31, R14, R28, 0x1, P2 ;  /* 0x0000001c0e1f7211 */ /* 0x000fe200010f0eff */
[----:B------:R-:W-:Y:S01]  /*33d0*/  IMAD.MOV.U32 R249, RZ, RZ, 0x3f800000 ;  /* 0x3f800000fff97424 */ /* 0x000fe200078e00ff */
[----:B------:R-:W-:Y:S01]  /*33e0*/  LEA R23, R36, R22, 0x2 ;  /* 0x0000001624177211 */ /* 0x000fe200078e10ff */
[----:B------:R-:W-:Y:S01]  /*33f0*/  IMAD.SHL.U32 R2, R2, 0x40, RZ ;  /* 0x0000004002027824 */ /* 0x000fe200078e00ff */
[-C--:B-1----:R-:W-:Y:S01]  /*3400*/  LEA R46, P0, R12, R34.reuse, 0x1 ;  /* 0x000000220c2e7211 */ /* 0x082fe200078008ff */
[----:B------:R-:W-:Y:S01]  /*3410*/  IMAD.MOV.U32 R248, RZ, RZ, 0x3f800000 ;  /* 0x3f800000fff87424 */ /* 0x000fe200078e00ff */
[C---:B--2---:R-:W-:Y:S01]  /*3420*/  LEA R40, P1, R13.reuse, R34, 0x1 ;  /* 0x000000220d287211 */ /* 0x044fe200078208ff */
[----:B------:R-:W-:Y:S01]  /*3430*/  IMAD R24, R36, 0x4, R23 ;  /* 0x0000000424187824 */ /* 0x000fe200078e0217 */
[-C--:B------:R-:W-:Y:S01]  /*3440*/  LEA.HI.X.SX32 R47, R12, R28.reuse, 0x1, P0 ;  /* 0x0000001c0c2f7211 */ /* 0x080fe200000f0eff */
[----:B------:R-:W-:Y:S01]  /*3450*/  IMAD.MOV.U32 R246, RZ, RZ, 0x3f800000 ;  /* 0x3f800000fff67424 */ /* 0x000fe200078e00ff */
[----:B------:R-:W-:Y:S01]  /*3460*/  LEA.HI.X.SX32 R41, R13, R28, 0x1, P1 ;  /* 0x0000001c0d297211 */ /* 0x000fe200008f0eff */
[----:B------:R-:W-:Y:S01]  /*3470*/  IMAD.MOV.U32 R245, RZ, RZ, 0x3f800000 ;  /* 0x3f800000fff57424 */ /* 0x000fe200078e00ff */
[C---:B------:R-:W-:Y:S01]  /*3480*/  LEA R5, R36.reuse, R24, 0x2 ;  /* 0x0000001824057211 */ /* 0x040fe200078e10ff */
[----:B------:R0:W-:Y:S01]  /*3490*/  STL.64 [R1+0x1e0], R46 ;  /* 0x0001e02e01007387 */ /* 0x0001e20000100a00 */
[C---:B------:R-:W-:Y:S01]  /*34a0*/  LEA.HI R42, R45.reuse, 0x8, RZ, 0x1e ;  /* 0x000000082d2a7811 */ /* 0x040fe200078ff0ff */
[----:B------:R-:W-:Y:S01]  /*34b0*/  IMAD.MOV.U32 R243, RZ, RZ, 0x3f800000 ;  /* 0x3f800000fff37424 */ /* 0x000fe200078e00ff */
[----:B------:R-:W-:Y:S01]  /*34c0*/  LEA R6, R36, R5, 0x2 ;  /* 0x0000000524067211 */ /* 0x000fe200078e10ff */
[----:B------:R1:W-:Y:S01]  /*34d0*/  STL.64 [R1+0x1d8], R40 ;  /* 0x0001d82801007387 */ /* 0x0003e20000100a00 */
[----:B------:R-:W-:Y:S01]  /*34e0*/  LEA R197, R32, R197, 0x4 ;  /* 0x000000c520c57211 */ /* 0x000fe200078e20ff */
[----:B------:R-:W-:Y:S01]  /*34f0*/  CS2R R164, SRZ ;  /* 0x0000000000a47805 */ /* 0x000fe2000001ff00 */
[----:B------:R-:W-:Y:S01]  /*3500*/  LEA.HI R35, R45, 0x18, RZ, 0x1e ;  /* 0x000000182d237811 */ /* 0x000fe200078ff0ff */
[C---:B------:R-:W-:Y:S01]  /*3510*/  IMAD R9, R36.reuse, 0x4, R6 ;  /* 0x0000000424097824 */ /* 0x040fe200078e0206 */
[----:B------:R2:W-:Y:S01]  /*3520*/  STL.64 [R1+0x1d0], R30 ;  /* 0x0001d01e01007387 */ /* 0x0005e20000100a00 */
[----:B------:R-:W-:Y:S01]  /*3530*/  SHF.R.U32.HI R32, RZ, 0x3, R44 ;  /* 0x00000003ff207819 */ /* 0x000fe2000001162c */
[----:B------:R-:W-:Y:S01]  /*3540*/  IMAD.IADD R44, R33, 0x1, R39 ;  /* 0x00000001212c7824 */ /* 0x000fe200078e0227 */
[CC--:B0-----:R-:W-:Y:S01]  /*3550*/  LEA R46, P0, R15.reuse, R34.reuse, 0x1 ;  /* 0x000000220f2e7211 */ /* 0x0c1fe200078008ff */
[----:B------:R-:W-:Y:S01]  /*3560*/  IMAD R25, R36, 0x4, R9 ;  /* 0x0000000424197824 */ /* 0x000fe200078e0209 */
[----:B------:R-:W-:Y:S01]  /*3570*/  LOP3.LUT R32, R32, 0xc, RZ, 0xc0, !PT ;  /* 0x0000000c20207812 */ /* 0x000fe200078ec0ff */
[----:B------:R-:W-:Y:S01]  /*3580*/  CS2R R166, SRZ ;  /* 0x0000000000a67805 */ /* 0x000fe2000001ff00 */
[----:B-1----:R-:W-:Y:S01]  /*3590*/  LEA R40, P1, R16, R34, 0x1 ;  /* 0x0000002210287211 */ /* 0x002fe200078208ff */
[----:B------:R-:W-:Y:S01]  /*35a0*/  CS2R R160, SRZ ;  /* 0x0000000000a07805 */ /* 0x000fe2000001ff00 */
[C---:B------:R-:W-:Y:S01]  /*35b0*/  LEA R7, R36.reuse, R25, 0x2 ;  /* 0x0000001924077211 */ /* 0x040fe200078e10ff */
[----:B------:R-:W-:Y:S01]  /*35c0*/  CS2R R162, SRZ ;  /* 0x0000000000a27805 */ /* 0x000fe2000001ff00 */
[----:B------:R-:W-:Y:S01]  /*35d0*/  LEA.HI.X.SX32 R47, R15, R28, 0x1, P0 ;  /* 0x0000001c0f2f7211 */ /* 0x000fe200000f0eff */
[----:B------:R-:W-:Y:S01]  /*35e0*/  CS2R R64, SRZ ;  /* 0x0000000000407805 */ /* 0x000fe2000001ff00 */
[C---:B--2---:R-:W-:Y:S01]  /*35f0*/  LEA R30, P2, R17.reuse, R34, 0x1 ;  /* 0x00000022111e7211 */ /* 0x044fe200078408ff */
[----:B------:R-:W-:Y:S01]  /*3600*/  IMAD R26, R36, 0x4, R7 ;  /* 0x00000004241a7824 */ /* 0x000fe200078e0207 */
[-C--:B------:R-:W-:Y:S01]  /*3610*/  LEA.HI.X.SX32 R41, R16, R28.reuse, 0x1, P1 ;  /* 0x0000001c10297211 */ /* 0x080fe200008f0eff */
[----:B------:R0:W-:Y:S01]  /*3620*/  STL.64 [R1+0x1c8], R46 ;  /* 0x0001c82e01007387 */ /* 0x0001e20000100a00 */
[----:B------:R-:W-:Y:S01]  /*3630*/  LEA.HI.X.SX32 R31, R17, R28, 0x1, P2 ;  /* 0x0000001c111f7211 */ /* 0x000fe200010f0eff */
[----:B------:R-:W-:Y:S01]  /*3640*/  IMAD R27, R36, 0x4, R26 ;  /* 0x00000004241b7824 */ /* 0x000fe200078e021a */
[----:B------:R-:W-:Y:S01]  /*3650*/  LOP3.LUT R99, R196, 0x20, RZ, 0x3c, !PT ;  /* 0x00000020c4637812 */ /* 0x000fe200078e3cff */
[----:B------:R1:W-:Y:S01]  /*3660*/  STL.64 [R1+0x1c0], R40 ;  /* 0x0001c02801007387 */ /* 0x0003e20000100a00 */
[----:B------:R-:W-:Y:S01]  /*3670*/  LOP3.LUT R2, R29, R2, RZ, 0xfc, !PT ;  /* 0x000000021d027212 */ /* 0x000fe200078efcff */
[----:B------:R-:W-:Y:S01]  /*3680*/  CS2R R66, SRZ ;  /* 0x0000000000427805 */ /* 0x000fe2000001ff00 */
[----:B------:R-:W-:Y:S01]  /*3690*/  LEA R3, R36, R27, 0x2 ;  /* 0x0000001b24037211 */ /* 0x000fe200078e10ff */
[----:B------:R2:W-:Y:S01]  /*36a0*/  STL.64 [R1+0x1b8], R30 ;  /* 0x0001b81e01007387 */ /* 0x0005e20000100a00 */
[----:B------:R-:W-:Y:S01]  /*36b0*/  ISETP.NE.U32.AND P6, PT, R38, RZ, PT ;  /* 0x000000ff2600720c */ /* 0x000fe20003fc5070 */
[----:B------:R-:W-:Y:S01]  /*36c0*/  CS2R R68, SRZ ;  /* 0x0000000000447805 */ /* 0x000fe2000001ff00 */
[----:B------:R-:W-:Y:S01]  /*36d0*/  LOP3.LUT R99, R196, 0x50, RZ, 0x3c, !PT ;  /* 0x00000050c4637812 */ /* 0x000fe200078e3cff */
[----:B------:R-:W-:Y:S01]  /*36e0*/  IMAD R4, R36, 0x4, R3 ;  /* 0x0000000424047824 */ /* 0x000fe200078e0203 */
[-C--:B0-----:R-:W-:Y:S01]  /*36f0*/  LEA R46, P0, R18, R34.reuse, 0x1 ;  /* 0x00000022122e7211 */ /* 0x081fe200078008ff */
[----:B------:R-:W-:Y:S01]  /*3700*/  CS2R R70, SRZ ;  /* 0x0000000000467805 */ /* 0x000fe2000001ff00 */
[----:B------:R-:W-:Y:S01]  /*3710*/  SHF.L.U32 R251, R39, 0x4, RZ ;  /* 0x0000000427fb7819 */ /* 0x000fe200000006ff */
[----:B------:R-:W-:Y:S01]  /*3720*/  IMAD R8, R36, 0x4, R4 ;  /* 0x0000000424087824 */ /* 0x000fe200078e0204 */
[C---:B-1----:R-:W-:Y:S01]  /*3730*/  LEA R40, P1, R19.reuse, R34, 0x1 ;  /* 0x0000002213287211 */ /* 0x042fe200078208ff */
[----:B------:R-:W-:Y:S01]  /*3740*/  CS2R R72, SRZ ;  /* 0x0000000000487805 */ /* 0x000fe2000001ff00 */
[----:B------:R-:W-:Y:S01]  /*3750*/  LEA.HI.X.SX32 R47, R18, R28, 0x1, P0 ;  /* 0x0000001c122f7211 */ /* 0x000fe200000f0eff */
[----:B------:R-:W-:Y:S01]  /*3760*/  IMAD.IADD R251, R32, 0x1, R251 ;  /* 0x0000000120fb7824 */ /* 0x000fe200078e02fb */
[----:B------:R-:W-:Y:S01]  /*3770*/  LEA R10, R36, R8, 0x2 ;  /* 0x00000008240a7211 */ /* 0x000fe200078e10ff */
[----:B------:R-:W-:Y:S01]  /*3780*/  CS2R R74, SRZ ;  /* 0x00000000004a7805 */ /* 0x000fe2000001ff00 */
[----:B--2---:R-:W-:Y:S01]  /*3790*/  LEA R30, P2, R20, R34, 0x1 ;  /* 0x00000022141e7211 */ /* 0x004fe200078408ff */
[----:B------:R-:W-:Y:S01]  /*37a0*/  STL.64 [R1+0x1b0], R46 ;  /* 0x0001b02e01007387 */ /* 0x000fe20000100a00 */
[-C--:B------:R-:W-:Y:S01]  /*37b0*/  LEA.HI.X.SX32 R41, R19, R28.reuse, 0x1, P1 ;  /* 0x0000001c13297211 */ /* 0x080fe200008f0eff */
[----:B------:R-:W-:Y:S01]  /*37c0*/  IMAD R11, R36, 0x4, R10 ;  /* 0x00000004240b7824 */ /* 0x000fe200078e020a */
[----:B------:R-:W-:Y:S01]  /*37d0*/  LEA.HI.X.SX32 R31, R20, R28, 0x1, P2 ;  /* 0x0000001c141f7211 */ /* 0x000fe200010f0eff */
[----:B------:R-:W-:Y:S01]  /*37e0*/  CS2R R76, SRZ ;  /* 0x00000000004c7805 */ /* 0x000fe2000001ff00 */
[C---:B------:R-:W-:Y:S01]  /*37f0*/  LEA R18, P2, R23.reuse, R34, 0x1 ;  /* 0x0000002217127211 */ /* 0x040fe200078408ff */
[----:B------:R-:W-:Y:S01]  /*3800*/  IMAD R12, R36, 0x4, R11 ;  /* 0x00000004240c7824 */ /* 0x000fe200078e020b */
[----:B------:R0:W-:Y:S01]  /*3810*/  STL.64 [R1+0x1a8], R40 ;  /* 0x0001a82801007387 */ /* 0x0001e20000100a00 */
[----:B------:R-:W-:Y:S01]  /*3820*/  LOP3.LUT R200, R200, 0x10, R168, 0x78, !PT ;  /* 0x00000010c8c87812 */ /* 0x000fe200078e78a8 */
[----:B------:R-:W-:Y:S01]  /*3830*/  CS2R R78, SRZ ;  /* 0x00000000004e7805 */ /* 0x000fe2000001ff00 */
[----:B------:R-:W-:Y:S01]  /*3840*/  LEA.HI.X.SX32 R19, R23, R28, 0x1, P2 ;  /* 0x0000001c17137211 */ /* 0x000fe200010f0eff */
[----:B------:R1:W-:Y:S01]  /*3850*/  STL.64 [R1+0x1a0], R30 ;  /* 0x0001a01e01007387 */ /* 0x0003e20000100a00 */
[----:B------:R-:W-:Y:S01]  /*3860*/  LEA R13, R36, R12, 0x2 ;  /* 0x0000000c240d7211 */ /* 0x000fe200078e10ff */
[----:B------:R-:W-:Y:S01]  /*3870*/  CS2R R80, SRZ ;  /* 0x0000000000507805 */ /* 0x000fe2000001ff00 */
[-C--:B------:R-:W-:Y:S01]  /*3880*/  LEA R20, P2, R6, R34.reuse, 0x1 ;  /* 0x0000002206147211 */ /* 0x080fe200078408ff */
[----:B------:R-:W-:Y:S01]  /*3890*/  CS2R R82, SRZ ;  /* 0x0000000000527805 */ /* 0x000fe2000001ff00 */
[----:B------:R-:W-:Y:S01]  /*38a0*/  LOP3.LUT R169, R196, 0x10, RZ, 0x3c, !PT ;  /* 0x00000010c4a97812 */ /* 0x000fe200078e3cff */
[----:B------:R-:W-:Y:S01]  /*38b0*/  IMAD R14, R36, 0x4, R13 ;  /* 0x00000004240e7824 */ /* 0x000fe200078e020d */
[----:B------:R-:W-:Y:S01]  /*38c0*/  LOP3.LUT R170, R196, 0x30, RZ, 0x3c, !PT ;  /* 0x00000030c4aa7812 */ /* 0x000fe200078e3cff */
[----:B------:R-:W-:Y:S01]  /*38d0*/  CS2R R84, SRZ ;  /* 0x0000000000547805 */ /* 0x000fe2000001ff00 */
[CC--:B0-----:R-:W-:Y:S01]  /*38e0*/  LEA R40, P0, R21.reuse, R34.reuse, 0x1 ;  /* 0x0000002215287211 */ /* 0x0c1fe200078008ff */
[----:B------:R-:W-:Y:S01]  /*38f0*/  IMAD R15, R36, 0x4, R14 ;  /* 0x00000004240f7824 */ /* 0x000fe200078e020e */
[----:B------:R-:W-:Y:S01]  /*3900*/  LOP3.LUT R169, R196, 0x40, RZ, 0x3c, !PT ;  /* 0x00000040c4a97812 */ /* 0x000fe200078e3cff */
[----:B------:R-:W-:Y:S01]  /*3910*/  CS2R R86, SRZ ;  /* 0x0000000000567805 */ /* 0x000fe2000001ff00 */
[C---:B-1----:R-:W-:Y:S01]  /*3920*/  LEA R30, P1, R22.reuse, R34, 0x1 ;  /* 0x00000022161e7211 */ /* 0x042fe200078208ff */
[----:B------:R-:W-:Y:S01]  /*3930*/  CS2R R172, SRZ ;  /* 0x0000000000ac7805 */ /* 0x000fe2000001ff00 */
[-C--:B------:R-:W-:Y:S01]  /*3940*/  LEA.HI.X.SX32 R41, R21, R28.reuse, 0x1, P0 ;  /* 0x0000001c15297211 */ /* 0x080fe200000f0eff */
[----:B------:R-:W-:Y:S01]  /*3950*/  CS2R R174, SRZ ;  /* 0x0000000000ae7805 */ /* 0x000fe2000001ff00 */
[-C--:B------:R-:W-:Y:S01]  /*3960*/  LEA.HI.X.SX32 R31, R22, R28.reuse, 0x1, P1 ;  /* 0x0000001c161f7211 */ /* 0x080fe200008f0eff */
[----:B------:R-:W-:Y:S01]  /*3970*/  CS2R R180, SRZ ;  /* 0x0000000000b47805 */ /* 0x000fe2000001ff00 */
[----:B------:R-:W-:Y:S01]  /*3980*/  LEA R16, R36, R15, 0x2 ;  /* 0x0000000f24107211 */ /* 0x000fe200078e10ff */
[----:B------:R0:W-:Y:S01]  /*3990*/  STL.64 [R1+0x198], R40 ;  /* 0x0001982801007387 */ /* 0x0001e20000100a00 */
[----:B------:R-:W-:Y:S01]  /*39a0*/  LEA.HI.X.SX32 R21, R6, R28, 0x1, P2 ;  /* 0x0000001c06157211 */ /* 0x000fe200010f0eff */
[----:B------:R-:W-:Y:S01]  /*39b0*/  CS2R R182, SRZ ;  /* 0x0000000000b67805 */ /* 0x000fe2000001ff00 */
[----:B------:R-:W-:Y:S01]  /*39c0*/  MOV R51, 0xff800000 ;  /* 0xff80000000337802 */ /* 0x000fe20000000f00 */
[----:B------:R1:W-:Y:S01]  /*39d0*/  STL.64 [R1+0x190], R30 ;  /* 0x0001901e01007387 */ /* 0x0003e20000100a00 */
[----:B------:R-:W-:Y:S01]  /*39e0*/  IMAD R17, R36, 0x4, R16 ;  /* 0x0000000424117824 */ /* 0x000fe200078e0210 */
[----:B------:R-:W-:Y:S01]  /*39f0*/  MOV R52, 0xff800000 ;  /* 0xff80000000347802 */ /* 0x000fe20000000f00 */
[----:B------:R-:W-:Y:S01]  /*3a00*/  CS2R R108, SRZ ;  /* 0x00000000006c7805 */ /* 0x000fe2000001ff00 */
[----:B------:R2:W-:Y:S01]  /*3a10*/  STL.64 [R1+0x188], R18 ;  /* 0x0001881201007387 */ /* 0x0005e20000100a00 */
[----:B------:R-:W-:Y:S01]  /*3a20*/  MOV R48, 0xff800000 ;  /* 0xff80000000307802 */ /* 0x000fe20000000f00 */
[----:B------:R-:W-:Y:S01]  /*3a30*/  CS2R R110, SRZ ;  /* 0x00000000006e7805 */ /* 0x000fe2000001ff00 */
[----:B------:R-:W-:Y:S01]  /*3a40*/  MOV R247, 0x3f800000 ;  /* 0x3f80000000f77802 */ /* 0x000fe20000000f00 */
[----:B------:R-:W-:Y:S01]  /*3a50*/  CS2R R112, SRZ ;  /* 0x0000000000707805 */ /* 0x000fe2000001ff00 */
[CC--:B0-----:R-:W-:Y:S01]  /*3a60*/  LEA R40, P0, R24.reuse, R34.reuse, 0x1 ;  /* 0x0000002218287211 */ /* 0x0c1fe200078008ff */
[----:B------:R-:W-:Y:S01]  /*3a70*/  CS2R R114, SRZ ;  /* 0x0000000000727805 */ /* 0x000fe2000001ff00 */
[----:B------:R-:W-:Y:S01]  /*3a80*/  MOV R244, 0x3f800000 ;  /* 0x3f80000000f47802 */ /* 0x000fe20000000f00 */
[----:B------:R-:W-:Y:S01]  /*3a90*/  CS2R R116, SRZ ;  /* 0x0000000000747805 */ /* 0x000fe2000001ff00 */
[C---:B-1----:R-:W-:Y:S01]  /*3aa0*/  LEA R30, P1, R5.reuse, R34, 0x1 ;  /* 0x00000022051e7211 */ /* 0x042fe200078208ff */
[----:B------:R-:W-:Y:S01]  /*3ab0*/  CS2R R118, SRZ ;  /* 0x0000000000767805 */ /* 0x000fe2000001ff00 */
[-C--:B------:R-:W-:Y:S01]  /*3ac0*/  LEA.HI.X.SX32 R41, R24, R28.reuse, 0x1, P0 ;  /* 0x0000001c18297211 */ /* 0x080fe200000f0eff */
[C---:B--2---:R-:W-:Y:S01]  /*3ad0*/  IMAD R18, R36.reuse, 0x4, R17 ;  /* 0x0000000424127824 */ /* 0x044fe200078e0211 */
[----:B------:R-:W-:Y:S01]  /*3ae0*/  LEA.HI.X.SX32 R31, R5, R28, 0x1, P1 ;  /* 0x0000001c051f7211 */ /* 0x000fe200008f0eff */
[----:B------:R-:W-:Y:S01]  /*3af0*/  CS2R R120, SRZ ;  /* 0x0000000000787805 */ /* 0x000fe2000001ff00 */
[C---:B------:R-:W-:Y:S01]  /*3b00*/  LEA R22, P1, R25.reuse, R34, 0x1 ;  /* 0x0000002219167211 */ /* 0x040fe200078208ff */
[----:B------:R0:W-:Y:S01]  /*3b10*/  STL.64 [R1+0x180], R40 ;  /* 0x0001802801007387 */ /* 0x0001e20000100a00 */
[C---:B------:R-:W-:Y:S01]  /*3b20*/  LEA R5, R36.reuse, R18, 0x2 ;  /* 0x0000001224057211 */ /* 0x040fe200078e10ff */
[----:B------:R-:W-:Y:S01]  /*3b30*/  CS2R R122, SRZ ;  /* 0x00000000007a7805 */ /* 0x000fe2000001ff00 */
[----:B------:R-:W-:Y:S01]  /*3b40*/  LEA.HI.X.SX32 R23, R25, R28, 0x1, P1 ;  /* 0x0000001c19177211 */ /* 0x000fe200008f0eff */
[----:B------:R1:W-:Y:S01]  /*3b50*/  STL.64 [R1+0x178], R30 ;  /* 0x0001781e01007387 */ /* 0x0003e20000100a00 */
[----:B------:R-:W-:Y:S01]  /*3b60*/  CS2R R124, SRZ ;  /* 0x00000000007c7805 */ /* 0x000fe2000001ff00 */
[----:B------:R-:W-:Y:S01]  /*3b70*/  IMAD R6, R36, 0x4, R5 ;  /* 0x0000000424067824 */ /* 0x000fe200078e0205 */
[----:B------:R-:W-:Y:S01]  /*3b80*/  CS2R R126, SRZ ;  /* 0x00000000007e7805 */ /* 0x000fe2000001ff00 */
[----:B------:R2:W-:Y:S01]  /*3b90*/  STL.64 [R1+0x170], R20 ;  /* 0x0001701401007387 */ /* 0x0005e20000100a00 */
[----:B------:R-:W-:Y:S01]  /*3ba0*/  CS2R R128, SRZ ;  /* 0x0000000000807805 */ /* 0x000fe2000001ff00 */
[----:B------:R-:W-:Y:S01]  /*3bb0*/  CS2R R130, SRZ ;  /* 0x0000000000827805 */ /* 0x000fe2000001ff00 */
[----:B------:R-:W-:Y:S01]  /*3bc0*/  CS2R R132, SRZ ;  /* 0x0000000000847805 */ /* 0x000fe2000001ff00 */
[C---:B0-----:R-:W-:Y:S01]  /*3bd0*/  LEA.HI R41, R45.reuse, 0x10, RZ, 0x1e ;  /* 0x000000102d297811 */ /* 0x041fe200078ff0ff */
[----:B------:R-:W-:Y:S01]  /*3be0*/  CS2R R134, SRZ ;  /* 0x0000000000867805 */ /* 0x000fe2000001ff00 */
[----:B------:R-:W-:Y:S01]  /*3bf0*/  LEA.HI R40, R45, 0x30, RZ, 0x1e ;  /* 0x000000302d287811 */ /* 0x000fe200078ff0ff */
[----:B------:R-:W-:Y:S01]  /*3c00*/  CS2R R136, SRZ ;  /* 0x0000000000887805 */ /* 0x000fe2000001ff00 */
[----:B-1----:R-:W-:Y:S01]  /*3c10*/  LEA R30, P0, R9, R34, 0x1 ;  /* 0x00000022091e7211 */ /* 0x002fe200078008ff */
[----:B------:R-:W-:Y:S01]  /*3c20*/  CS2R R138, SRZ ;  /* 0x00000000008a7805 */ /* 0x000fe2000001ff00 */
[----:B------:R-:W-:Y:S01]  /*3c30*/  IADD3 R46, R33, R40, RZ ;  /* 0x00000028212e7210 */ /* 0x000fe20007ffe0ff */
[----:B------:R-:W-:Y:S01]  /*3c40*/  IMAD.SHL.U32 R252, R40, 0x10, RZ ;  /* 0x0000001028fc7824 */ /* 0x000fe200078e00ff */
[----:B--2---:R-:W-:Y:S01]  /*3c50*/  LEA R20, P2, R7, R34, 0x1 ;  /* 0x0000002207147211 */ /* 0x004fe200078408ff */
[----:B------:R-:W-:Y:S01]  /*3c60*/  CS2R R140, SRZ ;  /* 0x00000000008c7805 */ /* 0x000fe2000001ff00 */
[-C--:B------:R-:W-:Y:S01]  /*3c70*/  LEA.HI.X.SX32 R31, R9, R28.reuse, 0x1, P0 ;  /* 0x0000001c091f7211 */ /* 0x080fe200000f0eff */
[----:B------:R-:W-:Y:S01]  /*3c80*/  IMAD.IADD R252, R32, 0x1, R252 ;  /* 0x0000000120fc7824 */ /* 0x000fe200078e02fc */
[----:B------:R-:W-:Y:S01]  /*3c90*/  LEA.HI.X.SX32 R21, R7, R28, 0x1, P2 ;  /* 0x0000001c07157211 */ /* 0x000fe200010f0eff */
[----:B------:R-:W-:Y:S01]  /*3ca0*/  IMAD R7, R36, 0x4, R6 ;  /* 0x0000000424077824 */ /* 0x000fe200078e0206 */
[C---:B------:R-:W-:Y:S01]  /*3cb0*/  LEA R24, P0, R26.reuse, R34, 0x1 ;  /* 0x000000221a187211 */ /* 0x040fe200078008ff */
[----:B------:R0:W-:Y:S01]  /*3cc0*/  STL.64 [R1+0x168], R30 ;  /* 0x0001681e01007387 */ /* 0x0001e20000100a00 */
[----:B------:R-:W-:Y:S01]  /*3cd0*/  IADD3 R46, R33, R35, RZ ;  /* 0x00000023212e7210 */ /* 0x000fe20007ffe0ff */
[----:B------:R-:W-:Y:S01]  /*3ce0*/  IMAD.SHL.U32 R35, R35, 0x10, RZ ;  /* 0x0000001023237824 */ /* 0x000fe200078e00ff */
[----:B------:R-:W-:Y:S01]  /*3cf0*/  LEA.HI.X.SX32 R25, R26, R28, 0x1, P0 ;  /* 0x0000001c1a197211 */ /* 0x000fe200000f0eff */
[----:B------:R1:W-:Y:S01]  /*3d00*/  STL.64 [R1+0x160], R22 ;  /* 0x0001601601007387 */ /* 0x0003e20000100a00 */
[----:B------:R-:W-:Y:S01]  /*3d10*/  LEA R9, R36, R7, 0x2 ;  /* 0x0000000724097211 */ /* 0x000fe200078e10ff */
[----:B------:R-:W-:Y:S01]  /*3d20*/  IMAD.IADD R35, R32, 0x1, R35 ;  /* 0x0000000120237824 */ /* 0x000fe200078e0223 */
[----:B------:R-:W-:Y:S01]  /*3d30*/  CS2R R142, SRZ ;  /* 0x00000000008e7805 */ /* 0x000fe2000001ff00 */
[----:B------:R2:W-:Y:S01]  /*3d40*/  STL.64 [R1+0x158], R20 ;  /* 0x0001581401007387 */ /* 0x0005e20000100a00 */
[----:B------:R-:W-:Y:S01]  /*3d50*/  CS2R R144, SRZ ;  /* 0x0000000000907805 */ /* 0x000fe2000001ff00 */
[----:B------:R-:W-:Y:S01]  /*3d60*/  CS2R R146, SRZ ;  /* 0x0000000000927805 */ /* 0x000fe2000001ff00 */
[----:B------:R-:W-:Y:S01]  /*3d70*/  CS2R R148, SRZ ;  /* 0x0000000000947805 */ /* 0x000fe2000001ff00 */
[----:B------:R3:W-:Y:S01]  /*3d80*/  STL.64 [R1+0x150], R24 ;  /* 0x0001501801007387 */ /* 0x0007e20000100a00 */
[----:B0-----:R-:W-:Y:S01]  /*3d90*/  CS2R R30, SRZ ;  /* 0x00000000001e7805 */ /* 0x001fe2000001ff00 */
[----:B------:R-:W-:Y:S01]  /*3da0*/  CS2R R150, SRZ ;  /* 0x0000000000967805 */ /* 0x000fe2000001ff00 */
[----:B------:R-:W-:Y:S01]  /*3db0*/  CS2R R152, SRZ ;  /* 0x0000000000987805 */ /* 0x000fe2000001ff00 */
[-C--:B-1----:R-:W-:Y:S01]  /*3dc0*/  LEA R22, P1, R27, R34.reuse, 0x1 ;  /* 0x000000221b167211 */ /* 0x082fe200078208ff */
[----:B------:R-:W-:Y:S01]  /*3dd0*/  CS2R R154, SRZ ;  /* 0x00000000009a7805 */ /* 0x000fe2000001ff00 */
[----:B------:R-:W-:Y:S01]  /*3de0*/  CS2R R156, SRZ ;  /* 0x00000000009c7805 */ /* 0x000fe2000001ff00 */
[----:B------:R-:W-:Y:S01]  /*3df0*/  CS2R R158, SRZ ;  /* 0x00000000009e7805 */ /* 0x000fe2000001ff00 */
[----:B--2---:R-:W-:Y:S01]  /*3e00*/  LEA R20, P2, R3, R34, 0x1 ;  /* 0x0000002203147211 */ /* 0x004fe200078408ff */
[----:B------:R-:W-:Y:S01]  /*3e10*/  CS2R R184, SRZ ;  /* 0x0000000000b87805 */ /* 0x000fe2000001ff00 */
[-C--:B------:R-:W-:Y:S01]  /*3e20*/  LEA.HI.X.SX32 R23, R27, R28.reuse, 0x1, P1 ;  /* 0x0000001c1b177211 */ /* 0x080fe200008f0eff */
[----:B------:R-:W-:Y:S01]  /*3e30*/  CS2R R186, SRZ ;  /* 0x0000000000ba7805 */ /* 0x000fe2000001ff00 */
[----:B------:R-:W-:Y:S01]  /*3e40*/  LEA.HI.X.SX32 R21, R3, R28, 0x1, P2 ;  /* 0x0000001c03157211 */ /* 0x000fe200010f0eff */
[----:B------:R-:W-:Y:S01]  /*3e50*/  IMAD R3, R36, 0x4, R9 ;  /* 0x0000000424037824 */ /* 0x000fe200078e0209 */
[----:B---3--:R-:W-:Y:S01]  /*3e60*/  LEA R24, P0, R4, R34, 0x1 ;  /* 0x0000002204187211 */ /* 0x008fe200078008ff */
[----:B------:R0:W-:Y:S01]  /*3e70*/  STL.64 [R1+0x148], R22 ;  /* 0x0001481601007387 */ /* 0x0001e20000100a00 */
[----:B------:R-:W-:Y:S01]  /*3e80*/  CS2R R26, SRZ ;  /* 0x00000000001a7805 */ /* 0x000fe2000001ff00 */
[----:B------:R-:W-:Y:S01]  /*3e90*/  IMAD R19, R36, 0x4, R3 ;  /* 0x0000000424137824 */ /* 0x000fe200078e0203 */
[----:B------:R-:W-:Y:S01]  /*3ea0*/  LEA.HI.X.SX32 R25, R4, R28, 0x1, P0 ;  /* 0x0000001c04197211 */ /* 0x000fe200000f0eff */
[----:B------:R1:W-:Y:S01]  /*3eb0*/  STL.64 [R1+0x140], R20 ;  /* 0x0001401401007387 */ /* 0x0003e20000100a00 */
[----:B------:R-:W-:Y:S01]  /*3ec0*/  CS2R R100, SRZ ;  /* 0x0000000000647805 */ /* 0x000fe2000001ff00 */
[----:B------:R-:W-:Y:S01]  /*3ed0*/  CS2R R102, SRZ ;  /* 0x0000000000667805 */ /* 0x000fe2000001ff00 */
[----:B------:R-:W-:Y:S01]  /*3ee0*/  LEA R4, R36, R19, 0x2 ;  /* 0x0000001324047211 */ /* 0x000fe200078e10ff */
[----:B------:R2:W-:Y:S01]  /*3ef0*/  STL.64 [R1+0x138], R24 ;  /* 0x0001381801007387 */ /* 0x0005e20000100a00 */
[C---:B------:R-:W-:Y:S01]  /*3f00*/  LOP3.LUT R170, R196.reuse, 0x60, RZ, 0x3c, !PT ;  /* 0x00000060c4aa7812 */ /* 0x040fe200078e3cff */
[----:B------:R-:W-:Y:S01]  /*3f10*/  UMOV UR4, URZ ;  /* 0x0000003f00047c82 */ /* 0x000fe20008000000 */
[----:B------:R-:W-:Y:S01]  /*3f20*/  LOP3.LUT R169, R196, 0x70, RZ, 0x3c, !PT ;  /* 0x00000070c4a97812 */ /* 0x000fe200078e3cff */
[----:B------:R-:W-:Y:S01]  /*3f30*/  UMOV UR5, URZ ;  /* 0x0000003f00057c82 */ /* 0x000fe20008000000 */
[----:B0-----:R-:W-:-:S02]  /*3f40*/  LEA R22, P1, R8, R34, 0x1 ;  /* 0x0000002208167211 */ /* 0x001fc400078208ff */
[----:B-1----:R-:W-:Y:S02]  /*3f50*/  LEA R20, P2, R10, R34, 0x1 ;  /* 0x000000220a147211 */ /* 0x002fe400078408ff */
[-C--:B------:R-:W-:Y:S01]  /*3f60*/  LEA.HI.X.SX32 R23, R8, R28.reuse, 0x1, P1 ;  /* 0x0000001c08177211 */ /* 0x080fe200008f0eff */
[----:B------:R-:W-:Y:S01]  /*3f70*/  IMAD R8, R36, 0x4, R4 ;  /* 0x0000000424087824 */ /* 0x000fe200078e0204 */
[----:B------:R-:W-:Y:S02]  /*3f80*/  LEA.HI.X.SX32 R21, R10, R28, 0x1, P2 ;  /* 0x0000001c0a157211 */ /* 0x000fe400010f0eff */
[C---:B--2---:R-:W-:Y:S01]  /*3f90*/  LEA R24, P0, R11.reuse, R34, 0x1 ;  /* 0x000000220b187211 */ /* 0x044fe200078008ff */
[----:B------:R0:W-:Y:S01]  /*3fa0*/  STL.64 [R1+0x130], R22 ;  /* 0x0001301601007387 */ /* 0x0001e20000100a00 */
[C---:B------:R-:W-:Y:S02]  /*3fb0*/  IMAD R10, R36.reuse, 0x4, R8 ;  /* 0x00000004240a7824 */ /* 0x040fe400078e0208 */
[----:B------:R-:W-:Y:S01]  /*3fc0*/  LEA.HI.X.SX32 R25, R11, R28, 0x1, P0 ;  /* 0x0000001c0b197211 */ /* 0x000fe200000f0eff */
[----:B------:R1:W-:Y:S02]  /*3fd0*/  STL.64 [R1+0x128], R20 ;  /* 0x0001281401007387 */ /* 0x0003e40000100a00 */
[----:B------:R-:W-:-:S02]  /*3fe0*/  LEA R11, R36, R10, 0x2 ;  /* 0x0000000a240b7211 */ /* 0x000fc400078e10ff */
[----:B------:R2:W-:Y:S01]  /*3ff0*/  STL.64 [R1+0x120], R24 ;  /* 0x0001201801007387 */ /* 0x0005e20000100a00 */
[CC--:B0-----:R-:W-:Y:S02]  /*4000*/  LEA R22, P1, R12.reuse, R34.reuse, 0x1 ;  /* 0x000000220c167211 */ /* 0x0c1fe400078208ff */
[C---:B-1----:R-:W-:Y:S02]  /*4010*/  LEA R20, P2, R13.reuse, R34, 0x1 ;  /* 0x000000220d147211 */ /* 0x042fe400078408ff */
[-C--:B------:R-:W-:Y:S01]  /*4020*/  LEA.HI.X.SX32 R23, R12, R28.reuse, 0x1, P1 ;  /* 0x0000001c0c177211 */ /* 0x080fe200008f0eff */
[----:B------:R-:W-:Y:S01]  /*4030*/  IMAD R12, R36, 0x4, R11 ;  /* 0x00000004240c7824 */ /* 0x000fe200078e020b */
[----:B------:R-:W-:Y:S02]  /*4040*/  LEA.HI.X.SX32 R21, R13, R28, 0x1, P2 ;  /* 0x0000001c0d157211 */ /* 0x000fe400010f0eff */
[----:B--2---:R-:W-:Y:S01]  /*4050*/  LEA R24, P0, R14, R34, 0x1 ;  /* 0x000000220e187211 */ /* 0x004fe200078008ff */
[----:B------:R0:W-:Y:S01]  /*4060*/  STL.64 [R1+0x118], R22 ;  /* 0x0001181601007387 */ /* 0x0001e20000100a00 */
[----:B------:R-:W-:-:S02]  /*4070*/  IMAD R13, R36, 0x4, R12 ;  /* 0x00000004240d7824 */ /* 0x000fc400078e020c */
[----:B------:R-:W-:Y:S01]  /*4080*/  LEA.HI.X.SX32 R25, R14, R28, 0x1, P0 ;  /* 0x0000001c0e197211 */ /* 0x000fe200000f0eff */
[----:B------:R1:W-:Y:S04]  /*4090*/  STL.64 [R1+0x110], R20 ;  /* 0x0001101401007387 */ /* 0x0003e80000100a00 */
[----:B------:R2:W-:Y:S01]  /*40a0*/  STL.64 [R1+0x108], R24 ;  /* 0x0001081801007387 */ /* 0x0005e20000100a00 */
[CC--:B0-----:R-:W-:Y:S02]  /*40b0*/  LEA R22, P1, R15.reuse, R34.reuse, 0x1 ;  /* 0x000000220f167211 */ /* 0x0c1fe400078208ff */
[----:B-1----:R-:W-:Y:S02]  /*40c0*/  LEA R20, P2, R16, R34, 0x1 ;  /* 0x0000002210147211 */ /* 0x002fe400078408ff */
[----:B------:R-:W-:-:S02]  /*40d0*/  LEA.HI.X.SX32 R23, R15, R28, 0x1, P1 ;  /* 0x0000001c0f177211 */ /* 0x000fc400008f0eff */
[----:B------:R-:W-:Y:S01]  /*40e0*/  LEA.HI.X.SX32 R21, R16, R28, 0x1, P2 ;  /* 0x0000001c10157211 */ /* 0x000fe200010f0eff */
[----:B--2---:R-:W-:Y:S01]  /*40f0*/  CS2R R24, SRZ ;  /* 0x0000000000187805 */ /* 0x004fe2000001ff00 */
[C---:B------:R-:W-:Y:S01]  /*4100*/  LEA R14, P2, R5.reuse, R34, 0x1 ;  /* 0x00000022050e7211 */ /* 0x040fe200078408ff */
[----:B------:R0:W-:Y:S03]  /*4110*/  STL.64 [R1+0x100], R22 ;  /* 0x0001001601007387 */ /* 0x0001e60000100a00 */
[----:B------:R-:W-:Y:S01]  /*4120*/  LEA.HI.X.SX32 R15, R5, R28, 0x1, P2 ;  /* 0x0000001c050f7211 */ /* 0x000fe200010f0eff */
[----:B------:R1:W-:Y:S01]  /*4130*/  STL.64 [R1+0xf8], R20 ;  /* 0x0000f81401007387 */ /* 0x0003e20000100a00 */
[----:B------:R-:W-:Y:S02]  /*4140*/  LEA R16, P2, R9, R34, 0x1 ;  /* 0x0000002209107211 */ /* 0x000fe400078408ff */
[----:B------:R-:W-:-:S02]  /*4150*/  LEA R5, R36, R13, 0x2 ;  /* 0x0000000d24057211 */ /* 0x000fc400078e10ff */
[CC--:B0-----:R-:W-:Y:S02]  /*4160*/  LEA R22, P0, R17.reuse, R34.reuse, 0x1 ;  /* 0x0000002211167211 */ /* 0x0c1fe400078008ff */
[C---:B-1----:R-:W-:Y:S02]  /*4170*/  LEA R20, P1, R18.reuse, R34, 0x1 ;  /* 0x0000002212147211 */ /* 0x042fe400078208ff */
[-C--:B------:R-:W-:Y:S02]  /*4180*/  LEA.HI.X.SX32 R23, R17, R28.reuse, 0x1, P0 ;  /* 0x0000001c11177211 */ /* 0x080fe400000f0eff */
[-C--:B------:R-:W-:Y:S02]  /*4190*/  LEA.HI.X.SX32 R21, R18, R28.reuse, 0x1, P1 ;  /* 0x0000001c12157211 */ /* 0x080fe400008f0eff */
[----:B------:R-:W-:Y:S01]  /*41a0*/  LEA.HI.X.SX32 R17, R9, R28, 0x1, P2 ;  /* 0x0000001c09117211 */ /* 0x000fe200010f0eff */
[----:B------:R0:W-:Y:S04]  /*41b0*/  STL.64 [R1+0xf0], R22 ;  /* 0x0000f01601007387 */ /* 0x0001e80000100a00 */
[----:B------:R1:W-:Y:S04]  /*41c0*/  STL.64 [R1+0xe8], R20 ;  /* 0x0000e81401007387 */ /* 0x0003e80000100a00 */
[----:B------:R2:W-:Y:S01]  /*41d0*/  STL.64 [R1+0xe0], R14 ;  /* 0x0000e00e01007387 */ /* 0x0005e20000100a00 */
[----:B0-----:R-:W-:-:S02]  /*41e0*/  LEA R22, P0, R6, R34, 0x1 ;  /* 0x0000002206167211 */ /* 0x001fc400078008ff */
[C---:B-1----:R-:W-:Y:S02]  /*41f0*/  LEA R20, P1, R7.reuse, R34, 0x1 ;  /* 0x0000002207147211 */ /* 0x042fe400078208ff */
[-C--:B------:R-:W-:Y:S02]  /*4200*/  LEA.HI.X.SX32 R23, R6, R28.reuse, 0x1, P0 ;  /* 0x0000001c06177211 */ /* 0x080fe400000f0eff */
[----:B------:R-:W-:Y:S01]  /*4210*/  LEA.HI.X.SX32 R21, R7, R28, 0x1, P1 ;  /* 0x0000001c07157211 */ /* 0x000fe200008f0eff */
[C---:B--2---:R-:W-:Y:S02]  /*4220*/  IMAD R14, R36.reuse, 0x4, R5 ;  /* 0x00000004240e7824 */ /* 0x044fe400078e0205 */
[----:B------:R0:W-:Y:S02]  /*4230*/  STL.64 [R1+0xd8], R22 ;  /* 0x0000d81601007387 */ /* 0x0001e40000100a00 */
[C---:B------:R-:W-:Y:S02]  /*4240*/  IMAD R6, R36.reuse, 0x4, R14 ;  /* 0x0000000424067824 */ /* 0x040fe400078e020e */
[----:B------:R1:W-:Y:S03]  /*4250*/  STL.64 [R1+0xd0], R20 ;  /* 0x0000d01401007387 */ /* 0x0003e60000100a00 */
[----:B------:R-:W-:Y:S01]  /*4260*/  LEA R7, R36, R6, 0x2 ;  /* 0x0000000624077211 */ /* 0x000fe200078e10ff */
[----:B------:R2:W-:Y:S01]  /*4270*/  STL.64 [R1+0xc8], R16 ;  /* 0x0000c81001007387 */ /* 0x0005e20000100a00 */
[----:B0-----:R-:W-:-:S02]  /*4280*/  LEA R22, P0, R3, R34, 0x1 ;  /* 0x0000002203167211 */ /* 0x001fc400078008ff */
[----:B-1----:R-:W-:Y:S02]  /*4290*/  LEA R20, P1, R19, R34, 0x1 ;  /* 0x0000002213147211 */ /* 0x002fe400078208ff */
[----:B------:R-:W-:Y:S01]  /*42a0*/  LEA.HI.X.SX32 R23, R3, R28, 0x1, P0 ;  /* 0x0000001c03177211 */ /* 0x000fe200000f0eff */
[----:B------:R-:W-:Y:S01]  /*42b0*/  IMAD R3, R36, 0x4, R7 ;  /* 0x0000000424037824 */ /* 0x000fe200078e0207 */
[C---:B--2---:R-:W-:Y:S02]  /*42c0*/  LEA R16, P2, R4.reuse, R34, 0x1 ;  /* 0x0000002204107211 */ /* 0x044fe400078408ff */
[-C--:B------:R-:W-:Y:S01]  /*42d0*/  LEA.HI.X.SX32 R21, R19, R28.reuse, 0x1, P1 ;  /* 0x0000001c13157211 */ /* 0x080fe200008f0eff */
[----:B------:R0:W-:Y:S01]  /*42e0*/  STL.64 [R1+0xc0], R22 ;  /* 0x0000c01601007387 */ /* 0x0001e20000100a00 */
[----:B------:R-:W-:Y:S01]  /*42f0*/  LEA.HI.X.SX32 R17, R4, R28, 0x1, P2 ;  /* 0x0000001c04117211 */ /* 0x000fe200010f0eff */
[----:B------:R-:W-:Y:S01]  /*4300*/  IMAD R4, R36, 0x4, R3 ;  /* 0x0000000424047824 */ /* 0x000fe200078e0203 */
[C---:B------:R-:W-:Y:S01]  /*4310*/  LEA R18, P1, R10.reuse, R34, 0x1 ;  /* 0x000000220a127211 */ /* 0x040fe200078208ff */
[----:B------:R1:W-:Y:S03]  /*4320*/  STL.64 [R1+0xb8], R20 ;  /* 0x0000b81401007387 */ /* 0x0003e60000100a00 */
[----:B------:R-:W-:Y:S01]  /*4330*/  LEA.HI.X.SX32 R19, R10, R28, 0x1, P1 ;  /* 0x0000001c0a137211 */ /* 0x000fe200008f0eff */
[----:B------:R2:W-:Y:S01]  /*4340*/  STL.64 [R1+0xb0], R16 ;  /* 0x0000b01001007387 */ /* 0x0005e20000100a00 */
[----:B0-----:R-:W-:Y:S01]  /*4350*/  CS2R R22, SRZ ;  /* 0x0000000000167805 */ /* 0x001fe2000001ff00 */
[----:B-1----:R-:W-:-:S02]  /*4360*/  LEA R20, P0, R8, R34, 0x1 ;  /* 0x0000002208147211 */ /* 0x002fc400078008ff */
[C---:B--2---:R-:W-:Y:S02]  /*4370*/  LEA R16, P2, R11.reuse, R34, 0x1 ;  /* 0x000000220b107211 */ /* 0x044fe400078408ff */
[-C--:B------:R-:W-:Y:S02]  /*4380*/  LEA.HI.X.SX32 R21, R8, R28.reuse, 0x1, P0 ;  /* 0x0000001c08157211 */ /* 0x080fe400000f0eff */
[----:B------:R-:W-:Y:S02]  /*4390*/  LEA.HI.X.SX32 R17, R11, R28, 0x1, P2 ;  /* 0x0000001c0b117211 */ /* 0x000fe400010f0eff */
[C---:B------:R-:W-:Y:S01]  /*43a0*/  LEA R8, R36.reuse, R4, 0x2 ;  /* 0x0000000424087211 */ /* 0x040fe200078e10ff */
[----:B------:R0:W-:Y:S04]  /*43b0*/  STL.64 [R1+0xa8], R20 ;  /* 0x0000a81401007387 */ /* 0x0001e80000100a00 */
[----:B------:R1:W-:Y:S01]  /*43c0*/  STL.64 [R1+0xa0], R18 ;  /* 0x0000a01201007387 */ /* 0x0003e20000100a00 */
[----:B------:R-:W-:-:S03]  /*43d0*/  IMAD R9, R36, 0x4, R8 ;  /* 0x0000000424097824 */ /* 0x000fc600078e0208 */
[----:B------:R2:W-:Y:S01]  /*43e0*/  STL.64 [R1+0x98], R16 ;  /* 0x0000981001007387 */ /* 0x0005e20000100a00 */
[CC--:B0-----:R-:W-:Y:S02]  /*43f0*/  LEA R20, P0, R12.reuse, R34.reuse, 0x1 ;  /* 0x000000220c147211 */ /* 0x0c1fe400078008ff */
[----:B-1----:R-:W-:Y:S02]  /*4400*/  LEA R18, P1, R13, R34, 0x1 ;  /* 0x000000220d127211 */ /* 0x002fe400078208ff */
[----:B------:R-:W-:Y:S02]  /*4410*/  LEA.HI.X.SX32 R21, R12, R28, 0x1, P0 ;  /* 0x0000001c0c157211 */ /* 0x000fe400000f0eff */
[----:B--2---:R-:W-:Y:S02]  /*4420*/  LEA R16, P2, R5, R34, 0x1 ;  /* 0x0000002205107211 */ /* 0x004fe400078408ff */
[-C--:B------:R-:W-:Y:S01]  /*4430*/  LEA.HI.X.SX32 R19, R13, R28.reuse, 0x1, P1 ;  /* 0x0000001c0d137211 */ /* 0x080fe200008f0eff */
[----:B------:R0:W-:Y:S01]  /*4440*/  STL.64 [R1+0x90], R20 ;  /* 0x0000901401007387 */ /* 0x0001e20000100a00 */
[----:B------:R-:W-:Y:S01]  /*4450*/  LEA.HI.X.SX32 R17, R5, R28, 0x1, P2 ;  /* 0x0000001c05117211 */ /* 0x000fe200010f0eff */
[C---:B------:R-:W-:Y:S01]  /*4460*/  IMAD R5, R36.reuse, 0x4, R9 ;  /* 0x0000000424057824 */ /* 0x040fe200078e0209 */
[C---:B------:R-:W-:Y:S01]  /*4470*/  LEA R12, P2, R7.reuse, R34, 0x1 ;  /* 0x00000022070c7211 */ /* 0x040fe200078408ff */
[----:B------:R1:W-:Y:S03]  /*4480*/  STL.64 [R1+0x88], R18 ;  /* 0x0000881201007387 */ /* 0x0003e60000100a00 */
[----:B------:R-:W-:Y:S01]  /*4490*/  LEA R10, R36, R5, 0x2 ;  /* 0x00000005240a7211 */ /* 0x000fe200078e10ff */
[----:B------:R2:W-:Y:S01]  /*44a0*/  STL.64 [R1+0x80], R16 ;  /* 0x0000801001007387 */ /* 0x0005e20000100a00 */
[----:B------:R-:W-:Y:S01]  /*44b0*/  LEA.HI.X.SX32 R13, R7, R28, 0x1, P2 ;  /* 0x0000001c070d7211 */ /* 0x000fe200010f0eff */
[----:B0-----:R-:W-:Y:S01]  /*44c0*/  CS2R R20, SRZ ;  /* 0x0000000000147805 */ /* 0x001fe2000001ff00 */
[----:B-1----:R-:W-:-:S02]  /*44d0*/  LEA R18, P0, R14, R34, 0x1 ;  /* 0x000000220e127211 */ /* 0x002fc400078008ff */
[----:B--2---:R-:W-:Y:S02]  /*44e0*/  LEA R16, P1, R6, R34, 0x1 ;  /* 0x0000002206107211 */ /* 0x004fe400078208ff */
[-C--:B------:R-:W-:Y:S02]  /*44f0*/  LEA.HI.X.SX32 R19, R14, R28.reuse, 0x1, P0 ;  /* 0x0000001c0e137211 */ /* 0x080fe400000f0eff */
[----:B------:R-:W-:Y:S01]  /*4500*/  LEA.HI.X.SX32 R17, R6, R28, 0x1, P1 ;  /* 0x0000001c06117211 */ /* 0x000fe200008f0eff */
[----:B------:R-:W-:Y:S01]  /*4510*/  IMAD R6, R36, 0x4, R10 ;  /* 0x0000000424067824 */ /* 0x000fe200078e020a */
[----:B------:R-:W-:Y:S01]  /*4520*/  LEA R14, P1, R4, R34, 0x1 ;  /* 0x00000022040e7211 */ /* 0x000fe200078208ff */
[----:B------:R0:W-:Y:S02]  /*4530*/  STL.64 [R1+0x78], R18 ;  /* 0x0000781201007387 */ /* 0x0001e40000100a00 */
[----:B------:R-:W-:Y:S01]  /*4540*/  IMAD R7, R36, 0x4, R6 ;  /* 0x0000000424077824 */ /* 0x000fe200078e0206 */
[----:B------:R-:W-:Y:S01]  /*4550*/  LEA.HI.X.SX32 R15, R4, R28, 0x1, P1 ;  /* 0x0000001c040f7211 */ /* 0x000fe200008f0eff */
[----:B------:R1:W-:Y:S04]  /*4560*/  STL.64 [R1+0x70], R16 ;  /* 0x0000701001007387 */ /* 0x0003e80000100a00 */
        /* <DEDUP_REMOVED lines=11> */
[-C--:B0-----:R-:W-:Y:S02]  /*4620*/  LEA R16, P0, R9, R34.reuse, 0x1 ;  /* 0x0000002209107211 */ /* 0x081fe400078008ff */
[----:B-1----:R-:W-:Y:S02]  /*4630*/  LEA R14, P1, R5, R34, 0x1 ;  /* 0x00000022050e7211 */ /* 0x002fe400078208ff */
[----:B------:R-:W-:Y:S02]  /*4640*/  LEA.HI.X.SX32 R17, R9, R28, 0x1, P0 ;  /* 0x0000001c09117211 */ /* 0x000fe400000f0eff */
[----:B--2---:R-:W-:Y:S02]  /*4650*/  LEA R12, P2, R10, R34, 0x1 ;  /* 0x000000220a0c7211 */ /* 0x004fe400078408ff */
[-C--:B------:R-:W-:Y:S01]  /*4660*/  LEA.HI.X.SX32 R15, R5, R28.reuse, 0x1, P1 ;  /* 0x0000001c050f7211 */ /* 0x080fe200008f0eff */
[----:B------:R-:W-:Y:S01]  /*4670*/  IMAD R5, R36, 0x4, R4 ;  /* 0x0000000424057824 */ /* 0x000fe200078e0204 */
[----:B------:R-:W-:Y:S01]  /*4680*/  LEA.HI.X.SX32 R13, R10, R28, 0x1, P2 ;  /* 0x0000001c0a0d7211 */ /* 0x000fe200010f0eff */
[----:B------:R0:W-:Y:S03]  /*4690*/  STL.64 [R1+0x48], R16 ;  /* 0x0000481001007387 */ /* 0x0001e60000100a00 */
[----:B------:R-:W-:Y:S01]  /*46a0*/  LEA R8, R36, R5, 0x2 ;  /* 0x0000000524087211 */ /* 0x000fe200078e10ff */
[----:B------:R1:W-:Y:S04]  /*46b0*/  STL.64 [R1+0x40], R14 ;  /* 0x0000400e01007387 */ /* 0x0003e80000100a00 */
[----:B------:R2:W-:Y:S01]  /*46c0*/  STL.64 [R1+0x38], R12 ;  /* 0x0000380c01007387 */ /* 0x0005e20000100a00 */
[----:B0-----:R-:W-:-:S02]  /*46d0*/  LEA R16, P0, R6, R34, 0x1 ;  /* 0x0000002206107211 */ /* 0x001fc400078008ff */
[----:B-1----:R-:W-:Y:S02]  /*46e0*/  LEA R14, P1, R7, R34, 0x1 ;  /* 0x00000022070e7211 */ /* 0x002fe400078208ff */
[----:B------:R-:W-:Y:S02]  /*46f0*/  LEA.HI.X.SX32 R17, R6, R28, 0x1, P0 ;  /* 0x0000001c06117211 */ /* 0x000fe400000f0eff */
[----:B--2---:R-:W-:Y:S02]  /*4700*/  LEA R12, P2, R3, R34, 0x1 ;  /* 0x00000022030c7211 */ /* 0x004fe400078408ff */
[-C--:B------:R-:W-:Y:S01]  /*4710*/  LEA.HI.X.SX32 R15, R7, R28.reuse, 0x1, P1 ;  /* 0x0000001c070f7211 */ /* 0x080fe200008f0eff */
[----:B------:R0:W-:Y:S01]  /*4720*/  STL.64 [R1+0x30], R16 ;  /* 0x0000301001007387 */ /* 0x0001e20000100a00 */
[----:B------:R-:W-:Y:S01]  /*4730*/  LEA.HI.X.SX32 R13, R3, R28, 0x1, P2 ;  /* 0x0000001c030d7211 */ /* 0x000fe200010f0eff */
[----:B------:R-:W-:Y:S01]  /*4740*/  IMAD R3, R36, 0x4, R8 ;  /* 0x0000000424037824 */ /* 0x000fe200078e0208 */
[----:B------:R-:W-:Y:S01]  /*4750*/  LEA.HI R36, R45, 0x20, RZ, 0x1e ;  /* 0x000000202d247811 */ /* 0x000fe200078ff0ff */
[----:B------:R1:W-:Y:S01]  /*4760*/  STL.64 [R1+0x28], R14 ;  /* 0x0000280e01007387 */ /* 0x0003e20000100a00 */
[----:B------:R-:W-:-:S02]  /*4770*/  LEA R10, P2, R8, R34, 0x1 ;  /* 0x00000022080a7211 */ /* 0x000fc400078408ff */
[----:B------:R-:W-:Y:S01]  /*4780*/  LEA R6, P3, R3, R34, 0x1 ;  /* 0x0000002203067211 */ /* 0x000fe200078608ff */
[----:B------:R2:W-:Y:S01]  /*4790*/  STL.64 [R1+0x20], R12 ;  /* 0x0000200c01007387 */ /* 0x0005e20000100a00 */
[C---:B------:R-:W-:Y:S01]  /*47a0*/  IMAD.IADD R44, R33.reuse, 0x1, R36 ;  /* 0x00000001212c7824 */ /* 0x040fe200078e0224 */
[----:B------:R-:W-:Y:S01]  /*47b0*/  SHF.L.U32 R36, R36, 0x4, RZ ;  /* 0x0000000424247819 */ /* 0x000fe200000006ff */
[----:B------:R-:W-:Y:S01]  /*47c0*/  IMAD.IADD R44, R33, 0x1, R42 ;  /* 0x00000001212c7824 */ /* 0x000fe200078e022a */
[----:B------:R-:W-:Y:S01]  /*47d0*/  LEA.HI.X.SX32 R7, R3, R28, 0x1, P3 ;  /* 0x0000001c03077211 */ /* 0x000fe200018f0eff */
[----:B0-----:R-:W-:Y:S01]  /*47e0*/  CS2R R16, SRZ ;  /* 0x0000000000107805 */ /* 0x001fe2000001ff00 */
[----:B------:R-:W-:Y:S01]  /*47f0*/  LEA.HI R3, R45, R33, RZ, 0x1e ;  /* 0x000000212d037211 */ /* 0x000fe200078ff0ff */
[C---:B------:R-:W-:Y:S01]  /*4800*/  IMAD.IADD R45, R33.reuse, 0x1, R37 ;  /* 0x00000001212d7824 */ /* 0x040fe200078e0225 */
[-C--:B-1----:R-:W-:Y:S01]  /*4810*/  LEA R14, P0, R4, R34.reuse, 0x1 ;  /* 0x00000022040e7211 */ /* 0x082fe200078008ff */
[----:B------:R-:W-:Y:S01]  /*4820*/  IMAD.IADD R45, R33, 0x1, R41 ;  /* 0x00000001212d7824 */ /* 0x000fe200078e0229 */
[----:B------:R-:W-:Y:S01]  /*4830*/  SHF.L.U32 R33, R42, 0x4, RZ ;  /* 0x000000042a217819 */ /* 0x000fe200000006ff */
[----:B------:R-:W-:Y:S01]  /*4840*/  IMAD.SHL.U32 R37, R37, 0x10, RZ ;  /* 0x0000001025257824 */ /* 0x000fe200078e00ff */
[----:B--2---:R-:W-:Y:S01]  /*4850*/  LEA R12, P1, R5, R34, 0x1 ;  /* 0x00000022050c7211 */ /* 0x004fe200078208ff */
[----:B------:R-:W-:Y:S01]  /*4860*/  IMAD.SHL.U32 R34, R38, 0x2, RZ ;  /* 0x0000000226227824 */ /* 0x000fe200078e00ff */
[----:B------:R-:W-:Y:S01]  /*4870*/  MOV R38, c[0x0][0x1a4] ;  /* 0x0000690000267a02 */ /* 0x000fe20000000f00 */
[----:B------:R-:W-:Y:S01]  /*4880*/  IMAD.IADD R99, R32, 0x1, R33 ;  /* 0x0000000120637824 */ /* 0x000fe200078e0221 */
[----:B------:R-:W-:Y:S01]  /*4890*/  LEA.HI.X.SX32 R15, R4, R28, 0x1, P0 ;  /* 0x0000001c040f7211 */ /* 0x000fe200000f0eff */
[----:B------:R-:W-:Y:S01]  /*48a0*/  IMAD.MOV.U32 R3, RZ, RZ, RZ ;  /* 0x000000ffff037224 */ /* 0x000fe200078e00ff */
[----:B------:R-:W-:Y:S01]  /*48b0*/  LEA.HI R43, R43, R34, RZ, 0x1e ;  /* 0x000000222b2b7211 */ /* 0x000fe200078ff0ff */
[----:B------:R-:W-:Y:S01]  /*48c0*/  IMAD.SHL.U32 R34, R41, 0x10, RZ ;  /* 0x0000001029227824 */ /* 0x000fe200078e00ff */
[-C--:B------:R-:W-:Y:S01]  /*48d0*/  LEA.HI.X.SX32 R13, R5, R28.reuse, 0x1, P1 ;  /* 0x0000001c050d7211 */ /* 0x080fe200008f0eff */
[----:B------:R-:W-:Y:S01]  /*48e0*/  STL.64 [R1+0x18], R14 ;  /* 0x0000180e01007387 */ /* 0x000fe20000100a00 */
[----:B------:R-:W-:Y:S01]  /*48f0*/  LEA.HI.X.SX32 R11, R8, R28, 0x1, P2 ;  /* 0x0000001c080b7211 */ /* 0x000fe200010f0eff */
[----:B------:R-:W-:Y:S01]  /*4900*/  IMAD.SHL.U32 R39, R38, 0x2, RZ ;  /* 0x0000000226277824 */ /* 0x000fe200078e00ff */
[C---:B------:R-:W-:Y:S01]  /*4910*/  IADD3 R33, R32.reuse, R34, RZ ;  /* 0x0000002220217210 */ /* 0x040fe20007ffe0ff */
[----:B------:R-:W-:Y:S01]  /*4920*/  IMAD.IADD R34, R32, 0x1, R36 ;  /* 0x0000000120227824 */ /* 0x000fe200078e0224 */
[----:B------:R-:W-:Y:S01]  /*4930*/  LOP3.LUT R34, R2, 0x40, RZ, 0x3c, !PT ;  /* 0x0000004002227812 */ /* 0x000fe200078e3cff */
[----:B------:R0:W-:Y:S01]  /*4940*/  STL.64 [R1+0x10], R12 ;  /* 0x0000100c01007387 */ /* 0x0001e20000100a00 */
[----:B------:R-:W-:Y:S01]  /*4950*/  IADD3 R33, R32, R37, RZ ;  /* 0x0000002520217210 */ /* 0x000fe20007ffe0ff */
[----:B------:R-:W-:Y:S01]  /*4960*/  IMAD.WIDE R36, R38, 0x2, R194 ;  /* 0x0000000226247825 */ /* 0x000fe200078e02c2 */
[----:B------:R-:W-:Y:S01]  /*4970*/  IADD3 R33, R98, R32, RZ ;  /* 0x0000002062217210 */ /* 0x000fe20007ffe0ff */
[----:B------:R-:W-:Y:S01]  /*4980*/  STL.64 [R1+0x8], R10 ;  /* 0x0000080a01007387 */ /* 0x000fe20000100a00 */
[----:B------:R-:W-:Y:S01]  /*4990*/  LOP3.LUT R32, R2, 0x20, RZ, 0x3c, !PT ;  /* 0x0000002002207812 */ /* 0x000fe200078e3cff */
[----:B------:R-:W-:Y:S01]  /*49a0*/  IMAD.WIDE R34, R38, 0x2, R192 ;  /* 0x0000000226227825 */ /* 0x000fe200078e02c0 */
[----:B------:R-:W-:Y:S01]  /*49b0*/  LOP3.LUT R33, R2, 0x60, RZ, 0x3c, !PT ;  /* 0x0000006002217812 */ /* 0x000fe200078e3cff */
[----:B------:R1:W-:Y:S01]  /*49c0*/  STL.64 [R1], R6 ;  /* 0x0000000601007387 */ /* 0x0003e20000100a00 */
[----:B------:R-:W-:Y:S01]  /*49d0*/  LOP3.LUT R32, R200, 0x20, RZ, 0x3c, !PT ;  /* 0x00000020c8207812 */ /* 0x000fe200078e3cff */
[C---:B------:R-:W-:Y:S01]  /*49e0*/  IMAD R40, R38.reuse, 0x3, RZ ;  /* 0x0000000326287824 */ /* 0x040fe200078e02ff */
[C---:B------:R-:W-:Y:S01]  /*49f0*/  SHF.L.U32 R45, R38.reuse, 0x3, RZ ;  /* 0x00000003262d7819 */ /* 0x040fe200000006ff */
[C---:B------:R-:W-:Y:S01]  /*4a00*/  IMAD.WIDE R32, R39.reuse, 0x2, R194 ;  /* 0x0000000227207825 */ /* 0x040fe200078e02c2 */
[----:B------:R2:W-:Y:S01]  /*4a10*/  STL.64 [R1+0x408], R36 ;  /* 0x0004082401007387 */ /* 0x0005e20000100a00 */
[----:B------:R-:W-:Y:S01]  /*4a20*/  CS2R R28, SRZ ;  /* 0x00000000001c7805 */ /* 0x000fe2000001ff00 */
[----:B0-----:R-:W-:Y:S01]  /*4a30*/  CS2R R12, SRZ ;  /* 0x00000000000c7805 */ /* 0x001fe2000001ff00 */
[C---:B------:R-:W-:Y:S01]  /*4a40*/  IMAD.SHL.U32 R41, R38.reuse, 0x4, RZ ;  /* 0x0000000426297824 */ /* 0x040fe200078e00ff */
[----:B------:R0:W-:Y:S01]  /*4a50*/  STL.64 [R1+0x400], R34 ;  /* 0x0004002201007387 */ /* 0x0001e20000100a00 */
[C---:B------:R-:W-:Y:S01]  /*4a60*/  IMAD R42, R38.reuse, 0x5, RZ ;  /* 0x00000005262a7824 */ /* 0x040fe200078e02ff */
[----:B------:R-:W-:Y:S01]  /*4a70*/  CS2R R14, SRZ ;  /* 0x00000000000e7805 */ /* 0x000fe2000001ff00 */
[C---:B------:R-:W-:Y:S01]  /*4a80*/  IMAD R43, R38.reuse, 0x6, RZ ;  /* 0x00000006262b7824 */ /* 0x040fe200078e02ff */
[----:B------:R3:W-:Y:S01]  /*4a90*/  STL.64 [R1+0x3d8], R32 ;  /* 0x0003d82001007387 */ /* 0x0007e20000100a00 */
[C---:B------:R-:W-:Y:S01]  /*4aa0*/  IMAD R44, R38.reuse, 0x7, RZ ;  /* 0x00000007262c7824 */ /* 0x040fe200078e02ff */
[----:B-1----:R-:W-:Y:S01]  /*4ab0*/  MOV R6, 0xff800000 ;  /* 0xff80000000067802 */ /* 0x002fe20000000f00 */
[----:B------:R-:W-:Y:S01]  /*4ac0*/  IMAD R46, R38, 0x9, RZ ;  /* 0x00000009262e7824 */ /* 0x000fe200078e02ff */
[----:B------:R-:W-:Y:S01]  /*4ad0*/  CS2R R8, SRZ ;  /* 0x0000000000087805 */ /* 0x000fe2000001ff00 */
[----:B--2---:R-:W-:Y:S01]  /*4ae0*/  IMAD.WIDE R36, R39, 0x2, R192 ;  /* 0x0000000227247825 */ /* 0x004fe200078e02c0 */
[----:B------:R-:W-:-:S03]  /*4af0*/  CS2R R10, SRZ ;  /* 0x00000000000a7805 */ /* 0x000fc6000001ff00 */
[C---:B0-----:R-:W-:Y:S01]  /*4b00*/  IMAD.WIDE R34, R40.reuse, 0x2, R194 ;  /* 0x0000000228227825 */ /* 0x041fe200078e02c2 */
[----:B------:R0:W-:Y:S03]  /*4b10*/  STL.64 [R1+0x3d0], R36 ;  /* 0x0003d02401007387 */ /* 0x0001e60000100a00 */
[----:B---3--:R-:W-:Y:S01]  /*4b20*/  IMAD.WIDE R32, R40, 0x2, R192 ;  /* 0x0000000228207825 */ /* 0x008fe200078e02c0 */
[----:B------:R1:W-:Y:S03]  /*4b30*/  STL.64 [R1+0x3c8], R34 ;  /* 0x0003c82201007387 */ /* 0x0003e60000100a00 */
[C---:B------:R-:W-:Y:S01]  /*4b40*/  IMAD R47, R38.reuse, 0xa, RZ ;  /* 0x0000000a262f7824 */ /* 0x040fe200078e02ff */
[----:B------:R2:W-:Y:S01]  /*4b50*/  STL.64 [R1+0x3c0], R32 ;  /* 0x0003c02001007387 */ /* 0x0005e20000100a00 */
[----:B------:R-:W-:-:S02]  /*4b60*/  IMAD R53, R38, 0xb, RZ ;  /* 0x0000000b26357824 */ /* 0x000fc400078e02ff */
[----:B------:R-:W-:Y:S02]  /*4b70*/  IMAD R54, R38, 0xc, RZ ;  /* 0x0000000c26367824 */ /* 0x000fe400078e02ff */
[----:B0-----:R-:W-:-:S04]  /*4b80*/  IMAD.WIDE R36, R41, 0x2, R194 ;  /* 0x0000000229247825 */ /* 0x001fc800078e02c2 */
[----:B-1----:R-:W-:Y:S01]  /*4b90*/  IMAD.WIDE R34, R41, 0x2, R192 ;  /* 0x0000000229227825 */ /* 0x002fe200078e02c0 */
[----:B------:R0:W-:Y:S03]  /*4ba0*/  STL.64 [R1+0x3b8], R36 ;  /* 0x0003b82401007387 */ /* 0x0001e60000100a00 */
[----:B--2---:R-:W-:Y:S01]  /*4bb0*/  IMAD.WIDE R32, R42, 0x2, R194 ;  /* 0x000000022a207825 */ /* 0x004fe200078e02c2 */
[----:B------:R1:W-:Y:S03]  /*4bc0*/  STL.64 [R1+0x3b0], R34 ;  /* 0x0003b02201007387 */ /* 0x0003e60000100a00 */
[C---:B------:R-:W-:Y:S01]  /*4bd0*/  IMAD R55, R38.reuse, 0xd, RZ ;  /* 0x0000000d26377824 */ /* 0x040fe200078e02ff */
[----:B------:R2:W-:Y:S01]  /*4be0*/  STL.64 [R1+0x3a8], R32 ;  /* 0x0003a82001007387 */ /* 0x0005e20000100a00 */
[----:B------:R-:W-:-:S02]  /*4bf0*/  IMAD R56, R38, 0xe, RZ ;  /* 0x0000000e26387824 */ /* 0x000fc400078e02ff */
[----:B------:R-:W-:Y:S02]  /*4c00*/  IMAD R57, R38, 0xf, RZ ;  /* 0x0000000f26397824 */ /* 0x000fe400078e02ff */
[----:B0-----:R-:W-:-:S04]  /*4c10*/  IMAD.WIDE R36, R42, 0x2, R192 ;  /* 0x000000022a247825 */ /* 0x001fc800078e02c0 */
[C---:B-1----:R-:W-:Y:S01]  /*4c20*/  IMAD.WIDE R34, R43.reuse, 0x2, R194 ;  /* 0x000000022b227825 */ /* 0x042fe200078e02c2 */
[----:B------:R0:W-:Y:S03]  /*4c30*/  STL.64 [R1+0x3a0], R36 ;  /* 0x0003a02401007387 */ /* 0x0001e60000100a00 */
[----:B--2---:R-:W-:Y:S01]  /*4c40*/  IMAD.WIDE R32, R43, 0x2, R192 ;  /* 0x000000022b207825 */ /* 0x004fe200078e02c0 */
[----:B------:R1:W-:Y:S03]  /*4c50*/  STL.64 [R1+0x398], R34 ;  /* 0x0003982201007387 */ /* 0x0003e60000100a00 */
[C---:B------:R-:W-:Y:S01]  /*4c60*/  IMAD.SHL.U32 R58, R38.reuse, 0x10, RZ ;  /* 0x00000010263a7824 */ /* 0x040fe200078e00ff */
        /* <DEDUP_REMOVED lines=44> */
[----:B------:R-:W-:Y:S01]  /*4f30*/  IMAD R97, R38, 0x1f, RZ ;  /* 0x0000001f26617824 */ /* 0x000fe200078e02ff */
[----:B------:R2:W-:Y:S01]  /*4f40*/  STL.64 [R1+0x318], R32 ;  /* 0x0003182001007387 */ /* 0x0005e20000100a00 */
[----:B------:R-:W-:-:S02]  /*4f50*/  IMAD.MOV.U32 R4, RZ, RZ, RZ ;  /* 0x000000ffff047224 */ /* 0x000fc400078e00ff */
[----:B------:R-:W-:Y:S02]  /*4f60*/  IMAD.MOV.U32 R7, RZ, RZ, -0x800000 ;  /* 0xff800000ff077424 */ /* 0x000fe400078e00ff */
[----:B0-----:R-:W-:-:S04]  /*4f70*/  IMAD.WIDE R36, R56, 0x2, R192 ;  /* 0x0000000238247825 */ /* 0x001fc800078e02c0 */
[C---:B-1----:R-:W-:Y:S01]  /*4f80*/  IMAD.WIDE R34, R57.reuse, 0x2, R194 ;  /* 0x0000000239227825 */ /* 0x042fe200078e02c2 */
[----:B------:R0:W-:Y:S03]  /*4f90*/  STL.64 [R1+0x310], R36 ;  /* 0x0003102401007387 */ /* 0x0001e60000100a00 */
[----:B--2---:R-:W-:Y:S01]  /*4fa0*/  IMAD.WIDE R32, R57, 0x2, R192 ;  /* 0x0000000239207825 */ /* 0x004fe200078e02c0 */
[----:B------:R1:W-:Y:S03]  /*4fb0*/  STL.64 [R1+0x308], R34 ;  /* 0x0003082201007387 */ /* 0x0003e60000100a00 */
[----:B------:R-:W-:Y:S01]  /*4fc0*/  IMAD.MOV.U32 R5, RZ, RZ, -0x800000 ;  /* 0xff800000ff057424 */ /* 0x000fe200078e00ff */
[----:B------:R2:W-:Y:S01]  /*4fd0*/  STL.64 [R1+0x300], R32 ;  /* 0x0003002001007387 */ /* 0x0005e20000100a00 */
[----:B0-----:R-:W-:-:S04]  /*4fe0*/  IMAD.WIDE R36, R58, 0x2, R194 ;  /* 0x000000023a247825 */ /* 0x001fc800078e02c2 */
[----:B-1----:R-:W-:Y:S01]  /*4ff0*/  IMAD.WIDE R34, R58, 0x2, R192 ;  /* 0x000000023a227825 */ /* 0x002fe200078e02c0 */
[----:B------:R0:W-:Y:S03]  /*5000*/  STL.64 [R1+0x2f8], R36 ;  /* 0x0002f82401007387 */ /* 0x0001e60000100a00 */
[C---:B--2---:R-:W-:Y:S01]  /*5010*/  IMAD.WIDE R32, R59.reuse, 0x2, R194 ;  /* 0x000000023b207825 */ /* 0x044fe200078e02c2 */
[----:B------:R1:W-:Y:S04]  /*5020*/  STL.64 [R1+0x2f0], R34 ;  /* 0x0002f02201007387 */ /* 0x0003e80000100a00 */
[----:B------:R2:W-:Y:S01]  /*5030*/  STL.64 [R1+0x2e8], R32 ;  /* 0x0002e82001007387 */ /* 0x0005e20000100a00 */
[----:B0-----:R-:W-:-:S04]  /*5040*/  IMAD.WIDE R36, R59, 0x2, R192 ;  /* 0x000000023b247825 */ /* 0x001fc800078e02c0 */
[C---:B-1----:R-:W-:Y:S01]  /*5050*/  IMAD.WIDE R34, R60.reuse, 0x2, R194 ;  /* 0x000000023c227825 */ /* 0x042fe200078e02c2 */
[----:B------:R0:W-:Y:S03]  /*5060*/  STL.64 [R1+0x2e0], R36 ;  /* 0x0002e02401007387 */ /* 0x0001e60000100a00 */
[----:B--2---:R-:W-:Y:S01]  /*5070*/  IMAD.WIDE R32, R60, 0x2, R192 ;  /* 0x000000023c207825 */ /* 0x004fe200078e02c0 */
[----:B------:R1:W-:Y:S04]  /*5080*/  STL.64 [R1+0x2d8], R34 ;  /* 0x0002d82201007387 */ /* 0x0003e80000100a00 */
        /* <DEDUP_REMOVED lines=51> */
[----:B------:R0:W-:Y:S01]  /*53c0*/  STL.64 [R1+0x208], R36 ;  /* 0x0002082401007387 */ /* 0x0001e20000100a00 */
[----:B--2---:R-:W-:-:S03]  /*53d0*/  LOP3.LUT R32, R199, 0x40, RZ, 0x3c, !PT ;  /* 0x00000040c7207812 */ /* 0x004fc600078e3cff */
[----:B------:R0:W-:Y:S04]  /*53e0*/  STL.64 [R1+0x200], R34 ;  /* 0x0002002201007387 */ /* 0x0001e80000100a00 */
.L_x_19:
[----:B------:R-:W2:Y:S04]  /*53f0*/  LDL.64 R38, [R1+0x3c8] ;  /* 0x0003c80001267983 */ /* 0x000ea80000100a00 */
[----:B------:R-:W3:Y:S04]  /*5400*/  LDL.64 R56, [R1+0x3d8] ;  /* 0x0003d80001387983 */ /* 0x000ee80000100a00 */
[----:B------:R-:W4:Y:S04]  /*5410*/  LDL.64 R40, [R1+0x3c0] ;  /* 0x0003c00001287983 */ /* 0x000f280000100a00 */
[----:B------:R-:W5:Y:S04]  /*5420*/  LDL.64 R94, [R1+0x3b8] ;  /* 0x0003b800015e7983 */ /* 0x000f680000100a00 */
[----:B------:R-:W5:Y:S04]  /*5430*/  LDL.64 R42, [R1+0x3d0] ;  /* 0x0003d000012a7983 */ /* 0x000f680000100a00 */
[----:B------:R-:W5:Y:S04]  /*5440*/  LDL.64 R62, [R1+0x3a8] ;  /* 0x0003a800013e7983 */ /* 0x000f680000100a00 */
[----:B------:R-:W5:Y:S04]  /*5450*/  LDL.64 R46, [R1+0x3a0] ;  /* 0x0003a000012e7983 */ /* 0x000f680000100a00 */
[----:B------:R-:W5:Y:S04]  /*5460*/  LDL.64 R90, [R1+0x388] ;  /* 0x00038800015a7983 */ /* 0x000f680000100a00 */
[----:B0-----:R-:W5:Y:S04]  /*5470*/  LDL.64 R34, [R1+0x408] ;  /* 0x0004080001227983 */ /* 0x001f680000100a00 */
[----:B------:R-:W5:Y:S04]  /*5480*/  LDL.64 R44, [R1+0x400] ;  /* 0x00040000012c7983 */ /* 0x000f680000100a00 */
[----:B------:R-:W5:Y:S01]  /*5490*/  LDL.64 R92, [R1+0x398] ;  /* 0x00039800015c7983 */ /* 0x000f620000100a00 */
[----:B------:R-:W-:-:S03]  /*54a0*/  IMAD.WIDE R32, R3, 0x2, R194 ;  /* 0x0000000203207825 */ /* 0x000fc600078e02c2 */
[----:B------:R-:W5:Y:S01]  /*54b0*/  LDL.64 R60, [R1+0x390] ;  /* 0x00039000013c7983 */ /* 0x000f620000100a00 */
[----:B------:R-:W-:-:S03]  /*54c0*/  IMAD.WIDE R36, R3, 0x2, R192 ;  /* 0x0000000203247825 */ /* 0x000fc600078e02c0 */
[----:B------:R0:W5:Y:S04]  /*54d0*/  LDG.E.U16 R32, [R32.64] ;  /* 0x0000000620207981 */ /* 0x000168000c1e1500 */
[----:B------:R-:W5:Y:S04]  /*54e0*/  LDL.64 R188, [R1+0x348] ;  /* 0x0003480001bc7983 */ /* 0x000f680000100a00 */
[----:B------:R-:W5:Y:S04]  /*54f0*/  LDL.64 R58, [R1+0x380] ;  /* 0x00038000013a7983 */ /* 0x000f680000100a00 */
[----:B0-----:R3:W5:Y:S04]  /*5500*/  LDG.E.U16 R33, [R36.64] ;  /* 0x0000000624217981 */ /* 0x001768000c1e1500 */
[----:B------:R-:W5:Y:S04]  /*5510*/  LDL.64 R54, [R1+0x3b0] ;  /* 0x0003b00001367983 */ /* 0x000f680000100a00 */
        /* <DEDUP_REMOVED lines=21> */
[----:B------:R-:W5:Y:S01]  /*5670*/  LDL.64 R216, [R1+0x200] ;  /* 0x0002000001d87983 */ /* 0x000f620000100a00 */
[----:B--2---:R-:W-:-:S04]  /*5680*/  IMAD.WIDE R38, R3, 0x2, R38 ;  /* 0x0000000203267825 */ /* 0x004fc800078e0226 */
[C---:B---3--:R-:W-:Y:S02]  /*5690*/  IMAD.WIDE R36, R3.reuse, 0x2, R56 ;  /* 0x0000000203247825 */ /* 0x048fe400078e0238 */
[----:B------:R-:W2:Y:S02]  /*56a0*/  LDL.64 R56, [R1+0x378] ;  /* 0x0003780001387983 */ /* 0x000ea40000100a00 */
[C---:B----4-:R-:W-:Y:S02]  /*56b0*/  IMAD.WIDE R40, R3.reuse, 0x2, R40 ;  /* 0x0000000203287825 */ /* 0x050fe400078e0228 */
[----:B------:R0:W3:Y:S04]  /*56c0*/  LDG.E.U16 R38, [R38.64] ;  /* 0x0000000626267981 */ /* 0x0000e8000c1e1500 */
[----:B------:R1:W4:Y:S04]  /*56d0*/  LDG.E.U16 R36, [R36.64] ;  /* 0x0000000624247981 */ /* 0x000328000c1e1500 */
[----:B0-----:R5:W3:Y:S02]  /*56e0*/  LDG.E.U16 R39, [R40.64] ;  /* 0x0000000628277981 */ /* 0x001ae4000c1e1500 */
[----:B-----5:R-:W-:-:S02]  /*56f0*/  IMAD.WIDE R40, R3, 0x2, R94 ;  /* 0x0000000203287825 */ /* 0x020fc400078e025e */
[----:B------:R-:W5:Y:S02]  /*5700*/  LDL.64 R94, [R1+0x360] ;  /* 0x00036000015e7983 */ /* 0x000f640000100a00 */
[C---:B------:R-:W-:Y:S02]  /*5710*/  IMAD.WIDE R42, R3.reuse, 0x2, R42 ;  /* 0x00000002032a7825 */ /* 0x040fe400078e022a */
[----:B------:R0:W3:Y:S04]  /*5720*/  LDG.E.U16 R40, [R40.64] ;  /* 0x0000000628287981 */ /* 0x0000e8000c1e1500 */
[----:B-1----:R1:W3:Y:S02]  /*5730*/  LDG.E.U16 R37, [R42.64] ;  /* 0x000000062a257981 */ /* 0x0022e4000c1e1500 */
[----:B-1----:R-:W-:-:S02]  /*5740*/  IMAD.WIDE R42, R3, 0x2, R62 ;  /* 0x00000002032a7825 */ /* 0x002fc400078e023e */
[----:B------:R-:W3:Y:S02]  /*5750*/  LDL.64 R62, [R1+0x358] ;  /* 0x00035800013e7983 */ /* 0x000ee40000100a00 */
[C---:B------:R-:W-:Y:S02]  /*5760*/  IMAD.WIDE R46, R3.reuse, 0x2, R46 ;  /* 0x00000002032e7825 */ /* 0x040fe400078e022e */
[----:B------:R1:W4:Y:S02]  /*5770*/  LDG.E.U16 R42, [R42.64] ;  /* 0x000000062a2a7981 */ /* 0x000324000c1e1500 */
[----:B------:R-:W-:-:S04]  /*5780*/  IMAD.WIDE R34, R3, 0x2, R34 ;  /* 0x0000000203227825 */ /* 0x000fc800078e0222 */
[C---:B------:R-:W-:Y:S02]  /*5790*/  IMAD.WIDE R44, R3.reuse, 0x2, R44 ;  /* 0x00000002032c7825 */ /* 0x040fe400078e022c */
[----:B------:R0:W4:Y:S04]  /*57a0*/  LDG.E.U16 R34, [R34.64] ;  /* 0x0000000622227981 */ /* 0x000128000c1e1500 */
[----:B-1----:R1:W4:Y:S04]  /*57b0*/  LDG.E.U16 R43, [R46.64] ;  /* 0x000000062e2b7981 */ /* 0x002328000c1e1500 */
[----:B0-----:R0:W4:Y:S01]  /*57c0*/  LDG.E.U16 R35, [R44.64] ;  /* 0x000000062c237981 */ /* 0x001122000c1e1500 */
[----:B-1----:R-:W-:-:S03]  /*57d0*/  IMAD.WIDE R46, R3, 0x2, R90 ;  /* 0x00000002032e7825 */ /* 0x002fc600078e025a */
[----:B------:R-:W4:Y:S01]  /*57e0*/  LDL.64 R90, [R1+0x328] ;  /* 0x00032800015a7983 */ /* 0x000f220000100a00 */
[----:B0-----:R-:W-:-:S03]  /*57f0*/  IMAD.WIDE R44, R3, 0x2, R92 ;  /* 0x00000002032c7825 */ /* 0x001fc600078e025c */
[----:B------:R0:W4:Y:S04]  /*5800*/  LDG.E.U16 R46, [R46.64] ;  /* 0x000000062e2e7981 */ /* 0x000128000c1e1500 */
[----:B------:R-:W4:Y:S01]  /*5810*/  LDL.64 R92, [R1+0x338] ;  /* 0x00033800015c7983 */ /* 0x000f220000100a00 */
[----:B------:R-:W-:-:S03]  /*5820*/  IMAD.WIDE R60, R3, 0x2, R60 ;  /* 0x00000002033c7825 */ /* 0x000fc600078e023c */
[----:B------:R1:W4:Y:S01]  /*5830*/  LDG.E.U16 R44, [R44.64] ;  /* 0x000000062c2c7981 */ /* 0x000322000c1e1500 */
[----:B------:R-:W-:-:S04]  /*5840*/  IMAD.WIDE R58, R3, 0x2, R58 ;  /* 0x00000002033a7825 */ /* 0x000fc800078e023a */
[C---:B------:R-:W-:Y:S01]  /*5850*/  IMAD.WIDE R54, R3.reuse, 0x2, R54 ;  /* 0x0000000203367825 */ /* 0x040fe200078e0236 */
[----:B0-----:R0:W4:Y:S04]  /*5860*/  LDG.E.U16 R47, [R58.64] ;  /* 0x000000063a2f7981 */ /* 0x001128000c1e1500 */
[----:B-1----:R1:W4:Y:S04]  /*5870*/  LDG.E.U16 R45, [R60.64] ;  /* 0x000000063c2d7981 */ /* 0x002328000c1e1500 */
[----:B------:R0:W4:Y:S01]  /*5880*/  LDG.E.U16 R41, [R54.64] ;  /* 0x0000000636297981 */ /* 0x000122000c1e1500 */
[----:B-1----:R-:W-:-:S03]  /*5890*/  IMAD.WIDE R60, R3, 0x2, R188 ;  /* 0x00000002033c7825 */ /* 0x002fc600078e02bc */
[----:B------:R-:W4:Y:S01]  /*58a0*/  LDL.64 R188, [R1+0x2f0] ;  /* 0x0002f00001bc7983 */ /* 0x000f220000100a00 */
[----:B0-----:R-:W-:-:S03]  /*58b0*/  IMAD.WIDE R58, R3, 0x2, R202 ;  /* 0x00000002033a7825 */ /* 0x001fc600078e02ca */
[----:B------:R-:W4:Y:S01]  /*58c0*/  LDL.64 R202, [R1+0x2a8] ;  /* 0x0002a80001ca7983 */ /* 0x000f220000100a00 */
[----:B------:R-:W-:-:S03]  /*58d0*/  IMAD.WIDE R54, R3, 0x2, R96 ;  /* 0x0000000203367825 */ /* 0x000fc600078e0260 */
[----:B------:R-:W4:Y:S04]  /*58e0*/  LDL.64 R96, [R1+0x318] ;  /* 0x0003180001607983 */ /* 0x000f280000100a00 */
[----:B------:R0:W4:Y:S01]  /*58f0*/  LDG.E.U16 R58, [R58.64] ;  /* 0x000000063a3a7981 */ /* 0x000122000c1e1500 */
[----:B------:R-:W-:-:S03]  /*5900*/  IMAD.WIDE R88, R3, 0x2, R88 ;  /* 0x0000000203587825 */ /* 0x000fc600078e0258 */
[----:B------:R1:W4:Y:S04]  /*5910*/  LDG.E.U16 R54, [R54.64] ;  /* 0x0000000636367981 */ /* 0x000328000c1e1500 */
[----:B0-----:R0:W4:Y:S04]  /*5920*/  LDG.E.U16 R59, [R60.64] ;  /* 0x000000063c3b7981 */ /* 0x001128000c1e1500 */
[----:B-1----:R1:W4:Y:S01]  /*5930*/  LDG.E.U16 R55, [R88.64] ;  /* 0x0000000658377981 */ /* 0x002322000c1e1500 */
[----:B0-----:R-:W-:-:S03]  /*5940*/  IMAD.WIDE R60, R3, 0x2, R168 ;  /* 0x00000002033c7825 */ /* 0x001fc600078e02a8 */
[----:B------:R-:W4:Y:S01]  /*5950*/  LDL.64 R168, [R1+0x2e0] ;  /* 0x0002e00001a87983 */ /* 0x000f220000100a00 */
[----:B--2---:R-:W-:-:S03]  /*5960*/  IMAD.WIDE R56, R3, 0x2, R56 ;  /* 0x0000000203387825 */ /* 0x004fc600078e0238 */
[----:B------:R0:W2:Y:S04]  /*5970*/  LDG.E.U16 R60, [R60.64] ;  /* 0x000000063c3c7981 */ /* 0x0000a8000c1e1500 */
[----:B------:R5:W2:Y:S02]  /*5980*/  LDG.E.U16 R53, [R56.64] ;  /* 0x0000000638357981 */ /* 0x000aa4000c1e1500 */
[C---:B-----5:R-:W-:Y:S02]  /*5990*/  IMAD.WIDE R56, R3.reuse, 0x2, R94 ;  /* 0x0000000203387825 */ /* 0x060fe400078e025e */
[----:B------:R-:W5:Y:S04]  /*59a0*/  LDL.64 R94, [R1+0x308] ;  /* 0x00030800015e7983 */ /* 0x000f680000100a00 */
[----:B------:R0:W2:Y:S01]  /*59b0*/  LDG.E.U16 R56, [R56.64] ;  /* 0x0000000638387981 */ /* 0x0000a2000c1e1500 */
[----:B---3--:R-:W-:-:S05]  /*59c0*/  IMAD.WIDE R62, R3, 0x2, R62 ;  /* 0x00000002033e7825 */ /* 0x008fca00078e023e */
[----:B0-----:R0:W3:Y:S02]  /*59d0*/  LDG.E.U16 R57, [R62.64] ;  /* 0x000000063e397981 */ /* 0x0010e4000c1e1500 */
[C---:B0-----:R-:W-:Y:S02]  /*59e0*/  IMAD.WIDE R62, R3.reuse, 0x2, R190 ;  /* 0x00000002033e7825 */ /* 0x041fe400078e02be */
[----:B------:R-:W2:Y:S02]  /*59f0*/  LDL.64 R190, [R1+0x2d8] ;  /* 0x0002d80001be7983 */ /* 0x000ea40000100a00 */
[C---:B-1----:R-:W-:Y:S02]  /*5a00*/  IMAD.WIDE R88, R3.reuse, 0x2, R170 ;  /* 0x0000000203587825 */ /* 0x042fe400078e02aa */
[----:B------:R-:W3:Y:S04]  /*5a10*/  LDL.64 R170, [R1+0x2c0] ;  /* 0x0002c00001aa7983 */ /* 0x000ee80000100a00 */
[----:B------:R0:W3:Y:S01]  /*5a20*/  LDG.E.U16 R62, [R62.64] ;  /* 0x000000063e3e7981 */ /* 0x0000e2000c1e1500 */
[----:B----4-:R-:W-:-:S03]  /*5a30*/  IMAD.WIDE R90, R3, 0x2, R90 ;  /* 0x00000002035a7825 */ /* 0x010fc600078e025a */
[----:B------:R1:W4:Y:S04]  /*5a40*/  LDG.E.U16 R88, [R88.64] ;  /* 0x0000000658587981 */ /* 0x000328000c1e1500 */
[----:B0-----:R0:W3:Y:S01]  /*5a50*/  LDG.E.U16 R63, [R90.64] ;  /* 0x000000065a3f7981 */ /* 0x0010e2000c1e1500 */
[----:B------:R-:W-:-:S05]  /*5a60*/  IMAD.WIDE R92, R3, 0x2, R92 ;  /* 0x00000002035c7825 */ /* 0x000fca00078e025c */
[----:B------:R1:W3:Y:S01]  /*5a70*/  LDG.E.U16 R61, [R92.64] ;  /* 0x000000065c3d7981 */ /* 0x0002e2000c1e1500 */
[----:B0-----:R-:W-:-:S03]  /*5a80*/  IMAD.WIDE R90, R3, 0x2, R176 ;  /* 0x00000002035a7825 */ /* 0x001fc600078e02b0 */
[----:B------:R-:W3:Y:S01]  /*5a90*/  LDL.64 R176, [R1+0x2b0] ;  /* 0x0002b00001b07983 */ /* 0x000ee20000100a00 */
[----:B------:R-:W-:-:S03]  /*5aa0*/  IMAD.WIDE R98, R3, 0x2, R98 ;  /* 0x0000000203627825 */ /* 0x000fc600078e0262 */
[----:B------:R0:W3:Y:S01]  /*5ab0*/  LDG.E.U16 R90, [R90.64] ;  /* 0x000000065a5a7981 */ /* 0x0000e2000c1e1500 */
[----:B-1----:R-:W-:-:S03]  /*5ac0*/  IMAD.WIDE R92, R3, 0x2, R178 ;  /* 0x00000002035c7825 */ /* 0x002fc600078e02b2 */
[----:B------:R-:W4:Y:S04]  /*5ad0*/  LDL.64 R178, [R1+0x2a0] ;  /* 0x0002a00001b27983 */ /* 0x000f280000100a00 */
[----:B------:R1:W4:Y:S04]  /*5ae0*/  LDG.E.U16 R98, [R98.64] ;  /* 0x0000000662627981 */ /* 0x000328000c1e1500 */
[----:B-1----:R1:W4:Y:S02]  /*5af0*/  LDG.E.U16 R99, [R92.64] ;  /* 0x000000065c637981 */ /* 0x002324000c1e1500 */
[----:B-1----:R-:W-:-:S02]  /*5b00*/  IMAD.WIDE R92, R3, 0x2, R188 ;  /* 0x00000002035c7825 */ /* 0x002fc400078e02bc */
[----:B------:R-:W4:Y:S02]  /*5b10*/  LDL.64 R188, [R1+0x290] ;  /* 0x0002900001bc7983 */ /* 0x000f240000100a00 */
[----:B------:R-:W-:-:S05]  /*5b20*/  IMAD.WIDE R96, R3, 0x2, R96 ;  /* 0x0000000203607825 */ /* 0x000fca00078e0260 */
[----:B------:R1:W4:Y:S02]  /*5b30*/  LDG.E.U16 R89, [R96.64] ;  /* 0x0000000660597981 */ /* 0x000324000c1e1500 */
[C---:B-1----:R-:W-:Y:S02]  /*5b40*/  IMAD.WIDE R96, R3.reuse, 0x2, R168 ;  /* 0x0000000203607825 */ /* 0x042fe400078e02a8 */
[----:B------:R2:W4:Y:S04]  /*5b50*/  LDG.E.U16 R168, [R92.64] ;  /* 0x000000065ca87981 */ /* 0x000528000c1e1500 */
[----:B------:R1:W4:Y:S01]  /*5b60*/  LDG.E.U16 R96, [R96.64] ;  /* 0x0000000660607981 */ /* 0x000322000c1e1500 */
[----:B-----5:R-:W-:-:S05]  /*5b70*/  IMAD.WIDE R94, R3, 0x2, R94 ;  /* 0x00000002035e7825 */ /* 0x020fca00078e025e */
[----:B0-----:R0:W5:Y:S02]  /*5b80*/  LDG.E.U16 R91, [R94.64] ;  /* 0x000000065e5b7981 */ /* 0x001164000c1e1500 */
[C---:B0-----:R-:W-:Y:S02]  /*5b90*/  IMAD.WIDE R94, R3.reuse, 0x2, R208 ;  /* 0x00000002035e7825 */ /* 0x041fe400078e02d0 */
[----:B------:R-:W5:Y:S04]  /*5ba0*/  LDL.64 R208, [R1+0x288] ;  /* 0x0002880001d07983 */ /* 0x000f680000100a00 */
[----:B------:R0:W5:Y:S01]  /*5bb0*/  LDG.E.U16 R169, [R94.64] ;  /* 0x000000065ea97981 */ /* 0x000162000c1e1500 */
[----:B--2---:R-:W-:-:S03]  /*5bc0*/  IMAD.WIDE R92, R3, 0x2, R190 ;  /* 0x00000002035c7825 */ /* 0x004fc600078e02be */
[----:B------:R-:W2:Y:S01]  /*5bd0*/  LDL.64 R190, [R1+0x280] ;  /* 0x0002800001be7983 */ /* 0x000ea20000100a00 */
[----:B0-----:R-:W-:-:S03]  /*5be0*/  IMAD.WIDE R94, R3, 0x2, R212 ;  /* 0x00000002035e7825 */ /* 0x001fc600078e02d4 */
[----:B------:R-:W2:Y:S04]  /*5bf0*/  LDL.64 R212, [R1+0x278] ;  /* 0x0002780001d47983 */ /* 0x000ea80000100a00 */
[----:B-1----:R0:W2:Y:S04]  /*5c00*/  LDG.E.U16 R97, [R92.64] ;  /* 0x000000065c617981 */ /* 0x0020a8000c1e1500 */
[----:B------:R1:W2:Y:S01]  /*5c10*/  LDG.E.U16 R94, [R94.64] ;  /* 0x000000065e5e7981 */ /* 0x0002a2000c1e1500 */
[----:B0-----:R-:W-:-:S03]  /*5c20*/  IMAD.WIDE R92, R3, 0x2, R210 ;  /* 0x00000002035c7825 */ /* 0x001fc600078e02d2 */
[----:B------:R-:W2:Y:S04]  /*5c30*/  LDL.64 R210, [R1+0x228] ;  /* 0x0002280001d27983 */ /* 0x000ea80000100a00 */
[----:B-1----:R3:W2:Y:S02]  /*5c40*/  LDG.E.U16 R95, [R92.64] ;  /* 0x000000065c5f7981 */ /* 0x0026a4000c1e1500 */
[----:B---3--:R-:W-:-:S05]  /*5c50*/  IMAD.WIDE R92, R3, 0x2, R170 ;  /* 0x00000002035c7825 */ /* 0x008fca00078e02aa */
[----:B------:R0:W3:Y:S02]  /*5c60*/  LDG.E.U16 R170, [R92.64] ;  /* 0x000000065caa7981 */ /* 0x0000e4000c1e1500 */
[C---:B0-----:R-:W-:Y:S02]  /*5c70*/  IMAD.WIDE R92, R3.reuse, 0x2, R206 ;  /* 0x00000002035c7825 */ /* 0x041fe400078e02ce */
[----:B------:R-:W3:Y:S04]  /*5c80*/  LDL.64 R206, [R1+0x248] ;  /* 0x0002480001ce7983 */ /* 0x000ee80000100a00 */
[----:B------:R0:W3:Y:S02]  /*5c90*/  LDG.E.U16 R171, [R92.64] ;  /* 0x000000065cab7981 */ /* 0x0000e4000c1e1500 */
[----:B0-----:R-:W-:-:S05]  /*5ca0*/  IMAD.WIDE R92, R3, 0x2, R176 ;  /* 0x00000002035c7825 */ /* 0x001fca00078e02b0 */
[----:B------:R0:W3:Y:S02]  /*5cb0*/  LDG.E.U16 R176, [R92.64] ;  /* 0x000000065cb07981 */ /* 0x0000e4000c1e1500 */
[C---:B0-----:R-:W-:Y:S02]  /*5cc0*/  IMAD.WIDE R92, R3.reuse, 0x2, R202 ;  /* 0x00000002035c7825 */ /* 0x041fe400078e02ca */
[----:B------:R-:W3:Y:S04]  /*5cd0*/  LDL.64 R202, [R1+0x268] ;  /* 0x0002680001ca7983 */ /* 0x000ee80000100a00 */
[----:B------:R4:W3:Y:S02]  /*5ce0*/  LDG.E.U16 R177, [R92.64] ;  /* 0x000000065cb17981 */ /* 0x0008e4000c1e1500 */
[----:B----4-:R-:W-:-:S05]  /*5cf0*/  IMAD.WIDE R92, R3, 0x2, R178 ;  /* 0x00000002035c7825 */ /* 0x010fca00078e02b2 */
[----:B------:R0:W4:Y:S02]  /*5d00*/  LDG.E.U16 R178, [R92.64] ;  /* 0x000000065cb27981 */ /* 0x000124000c1e1500 */
[C---:B0-----:R-:W-:Y:S02]  /*5d10*/  IMAD.WIDE R92, R3.reuse, 0x2, R204 ;  /* 0x00000002035c7825 */ /* 0x041fe400078e02cc */
[----:B------:R-:W4:Y:S04]  /*5d20*/  LDL.64 R204, [R1+0x258] ;  /* 0x0002580001cc7983 */ /* 0x000f280000100a00 */
[----:B------:R0:W4:Y:S02]  /*5d30*/  LDG.E.U16 R179, [R92.64] ;  /* 0x000000065cb37981 */ /* 0x000124000c1e1500 */
[----:B0-----:R-:W-:-:S05]  /*5d40*/  IMAD.WIDE R92, R3, 0x2, R188 ;  /* 0x00000002035c7825 */ /* 0x001fca00078e02bc */
[----:B------:R5:W4:Y:S02]  /*5d50*/  LDG.E.U16 R188, [R92.64] ;  /* 0x000000065cbc7981 */ /* 0x000b24000c1e1500 */
[C---:B-----5:R-:W-:Y:S02]  /*5d60*/  IMAD.WIDE R92, R3.reuse, 0x2, R208 ;  /* 0x00000002035c7825 */ /* 0x060fe400078e02d0 */
[----:B------:R-:W5:Y:S04]  /*5d70*/  LDL.64 R208, [R1+0x238] ;  /* 0x0002380001d07983 */ /* 0x000f680000100a00 */
[----:B------:R2:W5:Y:S02]  /*5d80*/  LDG.E.U16 R189, [R92.64] ;  /* 0x000000065cbd7981 */ /* 0x000564000c1e1500 */
[----:B--2---:R-:W-:-:S05]  /*5d90*/  IMAD.WIDE R92, R3, 0x2, R190 ;  /* 0x00000002035c7825 */ /* 0x004fca00078e02be */
[----:B------:R0:W2:Y:S02]  /*5da0*/  LDG.E.U16 R190, [R92.64] ;  /* 0x000000065cbe7981 */ /* 0x0000a4000c1e1500 */
[C---:B0-----:R-:W-:Y:S02]  /*5db0*/  IMAD.WIDE R92, R3.reuse, 0x2, R212 ;  /* 0x00000002035c7825 */ /* 0x041fe400078e02d4 */
[----:B------:R-:W2:Y:S04]  /*5dc0*/  LDL.64 R212, [R1+0x218] ;  /* 0x0002180001d47983 */ /* 0x000ea80000100a00 */
[----:B------:R0:W2:Y:S02]  /*5dd0*/  LDG.E.U16 R191, [R92.64] ;  /* 0x000000065cbf7981 */ /* 0x0000a4000c1e1500 */
[----:B0-----:R-:W-:-:S02]  /*5de0*/  IMAD.WIDE R92, R3, 0x2, R214 ;  /* 0x00000002035c7825 */ /* 0x001fc400078e02d6 */
[----:B------:R-:W2:Y:S04]  /*5df0*/  LDL.64 R214, [R1+0x208] ;  /* 0x0002080001d67983 */ /* 0x000ea80000100a00 */
[----:B------:R3:W2:Y:S02]  /*5e00*/  LDG.E.U16 R201, [R92.64] ;  /* 0x000000065cc97981 */ /* 0x0006a4000c1e1500 */
[----:B---3--:R-:W-:-:S05]  /*5e10*/  IMAD.WIDE R92, R3, 0x2, R202 ;  /* 0x00000002035c7825 */ /* 0x008fca00078e02ca */
[----:B------:R0:W3:Y:S02]  /*5e20*/  LDG.E.U16 R202, [R92.64] ;  /* 0x000000065cca7981 */ /* 0x0000e4000c1e1500 */
[----:B0-----:R-:W-:-:S05]  /*5e30*/  IMAD.WIDE R92, R3, 0x2, R228 ;  /* 0x00000002035c7825 */ /* 0x001fca00078e02e4 */
[----:B------:R4:W3:Y:S02]  /*5e40*/  LDG.E.U16 R203, [R92.64] ;  /* 0x000000065ccb7981 */ /* 0x0008e4000c1e1500 */
[----:B----4-:R-:W-:-:S05]  /*5e50*/  IMAD.WIDE R92, R3, 0x2, R204 ;  /* 0x00000002035c7825 */ /* 0x010fca00078e02cc */
[----:B------:R0:W4:Y:S02]  /*5e60*/  LDG.E.U16 R204, [R92.64] ;  /* 0x000000065ccc7981 */ /* 0x000124000c1e1500 */
[----:B0-----:R-:W-:-:S05]  /*5e70*/  IMAD.WIDE R92, R3, 0x2, R226 ;  /* 0x00000002035c7825 */ /* 0x001fca00078e02e2 */
[----:B------:R0:W3:Y:S02]  /*5e80*/  LDG.E.U16 R205, [R92.64] ;  /* 0x000000065ccd7981 */ /* 0x0000e4000c1e1500 */
[----:B0-----:R-:W-:-:S05]  /*5e90*/  IMAD.WIDE R92, R3, 0x2, R206 ;  /* 0x00000002035c7825 */ /* 0x001fca00078e02ce */
[----:B------:R0:W3:Y:S02]  /*5ea0*/  LDG.E.U16 R206, [R92.64] ;  /* 0x000000065cce7981 */ /* 0x0000e4000c1e1500 */
[----:B0-----:R-:W-:-:S05]  /*5eb0*/  IMAD.WIDE R92, R3, 0x2, R224 ;  /* 0x00000002035c7825 */ /* 0x001fca00078e02e0 */
[----:B------:R5:W3:Y:S02]  /*5ec0*/  LDG.E.U16 R207, [R92.64] ;  /* 0x000000065ccf7981 */ /* 0x000ae4000c1e1500 */
[----:B-----5:R-:W-:-:S05]  /*5ed0*/  IMAD.WIDE R92, R3, 0x2, R208 ;  /* 0x00000002035c7825 */ /* 0x020fca00078e02d0 */
[----:B------:R0:W5:Y:S02]  /*5ee0*/  LDG.E.U16 R208, [R92.64] ;  /* 0x000000065cd07981 */ /* 0x000164000c1e1500 */
[----:B0-----:R-:W-:-:S05]  /*5ef0*/  IMAD.WIDE R92, R3, 0x2, R222 ;  /* 0x00000002035c7825 */ /* 0x001fca00078e02de */
[----:B------:R0:W5:Y:S02]  /*5f00*/  LDG.E.U16 R209, [R92.64] ;  /* 0x000000065cd17981 */ /* 0x000164000c1e1500 */
[----:B0-----:R-:W-:-:S05]  /*5f10*/  IMAD.WIDE R92, R3, 0x2, R210 ;  /* 0x00000002035c7825 */ /* 0x001fca00078e02d2 */
[----:B------:R0:W5:Y:S02]  /*5f20*/  LDG.E.U16 R210, [R92.64] ;  /* 0x000000065cd27981 */ /* 0x000164000c1e1500 */
[----:B0-----:R-:W-:-:S05]  /*5f30*/  IMAD.WIDE R92, R3, 0x2, R220 ;  /* 0x00000002035c7825 */ /* 0x001fca00078e02dc */
[----:B------:R2:W5:Y:S02]  /*5f40*/  LDG.E.U16 R211, [R92.64] ;  /* 0x000000065cd37981 */ /* 0x000564000c1e1500 */
[----:B--2---:R-:W-:-:S05]  /*5f50*/  IMAD.WIDE R92, R3, 0x2, R212 ;  /* 0x00000002035c7825 */ /* 0x004fca00078e02d4 */
[----:B------:R0:W2:Y:S02]  /*5f60*/  LDG.E.U16 R212, [R92.64] ;  /* 0x000000065cd47981 */ /* 0x0000a4000c1e1500 */
[----:B0-----:R-:W-:-:S05]  /*5f70*/  IMAD.WIDE R92, R3, 0x2, R218 ;  /* 0x00000002035c7825 */ /* 0x001fca00078e02da */
[----:B------:R0:W2:Y:S02]  /*5f80*/  LDG.E.U16 R213, [R92.64] ;  /* 0x000000065cd57981 */ /* 0x0000a4000c1e1500 */
[----:B0-----:R-:W-:-:S05]  /*5f90*/  IMAD.WIDE R92, R3, 0x2, R214 ;  /* 0x00000002035c7825 */ /* 0x001fca00078e02d6 */
[----:B------:R0:W2:Y:S02]  /*5fa0*/  LDG.E.U16 R214, [R92.64] ;  /* 0x000000065cd67981 */ /* 0x0000a4000c1e1500 */
[----:B0-----:R-:W-:-:S06]  /*5fb0*/  IMAD.WIDE R92, R3, 0x2, R216 ;  /* 0x00000002035c7825 */ /* 0x001fcc00078e02d8 */
[----:B------:R-:W2:Y:S04]  /*5fc0*/  LDG.E.U16 R92, [R92.64] ;  /* 0x000000065c5c7981 */ /* 0x000ea8000c1e1500 */
[----:B------:R-:W-:Y:S01]  /*5fd0*/  BAR.SYNC.DEFER_BLOCKING 0x0 ;  /* 0x0000000000007b1d */ /* 0x000fe20000010000 */
[C---:B------:R-:W-:Y:S02]  /*5fe0*/  LOP3.LUT R215, R196.reuse, 0x10, RZ, 0x3c, !PT ;  /* 0x00000010c4d77812 */ /* 0x040fe400078e3cff */
[----:B------:R-:W-:-:S03]  /*5ff0*/  LOP3.LUT R216, R196, 0x20, RZ, 0x3c, !PT ;  /* 0x00000020c4d87812 */ /* 0x000fc600078e3cff */
        /* <DEDUP_REMOVED lines=15> */
[----:B------:R0:W-:Y:S04]  /*60f0*/  STS.U16 [R215+0xb300], R203 ;  /* 0x00b300cbd7007388 */ /* 0x0001e80000000400 */
[----:B------:R-:W-:Y:S04]  /*6100*/  STS.U16 [R216+0x8400], R36 ;  /* 0x00840024d8007388 */ /* 0x000fe80000000400 */
[----:B------:R-:W-:Y:S01]  /*6110*/  STS.U16 [R216+0x8500], R37 ;  /* 0x00850025d8007388 */ /* 0x000fe20000000400 */
[----:B0-----:R-:W-:-:S03]  /*6120*/  LOP3.LUT R215, R196, 0x30, RZ, 0x3c, !PT ;  /* 0x00000030c4d77812 */ /* 0x001fc600078e3cff */
[----:B------:R-:W-:Y:S04]  /*6130*/  STS.U16 [R216+0x9400], R57 ;  /* 0x00940039d8007388 */ /* 0x000fe80000000400 */
[----:B------:R-:W-:Y:S04]  /*6140*/  STS.U16 [R216+0x9500], R58 ;  /* 0x0095003ad8007388 */ /* 0x000fe80000000400 */
[----:B------:R-:W-:Y:S04]  /*6150*/  STS.U16 [R216+0xa400], R97 ;  /* 0x00a40061d8007388 */ /* 0x000fe80000000400 */
[----:B------:R-:W-:Y:S04]  /*6160*/  STS.U16 [R216+0xa500], R94 ;  /* 0x00a5005ed8007388 */ /* 0x000fe80000000400 */
[----:B----4-:R-:W-:Y:S04]  /*6170*/  STS.U16 [R216+0xb400], R204 ;  /* 0x00b400ccd8007388 */ /* 0x010fe80000000400 */
        /* <DEDUP_REMOVED lines=8> */
[----:B------:R-:W-:Y:S04]  /*6200*/  STS.U16 [R215+0xb600], R206 ;  /* 0x00b600ced7007388 */ /* 0x000fe80000000400 */
[----:B------:R0:W-:Y:S04]  /*6210*/  STS.U16 [R215+0xb700], R207 ;  /* 0x00b700cfd7007388 */ /* 0x0001e80000000400 */
[----:B------:R-:W-:Y:S04]  /*6220*/  STS.U16 [R216+0x8800], R40 ;  /* 0x00880028d8007388 */ /* 0x000fe80000000400 */
[----:B------:R-:W-:Y:S01]  /*6230*/  STS.U16 [R216+0x8900], R41 ;  /* 0x00890029d8007388 */ /* 0x000fe20000000400 */
[----:B0-----:R-:W-:-:S03]  /*6240*/  LOP3.LUT R215, R196, 0x50, RZ, 0x3c, !PT ;  /* 0x00000050c4d77812 */ /* 0x001fc600078e3cff */
[----:B------:R-:W-:Y:S04]  /*6250*/  STS.U16 [R216+0x9800], R61 ;  /* 0x0098003dd8007388 */ /* 0x000fe80000000400 */
[----:B------:R-:W-:Y:S04]  /*6260*/  STS.U16 [R216+0x9900], R62 ;  /* 0x0099003ed8007388 */ /* 0x000fe80000000400 */
[----:B------:R-:W-:Y:S04]  /*6270*/  STS.U16 [R216+0xa800], R171 ;  /* 0x00a800abd8007388 */ /* 0x000fe80000000400 */
[----:B------:R-:W-:Y:S01]  /*6280*/  STS.U16 [R216+0xa900], R176 ;  /* 0x00a900b0d8007388 */ /* 0x000fe20000000400 */
[----:B------:R-:W-:-:S02]  /*6290*/  LOP3.LUT R33, R196, 0x60, RZ, 0x3c, !PT ;  /* 0x00000060c4217812 */ /* 0x000fc400078e3cff */
[----:B------:R-:W-:Y:S01]  /*62a0*/  LOP3.LUT R32, R196, 0x70, RZ, 0x3c, !PT ;  /* 0x00000070c4207812 */ /* 0x000fe200078e3cff */
[----:B-----5:R-:W-:Y:S04]  /*62b0*/  STS.U16 [R216+0xb800], R208 ;  /* 0x00b800d0d8007388 */ /* 0x020fe80000000400 */
        /* <DEDUP_REMOVED lines=15> */
[----:B--2---:R-:W-:Y:S04]  /*63b0*/  STS.U16 [R33+0xbc00], R212 ;  /* 0x00bc00d421007388 */ /* 0x004fe80000000400 */
        /* <DEDUP_REMOVED lines=9> */
[----:B------:R-:W-:Y:S01]  /*6450*/  BAR.SYNC.DEFER_BLOCKING 0x0 ;  /* 0x0000000000007b1d */ /* 0x000fe20000010000 */
[----:B------:R-:W-:-:S05]  /*6460*/  LOP3.LUT R55, R2, 0x20, RZ, 0x3c, !PT ;  /* 0x0000002002377812 */ /* 0x000fca00078e3cff */
[----:B------:R-:W-:Y:S04]  /*6470*/  LDSM.16.MT88.4 R40, [R2] ;  /* 0x000000000228783b */ /* 0x000fe80000004200 */
[----:B------:R-:W0:Y:S04]  /*6480*/  LDSM.16.M88.4 R56, [R199+0x8000] ;  /* 0x00800000c738783b */ /* 0x000e280000000200 */
[----:B------:R-:W-:Y:S04]  /*6490*/  LDSM.16.MT88.4 R44, [R2+0x800] ;  /* 0x00080000022c783b */ /* 0x000fe80000004200 */
[----:B------:R-:W1:Y:S01]  /*64a0*/  LDSM.16.MT88.4 R32, [R55] ;  /* 0x000000003720783b */ /* 0x000e620000004200 */
[----:B------:R-:W-:-:S02]  /*64b0*/  LOP3.LUT R54, R2, 0x40, RZ, 0x3c, !PT ;  /* 0x0000004002367812 */ /* 0x000fc400078e3cff */
[----:B------:R-:W-:Y:S01]  /*64c0*/  LOP3.LUT R53, R2, 0x60, RZ, 0x3c, !PT ;  /* 0x0000006002357812 */ /* 0x000fe200078e3cff */
[----:B------:R-:W-:Y:S04]  /*64d0*/  LDSM.16.MT88.4 R36, [R55+0x800] ;  /* 0x000800003724783b */ /* 0x000fe80000004200 */
[----:B------:R-:W2:Y:S04]  /*64e0*/  LDSM.16.MT88.4 R168, [R54] ;  /* 0x0000000036a8783b */ /* 0x000ea80000004200 */
[----:B------:R-:W3:Y:S01]  /*64f0*/  LDSM.16.MT88.4 R92, [R53] ;  /* 0x00000000355c783b */ /* 0x000ee20000004200 */
[----:B------:R-:W-:-:S03]  /*6500*/  LOP3.LUT R191, R199, 0x40, RZ, 0x3c, !PT ;  /* 0x00000040c7bf7812 */ /* 0x000fc600078e3cff */
[----:B------:R-:W-:Y:S04]  /*6510*/  LDSM.16.MT88.4 R88, [R53+0x800] ;  /* 0x000800003558783b */ /* 0x000fe80000004200 */
[----:B------:R-:W-:Y:S04]  /*6520*/  LDSM.16.MT88.4 R60, [R2+0x1000] ;  /* 0x00100000023c783b */ /* 0x000fe80000004200 */
[----:B------:R-:W4:Y:S04]  /*6530*/  LDSM.16.M88.4 R96, [R191+0x8000] ;  /* 0x00800000bf60783b */ /* 0x000f280000000200 */
[----:B------:R-:W-:Y:S01]  /*6540*/  LDSM.16.MT88.4 R176, [R2+0x5800] ;  /* 0x0058000002b0783b */ /* 0x000fe20000004200 */
[-C--:B0-----:R-:W-:Y:S08]  /*6550*/  HMMA.16816.F32 R40, R40, R56.reuse, RZ ;  /* 0x000000382828723c */ /* 0x081ff000000018ff */
[----:B-1----:R-:W-:Y:S11]  /*6560*/  HMMA.16816.F32 R32, R32, R56, RZ ;  /* 0x000000382020723c */ /* 0x002ff600000018ff */
[----:B------:R-:W-:Y:S05]  /*6570*/  @!UPT UIADD3 URZ, URZ, URZ, URZ ;  /* 0x0000003f3f3ff290 */ /* 0x000fea000fffe03f */
[----:B------:R-:W-:Y:S01]  /*6580*/  HMMA.16816.F32 R44, R44, R58, R40 ;  /* 0x0000003a2c2c723c */ /* 0x000fe20000001828 */
[----:B------:R-:W0:Y:S07]  /*6590*/  LDSM.16.MT88.4 R40, [R54+0x800] ;  /* 0x000800003628783b */ /* 0x000e2e0000004200 */
[-C--:B--2---:R-:W-:Y:S08]  /*65a0*/  HMMA.16816.F32 R168, R168, R56.reuse, RZ ;  /* 0x00000038a8a8723c */ /* 0x084ff000000018ff */
[----:B---3--:R-:W-:Y:S08]  /*65b0*/  HMMA.16816.F32 R92, R92, R56, RZ ;  /* 0x000000385c5c723c */ /* 0x008ff000000018ff */
[----:B------:R-:W-:Y:S01]  /*65c0*/  HMMA.16816.F32 R36, R36, R58, R32 ;  /* 0x0000003a2424723c */ /* 0x000fe20000001820 */
[----:B------:R-:W1:Y:S07]  /*65d0*/  LDSM.16.MT88.4 R32, [R55+0x1000] ;  /* 0x001000003720783b */ /* 0x000e6e0000004200 */
[----:B----4-:R-:W-:Y:S01]  /*65e0*/  HMMA.16816.F32 R44, R60, R96, R44 ;  /* 0x000000603c2c723c */ /* 0x010fe2000000182c */
[----:B------:R-:W2:Y:S07]  /*65f0*/  LDSM.16.MT88.4 R60, [R2+0x1800] ;  /* 0x00180000023c783b */ /* 0x000eae0000004200 */
[-C--:B0-----:R-:W-:Y:S01]  /*6600*/  HMMA.16816.F32 R40, R40, R58.reuse, R168 ;  /* 0x0000003a2828723c */ /* 0x081fe200000018a8 */
[----:B------:R-:W0:Y:S07]  /*6610*/  LDSM.16.MT88.4 R168, [R54+0x1000] ;  /* 0x0010000036a8783b */ /* 0x000e2e0000004200 */
[----:B------:R-:W-:Y:S01]  /*6620*/  HMMA.16816.F32 R56, R88, R58, R92 ;  /* 0x0000003a5838723c */ /* 0x000fe2000000185c */
[----:B------:R-:W3:Y:S04]  /*6630*/  LDSM.16.MT88.4 R92, [R53+0x1000] ;  /* 0x00100000355c783b */ /* 0x000ee80000004200 */
[----:B------:R-:W4:Y:S03]  /*6640*/  LDSM.16.MT88.4 R88, [R55+0x1800] ;  /* 0x001800003758783b */ /* 0x000f260000004200 */
[----:B-1----:R-:W-:Y:S01]  /*6650*/  HMMA.16816.F32 R36, R32, R96, R36 ;  /* 0x000000602024723c */ /* 0x002fe20000001824 */
[----:B------:R-:W1:Y:S07]  /*6660*/  LDSM.16.MT88.4 R32, [R54+0x1800] ;  /* 0x001800003620783b */ /* 0x000e6e0000004200 */
[----:B--2---:R-:W-:Y:S01]  /*6670*/  HMMA.16816.F32 R44, R60, R98, R44 ;  /* 0x000000623c2c723c */ /* 0x004fe2000000182c */
[----:B------:R-:W-:Y:S07]  /*6680*/  LDSM.16.M88.4 R60, [R199+0x8080] ;  /* 0x00808000c73c783b */ /* 0x000fee0000000200 */
[-C--:B0-----:R-:W-:Y:S01]  /*6690*/  HMMA.16816.F32 R40, R168, R96.reuse, R40 ;  /* 0x00000060a828723c */ /* 0x081fe20000001828 */
[----:B------:R-:W-:Y:S07]  /*66a0*/  LDSM.16.MT88.4 R168, [R2+0x2000] ;  /* 0x0020000002a8783b */ /* 0x000fee0000004200 */
[----:B---3--:R-:W-:Y:S01]  /*66b0*/  HMMA.16816.F32 R56, R92, R96, R56 ;  /* 0x000000605c38723c */ /* 0x008fe20000001838 */
[----:B------:R-:W0:Y:S07]  /*66c0*/  LDSM.16.MT88.4 R92, [R53+0x1800] ;  /* 0x00180000355c783b */ /* 0x000e2e0000004200 */
[-C--:B----4-:R-:W-:Y:S01]  /*66d0*/  HMMA.16816.F32 R88, R88, R98.reuse, R36 ;  /* 0x000000625858723c */ /* 0x090fe20000001824 */
[----:B------:R-:W2:Y:S07]  /*66e0*/  LDSM.16.MT88.4 R36, [R55+0x2000] ;  /* 0x002000003724783b */ /* 0x000eae0000004200 */
[-C--:B-1----:R-:W-:Y:S01]  /*66f0*/  HMMA.16816.F32 R32, R32, R98.reuse, R40 ;  /* 0x000000622020723c */ /* 0x082fe20000001828 */
[----:B------:R-:W1:Y:S07]  /*6700*/  LDSM.16.MT88.4 R40, [R54+0x2000] ;  /* 0x002000003628783b */ /* 0x000e6e0000004200 */
[----:B0-----:R-:W-:Y:S01]  /*6710*/  HMMA.16816.F32 R96, R92, R98, R56 ;  /* 0x000000625c60723c */ /* 0x001fe20000001838 */
[----:B------:R-:W0:Y:S04]  /*6720*/  LDSM.16.MT88.4 R92, [R53+0x2000] ;  /* 0x00200000355c783b */ /* 0x000e280000004200 */
[----:B------:R-:W3:Y:S03]  /*6730*/  LDSM.16.MT88.4 R56, [R2+0x2800] ;  /* 0x002800000238783b */ /* 0x000ee60000004200 */
[-C--:B--2---:R-:W-:Y:S01]  /*6740*/  HMMA.16816.F32 R88, R36, R60.reuse, R88 ;  /* 0x0000003c2458723c */ /* 0x084fe20000001858 */
[----:B------:R-:W2:Y:S07]  /*6750*/  LDSM.16.MT88.4 R36, [R54+0x2800] ;  /* 0x002800003624783b */ /* 0x000eae0000004200 */
[-C--:B------:R-:W-:Y:S01]  /*6760*/  HMMA.16816.F32 R44, R168, R60.reuse, R44 ;  /* 0x0000003ca82c723c */ /* 0x080fe2000000182c */
[----:B------:R-:W4:Y:S07]  /*6770*/  LDSM.16.MT88.4 R168, [R55+0x2800] ;  /* 0x0028000037a8783b */ /* 0x000f2e0000004200 */
[-C--:B-1----:R-:W-:Y:S01]  /*6780*/  HMMA.16816.F32 R32, R40, R60.reuse, R32 ;  /* 0x0000003c2820723c */ /* 0x082fe20000001820 */
[----:B------:R-:W1:Y:S07]  /*6790*/  LDSM.16.MT88.4 R40, [R53+0x2800] ;  /* 0x002800003528783b */ /* 0x000e6e0000004200 */
[----:B0-----:R-:W-:Y:S01]  /*67a0*/  HMMA.16816.F32 R96, R92, R60, R96 ;  /* 0x0000003c5c60723c */ /* 0x001fe20000001860 */
[----:B------:R-:W-:Y:S07]  /*67b0*/  LDSM.16.M88.4 R92, [R191+0x8080] ;  /* 0x00808000bf5c783b */ /* 0x000fee0000000200 */
[-C--:B---3--:R-:W-:Y:S01]  /*67c0*/  HMMA.16816.F32 R56, R56, R62.reuse, R44 ;  /* 0x0000003e3838723c */ /* 0x088fe2000000182c */
[----:B------:R-:W0:Y:S07]  /*67d0*/  LDSM.16.MT88.4 R44, [R2+0x3000] ;  /* 0x00300000022c783b */ /* 0x000e2e0000004200 */
[-C--:B--2---:R-:W-:Y:S01]  /*67e0*/  HMMA.16816.F32 R36, R36, R62.reuse, R32 ;  /* 0x0000003e2424723c */ /* 0x084fe20000001820 */
[----:B------:R-:W2:Y:S07]  /*67f0*/  LDSM.16.MT88.4 R32, [R54+0x3000] ;  /* 0x003000003620783b */ /* 0x000eae0000004200 */
[-C--:B----4-:R-:W-:Y:S01]  /*6800*/  HMMA.16816.F32 R88, R168, R62.reuse, R88 ;  /* 0x0000003ea858723c */ /* 0x090fe20000001858 */
[----:B------:R-:W3:Y:S07]  /*6810*/  LDSM.16.MT88.4 R168, [R55+0x3000] ;  /* 0x0030000037a8783b */ /* 0x000eee0000004200 */
[----:B-1----:R-:W-:Y:S01]  /*6820*/  HMMA.16816.F32 R60, R40, R62, R96 ;  /* 0x0000003e283c723c */ /* 0x002fe20000001860 */
[----:B------:R-:W1:Y:S04]  /*6830*/  LDSM.16.MT88.4 R96, [R53+0x3000] ;  /* 0x003000003560783b */ /* 0x000e680000004200 */
[----:B------:R-:W4:Y:S03]  /*6840*/  LDSM.16.MT88.4 R40, [R2+0x3800] ;  /* 0x003800000228783b */ /* 0x000f260000004200 */
[-C--:B0-----:R-:W-:Y:S01]  /*6850*/  HMMA.16816.F32 R56, R44, R92.reuse, R56 ;  /* 0x0000005c2c38723c */ /* 0x081fe20000001838 */
[----:B------:R-:W0:Y:S07]  /*6860*/  LDSM.16.MT88.4 R44, [R55+0x3800] ;  /* 0x00380000372c783b */ /* 0x000e2e0000004200 */
[-C--:B--2---:R-:W-:Y:S01]  /*6870*/  HMMA.16816.F32 R36, R32, R92.reuse, R36 ;  /* 0x0000005c2024723c */ /* 0x084fe20000001824 */
[----:B------:R-:W2:Y:S07]  /*6880*/  LDSM.16.MT88.4 R32, [R54+0x3800] ;  /* 0x003800003620783b */ /* 0x000eae0000004200 */
[-C--:B---3--:R-:W-:Y:S01]  /*6890*/  HMMA.16816.F32 R88, R168, R92.reuse, R88 ;  /* 0x0000005ca858723c */ /* 0x088fe20000001858 */
[----:B------:R-:W-:Y:S07]  /*68a0*/  LDSM.16.M88.4 R168, [R199+0x8100] ;  /* 0x00810000c7a8783b */ /* 0x000fee0000000200 */
[----:B-1----:R-:W-:Y:S01]  /*68b0*/  HMMA.16816.F32 R60, R96, R92, R60 ;  /* 0x0000005c603c723c */ /* 0x002fe2000000183c */
[----:B------:R-:W1:Y:S07]  /*68c0*/  LDSM.16.MT88.4 R96, [R53+0x3800] ;  /* 0x003800003560783b */ /* 0x000e6e0000004200 */
[-C--:B----4-:R-:W-:Y:S01]  /*68d0*/  HMMA.16816.F32 R40, R40, R94.reuse, R56 ;  /* 0x0000005e2828723c */ /* 0x090fe20000001838 */
[----:B------:R-:W3:Y:S07]  /*68e0*/  LDSM.16.MT88.4 R56, [R2+0x4000] ;  /* 0x004000000238783b */ /* 0x000eee0000004200 */
[-C--:B0-----:R-:W-:Y:S01]  /*68f0*/  HMMA.16816.F32 R44, R44, R94.reuse, R88 ;  /* 0x0000005e2c2c723c */ /* 0x081fe20000001858 */
[----:B------:R-:W0:Y:S07]  /*6900*/  LDSM.16.MT88.4 R88, [R55+0x4000] ;  /* 0x004000003758783b */ /* 0x000e2e0000004200 */
[-C--:B--2---:R-:W-:Y:S01]  /*6910*/  HMMA.16816.F32 R36, R32, R94.reuse, R36 ;  /* 0x0000005e2024723c */ /* 0x084fe20000001824 */
[----:B------:R-:W2:Y:S07]  /*6920*/  LDSM.16.MT88.4 R32, [R54+0x4000] ;  /* 0x004000003620783b */ /* 0x000eae0000004200 */
[----:B-1----:R-:W-:Y:S01]  /*6930*/  HMMA.16816.F32 R92, R96, R94, R60 ;  /* 0x0000005e605c723c */ /* 0x002fe2000000183c */
[----:B------:R-:W1:Y:S04]  /*6940*/  LDSM.16.MT88.4 R96, [R53+0x4000] ;  /* 0x004000003560783b */ /* 0x000e680000004200 */
[----:B------:R-:W4:Y:S03]  /*6950*/  LDSM.16.MT88.4 R60, [R2+0x4800] ;  /* 0x00480000023c783b */ /* 0x000f260000004200 */
[-C--:B---3--:R-:W-:Y:S01]  /*6960*/  HMMA.16816.F32 R40, R56, R168.reuse, R40 ;  /* 0x000000a83828723c */ /* 0x088fe20000001828 */
[----:B------:R-:W3:Y:S07]  /*6970*/  LDSM.16.MT88.4 R56, [R55+0x4800] ;  /* 0x004800003738783b */ /* 0x000eee0000004200 */
[-C--:B0-----:R-:W-:Y:S01]  /*6980*/  HMMA.16816.F32 R44, R88, R168.reuse, R44 ;  /* 0x000000a8582c723c */ /* 0x081fe2000000182c */
[----:B------:R-:W0:Y:S07]  /*6990*/  LDSM.16.MT88.4 R88, [R54+0x4800] ;  /* 0x004800003658783b */ /* 0x000e2e0000004200 */
[-C--:B--2---:R-:W-:Y:S01]  /*69a0*/  HMMA.16816.F32 R36, R32, R168.reuse, R36 ;  /* 0x000000a82024723c */ /* 0x084fe20000001824 */
[----:B------:R-:W2:Y:S07]  /*69b0*/  LDSM.16.MT88.4 R32, [R53+0x4800] ;  /* 0x004800003520783b */ /* 0x000eae0000004200 */
[----:B-1----:R-:W-:Y:S01]  /*69c0*/  HMMA.16816.F32 R92, R96, R168, R92 ;  /* 0x000000a8605c723c */ /* 0x002fe2000000185c */
[----:B------:R-:W-:Y:S07]  /*69d0*/  LDSM.16.M88.4 R96, [R191+0x8100] ;  /* 0x00810000bf60783b */ /* 0x000fee0000000200 */
[-C--:B----4-:R-:W-:Y:S01]  /*69e0*/  HMMA.16816.F32 R40, R60, R170.reuse, R40 ;  /* 0x000000aa3c28723c */ /* 0x090fe20000001828 */
[----:B------:R-:W1:Y:S07]  /*69f0*/  LDSM.16.MT88.4 R60, [R2+0x5000] ;  /* 0x00500000023c783b */ /* 0x000e6e0000004200 */
[-C--:B---3--:R-:W-:Y:S01]  /*6a00*/  HMMA.16816.F32 R56, R56, R170.reuse, R44 ;  /* 0x000000aa3838723c */ /* 0x088fe2000000182c */
[----:B------:R-:W3:Y:S07]  /*6a10*/  LDSM.16.MT88.4 R44, [R55+0x5000] ;  /* 0x00500000372c783b */ /* 0x000eee0000004200 */
[-C--:B0-----:R-:W-:Y:S01]  /*6a20*/  HMMA.16816.F32 R88, R88, R170.reuse, R36 ;  /* 0x000000aa5858723c */ /* 0x081fe20000001824 */
[----:B------:R-:W0:Y:S07]  /*6a30*/  LDSM.16.MT88.4 R36, [R54+0x5000] ;  /* 0x005000003624783b */ /* 0x000e2e0000004200 */
[----:B--2---:R-:W-:Y:S01]  /*6a40*/  HMMA.16816.F32 R168, R32, R170, R92 ;  /* 0x000000aa20a8723c */ /* 0x004fe2000000185c */
[----:B------:R-:W2:Y:S04]  /*6a50*/  LDSM.16.MT88.4 R32, [R53+0x5000] ;  /* 0x005000003520783b */ /* 0x000ea80000004200 */
[----:B------:R-:W-:Y:S03]  /*6a60*/  LDSM.16.MT88.4 R92, [R55+0x5800] ;  /* 0x00580000375c783b */ /* 0x000fe60000004200 */
[-C--:B-1----:R-:W-:Y:S01]  /*6a70*/  HMMA.16816.F32 R40, R60, R96.reuse, R40 ;  /* 0x000000603c28723c */ /* 0x082fe20000001828 */
[----:B------:R-:W1:Y:S07]  /*6a80*/  LDSM.16.MT88.4 R60, [R54+0x5800] ;  /* 0x00580000363c783b */ /* 0x000e6e0000004200 */
[-C--:B---3--:R-:W-:Y:S01]  /*6a90*/  HMMA.16816.F32 R56, R44, R96.reuse, R56 ;  /* 0x000000602c38723c */ /* 0x088fe20000001838 */
[----:B------:R-:W3:Y:S07]  /*6aa0*/  LDSM.16.MT88.4 R44, [R53+0x5800] ;  /* 0x00580000352c783b */ /* 0x000eee0000004200 */
[-C--:B0-----:R-:W-:Y:S01]  /*6ab0*/  HMMA.16816.F32 R88, R36, R96.reuse, R88 ;  /* 0x000000602458723c */ /* 0x081fe20000001858 */
[----:B------:R-:W-:Y:S07]  /*6ac0*/  LDSM.16.MT88.4 R36, [R2+0x6000] ;  /* 0x006000000224783b */ /* 0x000fee0000004200 */
[----:B--2---:R-:W-:Y:S01]  /*6ad0*/  HMMA.16816.F32 R168, R32, R96, R168 ;  /* 0x0000006020a8723c */ /* 0x004fe200000018a8 */
[----:B------:R-:W0:Y:S07]  /*6ae0*/  LDSM.16.M88.4 R32, [R199+0x8180] ;  /* 0x00818000c720783b */ /* 0x000e2e0000000200 */
[-C--:B------:R-:W-:Y:S01]  /*6af0*/  HMMA.16816.F32 R40, R176, R98.reuse, R40 ;  /* 0x00000062b028723c */ /* 0x080fe20000001828 */
[----:B------:R-:W-:Y:S07]  /*6b00*/  LDSM.16.MT88.4 R176, [R2+0x7000] ;  /* 0x0070000002b0783b */ /* 0x000fee0000004200 */
[-C--:B-1----:R-:W-:Y:S01]  /*6b10*/  HMMA.16816.F32 R60, R60, R98.reuse, R88 ;  /* 0x000000623c3c723c */ /* 0x082fe20000001858 */
[----:B------:R-:W1:Y:S07]  /*6b20*/  LDSM.16.MT88.4 R88, [R54+0x6000] ;  /* 0x006000003658783b */ /* 0x000e6e0000004200 */
[-C--:B------:R-:W-:Y:S01]  /*6b30*/  HMMA.16816.F32 R56, R92, R98.reuse, R56 ;  /* 0x000000625c38723c */ /* 0x080fe20000001838 */
[----:B------:R-:W2:Y:S07]  /*6b40*/  LDSM.16.MT88.4 R92, [R55+0x6000] ;  /* 0x00600000375c783b */ /* 0x000eae0000004200 */
[----:B---3--:R-:W-:Y:S01]  /*6b50*/  HMMA.16816.F32 R96, R44, R98, R168 ;  /* 0x000000622c60723c */ /* 0x008fe200000018a8 */
[----:B------:R-:W3:Y:S04]  /*6b60*/  LDSM.16.MT88.4 R168, [R53+0x6000] ;  /* 0x0060000035a8783b */ /* 0x000ee80000004200 */
[----:B------:R-:W-:Y:S03]  /*6b70*/  LDSM.16.MT88.4 R44, [R55+0x6800] ;  /* 0x00680000372c783b */ /* 0x000fe60000004200 */
[-C--:B0-----:R-:W-:Y:S01]  /*6b80*/  HMMA.16816.F32 R36, R36, R32.reuse, R40 ;  /* 0x000000202424723c */ /* 0x081fe20000001828 */
[----:B------:R-:W0:Y:S07]  /*6b90*/  LDSM.16.MT88.4 R40, [R2+0x6800] ;  /* 0x006800000228783b */ /* 0x000e2e0000004200 */
[-C--:B-1----:R-:W-:Y:S01]  /*6ba0*/  HMMA.16816.F32 R60, R88, R32.reuse, R60 ;  /* 0x00000020583c723c */ /* 0x082fe2000000183c */
[----:B------:R-:W1:Y:S07]  /*6bb0*/  LDSM.16.MT88.4 R88, [R54+0x6800] ;  /* 0x006800003658783b */ /* 0x000e6e0000004200 */
[-C--:B--2---:R-:W-:Y:S01]  /*6bc0*/  HMMA.16816.F32 R56, R92, R32.reuse, R56 ;  /* 0x000000205c38723c */ /* 0x084fe20000001838 */
[----:B------:R-:W-:Y:S07]  /*6bd0*/  LDSM.16.MT88.4 R92, [R53+0x6800] ;  /* 0x00680000355c783b */ /* 0x000fee0000004200 */
[----:B---3--:R-:W-:Y:S01]  /*6be0*/  HMMA.16816.F32 R96, R168, R32, R96 ;  /* 0x00000020a860723c */ /* 0x008fe20000001860 */
[----:B------:R-:W2:Y:S07]  /*6bf0*/  LDSM.16.M88.4 R168, [R191+0x8180] ;  /* 0x00818000bfa8783b */ /* 0x000eae0000000200 */
[-C--:B0-----:R-:W-:Y:S01]  /*6c00*/  HMMA.16816.F32 R36, R40, R34.reuse, R36 ;  /* 0x000000222824723c */ /* 0x081fe20000001824 */
[----:B------:R-:W0:Y:S07]  /*6c10*/  LDSM.16.MT88.4 R40, [R55+0x7000] ;  /* 0x007000003728783b */ /* 0x000e2e0000004200 */
[-C--:B------:R-:W-:Y:S01]  /*6c20*/  HMMA.16816.F32 R44, R44, R34.reuse, R56 ;  /* 0x000000222c2c723c */ /* 0x080fe20000001838 */
[----:B------:R-:W3:Y:S04]  /*6c30*/  LDSM.16.MT88.4 R56, [R54+0x7000] ;  /* 0x007000003638783b */ /* 0x000ee80000004200 */
[----:B------:R-:W4:Y:S03]  /*6c40*/  S2R R215, SR_TID.X ;  /* 0x0000000000d77919 */ /* 0x000f260000002100 */
[----:B-1----:R-:W-:Y:S01]  /*6c50*/  HMMA.16816.F32 R60, R88, R34, R60 ;  /* 0x00000022583c723c */ /* 0x002fe2000000183c */
[----:B------:R-:W1:Y:S07]  /*6c60*/  LDSM.16.MT88.4 R88, [R2+0x7800] ;  /* 0x007800000258783b */ /* 0x000e6e0000004200 */
[----:B--2---:R-:W-:Y:S01]  /*6c70*/  HMMA.16816.F32 R36, R176, R168, R36 ;  /* 0x000000a8b024723c */ /* 0x004fe20000001824 */
[----:B----4-:R-:W-:-:S07]  /*6c80*/  LOP3.LUT R216, R215, 0x3, RZ, 0xc0, !PT ;  /* 0x00000003d7d87812 */ /* 0x010fce00078ec0ff */
[----:B0-----:R-:W-:Y:S01]  /*6c90*/  HMMA.16816.F32 R40, R40, R168, R44 ;  /* 0x000000a82828723c */ /* 0x001fe2000000182c */
[----:B------:R0:W2:Y:S01]  /*6ca0*/  LDSM.16.MT88.4 R44, [R54+0x7800] ;  /* 0x00780000362c783b */ /* 0x0000a20000004200 */
[----:B------:R-:W-:-:S06]  /*6cb0*/  LOP3.LUT R215, R215, 0x60, RZ, 0xc0, !PT ;  /* 0x00000060d7d77812 */ /* 0x000fcc00078ec0ff */
[----:B------:R-:W-:Y:S01]  /*6cc0*/  HMMA.16816.F32 R92, R92, R34, R96 ;  /* 0x000000225c5c723c */ /* 0x000fe20000001860 */
[----:B------:R-:W4:Y:S07]  /*6cd0*/  LDSM.16.MT88.4 R32, [R53+0x7000] ;  /* 0x007000003520783b */ /* 0x000f2e0000004200 */
[----:B---3--:R-:W-:Y:S01]  /*6ce0*/  HMMA.16816.F32 R56, R56, R168, R60 ;  /* 0x000000a83838723c */ /* 0x008fe2000000183c */
[----:B------:R3:W5:Y:S04]  /*6cf0*/  LDSM.16.MT88.4 R60, [R53+0x7800] ;  /* 0x00780000353c783b */ /* 0x0007680000004200 */
[----:B0-----:R-:W0:Y:S01]  /*6d00*/  S2R R54, SR_CTAID.X ;  /* 0x0000000000367919 */ /* 0x001e220000002500 */
[----:B---3--:R-:W-:-:S02]  /*6d10*/  IMAD.SHL.U32 R53, R216, 0x2, RZ ;  /* 0x00000002d8357824 */ /* 0x008fc400078e00ff */
[-C--:B-1----:R-:W-:Y:S01]  /*6d20*/  HMMA.16816.F32 R36, R88, R170.reuse, R36 ;  /* 0x000000aa5824723c */ /* 0x082fe20000001824 */
[----:B------:R-:W1:Y:S02]  /*6d30*/  S2R R188, SR_CTAID.X ;  /* 0x0000000000bc7919 */ /* 0x000e640000002500 */
[----:B------:R-:W-:Y:S02]  /*6d40*/  LEA.HI R53, R215, R53, RZ, 0x1e ;  /* 0x00000035d7357211 */ /* 0x000fe400078ff0ff */
[----:B------:R-:W3:Y:S04]  /*6d50*/  S2R R176, SR_CTAID.X ;  /* 0x0000000000b07919 */ /* 0x000ee80000002500 */
[----:B------:R-:W1:Y:S04]  /*6d60*/  S2R R215, SR_TID.X ;  /* 0x0000000000d77919 */ /* 0x000e680000002100 */
[----:B------:R1:W3:Y:S03]  /*6d70*/  LDSM.16.MT88.4 R96, [R55+0x7800] ;  /* 0x007800003760783b */ /* 0x0002e60000004200 */
[----:B--2---:R-:W-:Y:S01]  /*6d80*/  HMMA.16816.F32 R44, R44, R170, R56 ;  /* 0x000000aa2c2c723c */ /* 0x004fe20000001838 */
[----:B0-----:R-:W-:-:S07]  /*6d90*/  IMAD.SHL.U32 R54, R54, 0x40, RZ ;  /* 0x0000004036367824 */ /* 0x001fce00078e00ff */
[----:B------:R-:W-:Y:S01]  /*6da0*/  FMUL R57, R37, c[0x0][0x188] ;  /* 0x0000620025397a20 */ /* 0x000fe20000400000 */
[----:B------:R-:W-:Y:S02]  /*6db0*/  IADD3 R37, P0, R53, UR4, RZ ;  /* 0x0000000435257c10 */ /* 0x000fe4000ff1e0ff */
[----:B-1----:R-:W-:-:S04]  /*6dc0*/  LOP3.LUT R215, R215, 0x1c, RZ, 0xc0, !PT ;  /* 0x0000001cd7d77812 */ /* 0x002fc800078ec0ff */
[----:B------:R-:W-:Y:S02]  /*6dd0*/  LEA.HI R54, R215, R54, RZ, 0x1e ;  /* 0x00000036d7367211 */ /* 0x000fe400078ff0ff */
[----:B------:R-:W0:Y:S02]  /*6de0*/  S2R R215, SR_TID.X ;  /* 0x0000000000d77919 */ /* 0x000e240000002100 */
[CC--:B------:R-:W-:Y:S02]  /*6df0*/  ISETP.GT.U32.AND P5, PT, R37.reuse, R54.reuse, PT ;  /* 0x000000362500720c */ /* 0x0c0fe40003fa4070 */
[----:B------:R-:W-:Y:S02]  /*6e00*/  ISETP.GE.U32.AND P4, PT, R37, R54, PT ;  /* 0x000000362500720c */ /* 0x000fe40003f86070 */
[----:B------:R-:W1:Y:S01]  /*6e10*/  S2R R54, SR_CTAID.X ;  /* 0x0000000000367919 */ /* 0x000e620000002500 */
[C---:B0-----:R-:W-:Y:S02]  /*6e20*/  LOP3.LUT R216, R215.reuse, 0x1c, RZ, 0xc0, !PT ;  /* 0x0000001cd7d87812 */ /* 0x041fe400078ec0ff */
[----:B------:R-:W-:-:S02]  /*6e30*/  LOP3.LUT R215, R215, 0x1c, RZ, 0xc0, !PT ;  /* 0x0000001cd7d77812 */ /* 0x000fc400078ec0ff */
[----:B------:R-:W-:Y:S01]  /*6e40*/  LEA.HI R216, R216, 0x8, RZ, 0x1e ;  /* 0x00000008d8d87811 */ /* 0x000fe200078ff0ff */
[----:B-1----:R-:W-:-:S04]  /*6e50*/  IMAD.SHL.U32 R54, R54, 0x40, RZ ;  /* 0x0000004036367824 */ /* 0x002fc800078e00ff */
[----:B------:R-:W-:Y:S01]  /*6e60*/  IMAD.IADD R54, R54, 0x1, R216 ;  /* 0x0000000136367824 */ /* 0x000fe200078e02d8 */
[----:B------:R-:W-:Y:S02]  /*6e70*/  LEA.HI R216, R215, 0x10, RZ, 0x1e ;  /* 0x00000010d7d87811 */ /* 0x000fe400078ff0ff */
[----:B------:R-:W0:Y:S01]  /*6e80*/  S2R R215, SR_TID.X ;  /* 0x0000000000d77919 */ /* 0x000e220000002100 */
[----:B------:R-:W-:-:S05]  /*6e90*/  SHF.L.U32 R188, R188, 0x6, RZ ;  /* 0x00000006bcbc7819 */ /* 0x000fca00000006ff */
[----:B------:R-:W-:Y:S01]  /*6ea0*/  IMAD.IADD R188, R188, 0x1, R216 ;  /* 0x00000001bcbc7824 */ /* 0x000fe200078e02d8 */
[----:B0-----:R-:W-:-:S04]  /*6eb0*/  LOP3.LUT R215, R215, 0x1c, RZ, 0xc0, !PT ;  /* 0x0000001cd7d77812 */ /* 0x001fc800078ec0ff */
[----:B------:R-:W-:Y:S02]  /*6ec0*/  LEA.HI R216, R215, 0x18, RZ, 0x1e ;  /* 0x00000018d7d87811 */ /* 0x000fe400078ff0ff */
[----:B------:R-:W0:Y:S01]  /*6ed0*/  S2R R215, SR_TID.X ;  /* 0x0000000000d77919 */ /* 0x000e220000002100 */
[----:B---3--:R-:W-:Y:S01]  /*6ee0*/  IMAD.SHL.U32 R176, R176, 0x40, RZ ;  /* 0x00000040b0b07824 */ /* 0x008fe200078e00ff */
[CC--:B------:R-:W-:Y:S02]  /*6ef0*/  ISETP.GT.U32.AND P2, PT, R37.reuse, R54.reuse, PT ;  /* 0x000000362500720c */ /* 0x0c0fe40003f44070 */
[----:B------:R-:W-:Y:S02]  /*6f00*/  ISETP.GE.U32.AND P3, PT, R37, R54, PT ;  /* 0x000000362500720c */ /* 0x000fe40003f66070 */
[----:B------:R-:W1:Y:S01]  /*6f10*/  S2R R54, SR_CTAID.X ;  /* 0x0000000000367919 */ /* 0x000e620000002500 */
[----:B0-----:R-:W-:-:S04]  /*6f20*/  LOP3.LUT R215, R215, 0x1c, RZ, 0xc0, !PT ;  /* 0x0000001cd7d77812 */ /* 0x001fc800078ec0ff */
[----:B------:R-:W-:-:S05]  /*6f30*/  LEA.HI R215, R215, 0x20, RZ, 0x1e ;  /* 0x00000020d7d77811 */ /* 0x000fca00078ff0ff */
[----:B------:R-:W-:Y:S02]  /*6f40*/  IMAD.IADD R176, R176, 0x1, R215 ;  /* 0x00000001b0b07824 */ /* 0x000fe400078e02d7 */
[----:B------:R-:W0:Y:S01]  /*6f50*/  S2R R215, SR_TID.X ;  /* 0x0000000000d77919 */ /* 0x000e220000002100 */
[----:B----4-:R-:W-:Y:S01]  /*6f60*/  HMMA.16816.F32 R32, R32, R168, R92 ;  /* 0x000000a82020723c */ /* 0x010fe2000000185c */
[----:B-1----:R-:W-:-:S05]  /*6f70*/  IMAD.SHL.U32 R54, R54, 0x40, RZ ;  /* 0x0000004036367824 */ /* 0x002fca00078e00ff */
[----:B------:R-:W-:Y:S02]  /*6f80*/  IADD3 R54, R54, R216, RZ ;  /* 0x000000d836367210 */ /* 0x000fe40007ffe0ff */
[----:B0-----:R-:W-:-:S04]  /*6f90*/  LOP3.LUT R215, R215, 0x1c, RZ, 0xc0, !PT ;  /* 0x0000001cd7d77812 */ /* 0x001fc800078ec0ff */
[----:B------:R-:W-:Y:S02]  /*6fa0*/  LEA.HI R216, R215, 0x28, RZ, 0x1e ;  /* 0x00000028d7d87811 */ /* 0x000fe400078ff0ff */
[----:B------:R-:W0:Y:S10]  /*6fb0*/  S2R R215, SR_TID.X ;  /* 0x0000000000d77919 */ /* 0x000e340000002100 */
[----:B-----5:R-:W-:Y:S01]  /*6fc0*/  HMMA.16816.F32 R32, R60, R170, R32 ;  /* 0x000000aa3c20723c */ /* 0x020fe20000001820 */
[----:B------:R-:W1:Y:S01]  /*6fd0*/  S2R R60, SR_CTAID.X ;  /* 0x00000000003c7919 */ /* 0x000e620000002500 */
[----:B------:R-:W-:Y:S01]  /*6fe0*/  FMUL R55, R38, c[0x0][0x188] ;  /* 0x0000620026377a20 */ /* 0x000fe20000400000 */
[----:B------:R-:W-:Y:S01]  /*6ff0*/  IADD3.X R38, RZ, UR5, RZ, P0, !PT ;  /* 0x00000005ff267c10 */ /* 0x000fe200087fe4ff */
[----:B------:R-:W-:-:S02]  /*7000*/  FMUL R36, R36, c[0x0][0x188] ;  /* 0x0000620024247a20 */ /* 0x000fc40000400000 */
[----:B------:R-:W-:Y:S01]  /*7010*/  FMUL R39, R39, c[0x0][0x188] ;  /* 0x0000620027277a20 */ /* 0x000fe20000400000 */
[C---:B------:R-:W-:Y:S02]  /*7020*/  ISETP.GT.U32.AND.EX P5, PT, R38.reuse, RZ, PT, P5 ;  /* 0x000000ff2600720c */ /* 0x040fe40003fa4150 */
[C---:B------:R-:W-:Y:S02]  /*7030*/  ISETP.GE.U32.AND.EX P4, PT, R38.reuse, RZ, PT, P4 ;  /* 0x000000ff2600720c */ /* 0x040fe40003f86140 */
[C---:B------:R-:W-:Y:S02]  /*7040*/  ISETP.GT.U32.AND.EX P2, PT, R38.reuse, RZ, PT, P2 ;  /* 0x000000ff2600720c */ /* 0x040fe40003f44120 */
[----:B------:R-:W-:Y:S02]  /*7050*/  ISETP.GE.U32.AND.EX P3, PT, R38, RZ, PT, P3 ;  /* 0x000000ff2600720c */ /* 0x000fe40003f66130 */
[----:B0-----:R-:W-:-:S04]  /*7060*/  LOP3.LUT R215, R215, 0x1c, RZ, 0xc0, !PT ;  /* 0x0000001cd7d77812 */ /* 0x001fc800078ec0ff */
[----:B------:R-:W-:Y:S01]  /*7070*/  LEA.HI R215, R215, 0x30, RZ, 0x1e ;  /* 0x00000030d7d77811 */ /* 0x000fe200078ff0ff */
[----:B-1----:R-:W-:Y:S01]  /*7080*/  IMAD.SHL.U32 R60, R60, 0x40, RZ ;  /* 0x000000403c3c7824 */ /* 0x002fe200078e00ff */
[----:B------:R-:W-:Y:S02]  /*7090*/  FSEL R56, R36, -INF , !P5 ;  /* 0xff80000024387808 */ /* 0x000fe40006800000 */
[----:B------:R-:W-:Y:S02]  /*70a0*/  FSEL R57, R57, -INF , !P4 ;  /* 0xff80000039397808 */ /* 0x000fe40006000000 */
[----:B------:R-:W-:Y:S02]  /*70b0*/  IADD3 R60, R60, R215, RZ ;  /* 0x000000d73c3c7210 */ /* 0x000fe40007ffe0ff */
[----:B------:R-:W0:Y:S01]  /*70c0*/  S2R R215, SR_TID.X ;  /* 0x0000000000d77919 */ /* 0x000e220000002100 */
[CC--:B------:R-:W-:Y:S02]  /*70d0*/  ISETP.GT.U32.AND P5, PT, R37.reuse, R54.reuse, PT ;  /* 0x000000362500720c */ /* 0x0c0fe40003fa4070 */
[----:B------:R-:W-:-:S02]  /*70e0*/  ISETP.GE.U32.AND P4, PT, R37, R54, PT ;  /* 0x000000362500720c */ /* 0x000fc40003f86070 */
[----:B------:R-:W-:Y:S02]  /*70f0*/  FSEL R55, R55, -INF , !P2 ;  /* 0xff80000037377808 */ /* 0x000fe40005000000 */
[----:B------:R-:W-:Y:S02]  /*7100*/  FSEL R54, R39, -INF , !P3 ;  /* 0xff80000027367808 */ /* 0x000fe40005800000 */
[CC--:B------:R-:W-:Y:S02]  /*7110*/  ISETP.GT.U32.AND P2, PT, R37.reuse, R176.reuse, PT ;  /* 0x000000b02500720c */ /* 0x0c0fe40003f44070 */
[C---:B------:R-:W-:Y:S01]  /*7120*/  ISETP.GE.U32.AND P3, PT, R37.reuse, R176, PT ;  /* 0x000000b02500720c */ /* 0x040fe20003f66070 */
[----:B------:R-:W1:Y:S01]  /*7130*/  S2R R59, SR_CTAID.X ;  /* 0x00000000003b7919 */ /* 0x000e620000002500 */
[----:B------:R-:W-:Y:S03]  /*7140*/  HMMA.16816.F32 R40, R96, R170, R40 ;  /* 0x000000aa6028723c */ /* 0x000fe60000001828 */
[----:B------:R-:W2:Y:S01]  /*7150*/  S2R R176, SR_CTAID.X ;  /* 0x0000000000b07919 */ /* 0x000ea20000002500 */
[----:B------:R-:W-:-:S02]  /*7160*/  ISETP.GT.U32.AND P1, PT, R37, R188, PT ;  /* 0x000000bc2500720c */ /* 0x000fc40003f24070 */
[----:B------:R-:W-:Y:S02]  /*7170*/  ISETP.GE.U32.AND P0, PT, R37, R188, PT ;  /* 0x000000bc2500720c */ /* 0x000fe40003f06070 */
[----:B0-----:R-:W-:-:S04]  /*7180*/  LOP3.LUT R215, R215, 0x1c, RZ, 0xc0, !PT ;  /* 0x0000001cd7d77812 */ /* 0x001fc800078ec0ff */
[----:B------:R-:W-:Y:S01]  /*7190*/  LEA.HI R215, R215, 0x38, RZ, 0x1e ;  /* 0x00000038d7d77811 */ /* 0x000fe200078ff0ff */
[----:B------:R-:W-:Y:S01]  /*71a0*/  FMUL R39, R44, c[0x0][0x188] ;  /* 0x000062002c277a20 */ /* 0x000fe20000400000 */
[C---:B------:R-:W-:Y:S01]  /*71b0*/  ISETP.GT.U32.AND.EX P1, PT, R38.reuse, RZ, PT, P1 ;  /* 0x000000ff2600720c */ /* 0x040fe20003f24110 */
[----:B------:R-:W-:Y:S01]  /*71c0*/  FMUL R36, R45, c[0x0][0x188] ;  /* 0x000062002d247a20 */ /* 0x000fe20000400000 */
[----:B------:R-:W-:Y:S01]  /*71d0*/  ISETP.GE.U32.AND.EX P0, PT, R38, RZ, PT, P0 ;  /* 0x000000ff2600720c */ /* 0x000fe20003f06100 */
[----:B-1----:R-:W-:Y:S01]  /*71e0*/  IMAD.SHL.U32 R59, R59, 0x40, RZ ;  /* 0x000000403b3b7824 */ /* 0x002fe200078e00ff */
[----:B--2---:R-:W-:-:S06]  /*71f0*/  SHF.L.U32 R176, R176, 0x6, RZ ;  /* 0x00000006b0b07819 */ /* 0x004fcc00000006ff */
[----:B------:R-:W-:Y:S02]  /*7200*/  FMUL R40, R40, c[0x0][0x188] ;  /* 0x0000620028287a20 */ /* 0x000fe40000400000 */
[----:B------:R-:W-:Y:S01]  /*7210*/  FMUL R41, R41, c[0x0][0x188] ;  /* 0x0000620029297a20 */ /* 0x000fe20000400000 */
[----:B------:R-:W-:Y:S01]  /*7220*/  ISETP.GT.U32.AND.EX P5, PT, R38, RZ, PT, P5 ;  /* 0x000000ff2600720c */ /* 0x000fe20003fa4150 */
[----:B------:R-:W-:Y:S01]  /*7230*/  FMUL R53, R42, c[0x0][0x188] ;  /* 0x000062002a357a20 */ /* 0x000fe20000400000 */
[C---:B------:R-:W-:Y:S01]  /*7240*/  ISETP.GE.U32.AND.EX P4, PT, R38.reuse, RZ, PT, P4 ;  /* 0x000000ff2600720c */ /* 0x040fe20003f86140 */
[----:B------:R-:W-:Y:S01]  /*7250*/  FMUL R58, R43, c[0x0][0x188] ;  /* 0x000062002b3a7a20 */ /* 0x000fe20000400000 */
[----:B------:R-:W-:Y:S01]  /*7260*/  ISETP.GT.U32.AND.EX P2, PT, R38, RZ, PT, P2 ;  /* 0x000000ff2600720c */ /* 0x000fe20003f44120 */
[----:B------:R-:W-:Y:S01]  /*7270*/  IMAD.IADD R176, R176, 0x1, R216 ;  /* 0x00000001b0b07824 */ /* 0x000fe200078e02d8 */
[----:B------:R-:W-:Y:S01]  /*7280*/  ISETP.GE.U32.AND.EX P3, PT, R38, RZ, PT, P3 ;  /* 0x000000ff2600720c */ /* 0x000fe20003f66130 */
[----:B------:R-:W-:Y:S01]  /*7290*/  IMAD.IADD R59, R59, 0x1, R215 ;  /* 0x000000013b3b7824 */ /* 0x000fe200078e02d7 */
[----:B------:R-:W-:-:S02]  /*72a0*/  FSEL R43, R40, -INF , !P1 ;  /* 0xff800000282b7808 */ /* 0x000fc40004800000 */
[----:B------:R-:W-:Y:S02]  /*72b0*/  FSEL R42, R41, -INF , !P0 ;  /* 0xff800000292a7808 */ /* 0x000fe40004000000 */
[----:B------:R-:W-:Y:S02]  /*72c0*/  FSEL R40, R53, -INF , !P5 ;  /* 0xff80000035287808 */ /* 0x000fe40006800000 */
[----:B------:R-:W-:Y:S02]  /*72d0*/  FSEL R41, R58, -INF , !P4 ;  /* 0xff8000003a297808 */ /* 0x000fe40006000000 */
[----:B------:R-:W-:Y:S02]  /*72e0*/  FSEL R39, R39, -INF , !P2 ;  /* 0xff80000027277808 */ /* 0x000fe40005000000 */
[----:B------:R-:W-:Y:S02]  /*72f0*/  FSEL R36, R36, -INF , !P3 ;  /* 0xff80000024247808 */ /* 0x000fe40005800000 */
[----:B------:R-:W-:-:S02]  /*7300*/  ISETP.GT.U32.AND P1, PT, R37, R176, PT ;  /* 0x000000b02500720c */ /* 0x000fc40003f24070 */
[C---:B------:R-:W-:Y:S02]  /*7310*/  ISETP.GE.U32.AND P0, PT, R37.reuse, R176, PT ;  /* 0x000000b02500720c */ /* 0x040fe40003f06070 */
[CC--:B------:R-:W-:Y:S02]  /*7320*/  ISETP.GT.U32.AND P5, PT, R37.reuse, R60.reuse, PT ;  /* 0x0000003c2500720c */ /* 0x0c0fe40003fa4070 */
[C---:B------:R-:W-:Y:S02]  /*7330*/  ISETP.GE.U32.AND P4, PT, R37.reuse, R60, PT ;  /* 0x0000003c2500720c */ /* 0x040fe40003f86070 */
[CC--:B------:R-:W-:Y:S02]  /*7340*/  ISETP.GT.U32.AND P2, PT, R37.reuse, R59.reuse, PT ;  /* 0x0000003b2500720c */ /* 0x0c0fe40003f44070 */
[----:B------:R-:W-:Y:S01]  /*7350*/  ISETP.GE.U32.AND P3, PT, R37, R59, PT ;  /* 0x0000003b2500720c */ /* 0x000fe20003f66070 */
[----:B------:R-:W-:Y:S01]  /*7360*/  FMUL R37, R47, c[0x0][0x188] ;  /* 0x000062002f257a20 */ /* 0x000fe20000400000 */
[----:B------:R-:W-:-:S02]  /*7370*/  ISETP.GT.U32.AND.EX P1, PT, R38, RZ, PT, P1 ;  /* 0x000000ff2600720c */ /* 0x000fc40003f24110 */
[C---:B------:R-:W-:Y:S02]  /*7380*/  ISETP.GE.U32.AND.EX P0, PT, R38.reuse, RZ, PT, P0 ;  /* 0x000000ff2600720c */ /* 0x040fe40003f06100 */
[C---:B------:R-:W-:Y:S02]  /*7390*/  ISETP.GT.U32.AND.EX P5, PT, R38.reuse, RZ, PT, P5 ;  /* 0x000000ff2600720c */ /* 0x040fe40003fa4150 */
[C---:B------:R-:W-:Y:S02]  /*73a0*/  ISETP.GE.U32.AND.EX P4, PT, R38.reuse, RZ, PT, P4 ;  /* 0x000000ff2600720c */ /* 0x040fe40003f86140 */
[C---:B------:R-:W-:Y:S02]  /*73b0*/  ISETP.GT.U32.AND.EX P2, PT, R38.reuse, RZ, PT, P2 ;  /* 0x000000ff2600720c */ /* 0x040fe40003f44120 */
[----:B------:R-:W-:Y:S01]  /*73c0*/  ISETP.GE.U32.AND.EX P3, PT, R38, RZ, PT, P3 ;  /* 0x000000ff2600720c */ /* 0x000fe20003f66130 */
[----:B------:R-:W-:Y:S02]  /*73d0*/  FMUL R38, R46, c[0x0][0x188] ;  /* 0x000062002e267a20 */ /* 0x000fe40000400000 */
[----:B------:R-:W-:-:S02]  /*73e0*/  FMUL R32, R32, c[0x0][0x188] ;  /* 0x0000620020207a20 */ /* 0x000fc40000400000 */
[----:B------:R-:W-:Y:S02]  /*73f0*/  FMUL R33, R33, c[0x0][0x188] ;  /* 0x0000620021217a20 */ /* 0x000fe40000400000 */
[----:B------:R-:W-:Y:S02]  /*7400*/  FMUL R44, R34, c[0x0][0x188] ;  /* 0x00006200222c7a20 */ /* 0x000fe40000400000 */
[----:B------:R-:W-:Y:S01]  /*7410*/  FMUL R35, R35, c[0x0][0x188] ;  /* 0x0000620023237a20 */ /* 0x000fe20000400000 */
[----:B------:R-:W-:Y:S02]  /*7420*/  FSEL R38, R38, -INF , !P1 ;  /* 0xff80000026267808 */ /* 0x000fe40004800000 */
[----:B------:R-:W-:Y:S02]  /*7430*/  FSEL R37, R37, -INF , !P0 ;  /* 0xff80000025257808 */ /* 0x000fe40004000000 */
[----:B------:R-:W-:Y:S02]  /*7440*/  FSEL R53, R32, -INF , !P5 ;  /* 0xff80000020357808 */ /* 0x000fe40006800000 */
[----:B------:R-:W-:-:S02]  /*7450*/  FSEL R34, R33, -INF , !P4 ;  /* 0xff80000021227808 */ /* 0x000fc40006000000 */
[----:B------:R-:W-:Y:S02]  /*7460*/  FSEL R33, R44, -INF , !P2 ;  /* 0xff8000002c217808 */ /* 0x000fe40005000000 */
[----:B------:R-:W-:Y:S02]  /*7470*/  FSEL R32, R35, -INF , !P3 ;  /* 0xff80000023207808 */ /* 0x000fe40005800000 */
[----:B------:R-:W-:Y:S02]  /*7480*/  FMNMX R35, R56, R57, !PT ;  /* 0x0000003938237209 */ /* 0x000fe40007800000 */
[----:B------:R-:W-:Y:S02]  /*7490*/  FMNMX R44, R55, R54, !PT ;  /* 0x00000036372c7209 */ /* 0x000fe40007800000 */
[----:B------:R-:W-:Y:S02]  /*74a0*/  FMNMX R45, R43, R42, !PT ;  /* 0x0000002a2b2d7209 */ /* 0x000fe40007800000 */
[----:B------:R-:W-:-:S02]  /*74b0*/  FMNMX R46, R40, R41, !PT ;  /* 0x00000029282e7209 */ /* 0x000fc40007800000 */
[----:B------:R-:W-:Y:S02]  /*74c0*/  FMNMX R47, R39, R36, !PT ;  /* 0x00000024272f7209 */ /* 0x000fe40007800000 */
[----:B------:R-:W-:Y:S01]  /*74d0*/  FMNMX R58, R38, R37, !PT ;  /* 0x00000025263a7209 */ /* 0x000fe20007800000 */
[----:B------:R-:W0:Y:S04]  /*74e0*/  SHFL.BFLY PT, R88, R35, 0x2, 0x1f ;  /* 0x0c401f0023587f89 */ /* 0x000e2800000e0000 */
[----:B------:R-:W1:Y:S04]  /*74f0*/  SHFL.BFLY PT, R63, R44, 0x2, 0x1f ;  /* 0x0c401f002c3f7f89 */ /* 0x000e6800000e0000 */
[----:B------:R-:W2:Y:S04]  /*7500*/  SHFL.BFLY PT, R62, R45, 0x2, 0x1f ;  /* 0x0c401f002d3e7f89 */ /* 0x000ea800000e0000 */
[----:B------:R-:W3:Y:S04]  /*7510*/  SHFL.BFLY PT, R61, R46, 0x2, 0x1f ;  /* 0x0c401f002e3d7f89 */ /* 0x000ee800000e0000 */
[----:B------:R-:W4:Y:S04]  /*7520*/  SHFL.BFLY PT, R60, R47, 0x2, 0x1f ;  /* 0x0c401f002f3c7f89 */ /* 0x000f2800000e0000 */
[----:B------:R-:W5:Y:S01]  /*7530*/  SHFL.BFLY PT, R59, R58, 0x2, 0x1f ;  /* 0x0c401f003a3b7f89 */ /* 0x000f6200000e0000 */
[----:B------:R-:W-:-:S02]  /*7540*/  FMNMX R91, R53, R34, !PT ;  /* 0x00000022355b7209 */ /* 0x000fc40007800000 */
[----:B------:R-:W-:-:S03]  /*7550*/  FMNMX R89, R33, R32, !PT ;  /* 0x0000002021597209 */ /* 0x000fc60007800000 */
[----:B------:R-:W5:Y:S01]  /*7560*/  SHFL.BFLY PT, R92, R91, 0x2, 0x1f ;  /* 0x0c401f005b5c7f89 */ /* 0x000f6200000e0000 */
[----:B0-----:R-:W-:-:S03]  /*7570*/  FMNMX R35, R35, R88, !PT ;  /* 0x0000005823237209 */ /* 0x001fc60007800000 */
[----:B------:R-:W0:Y:S01]  /*7580*/  SHFL.BFLY PT, R90, R89, 0x2, 0x1f ;  /* 0x0c401f00595a7f89 */ /* 0x000e2200000e0000 */
[----:B-1----:R-:W-:Y:S02]  /*7590*/  FMNMX R44, R44, R63, !PT ;  /* 0x0000003f2c2c7209 */ /* 0x002fe40007800000 */
[----:B--2---:R-:W-:Y:S02]  /*75a0*/  FMNMX R45, R45, R62, !PT ;  /* 0x0000003e2d2d7209 */ /* 0x004fe40007800000 */
[----:B---3--:R-:W-:Y:S02]  /*75b0*/  FMNMX R46, R46, R61, !PT ;  /* 0x0000003d2e2e7209 */ /* 0x008fe40007800000 */
[----:B----4-:R-:W-:Y:S02]  /*75c0*/  FMNMX R47, R47, R60, !PT ;  /* 0x0000003c2f2f7209 */ /* 0x010fe40007800000 */
[----:B-----5:R-:W-:Y:S01]  /*75d0*/  FMNMX R58, R58, R59, !PT ;  /* 0x0000003b3a3a7209 */ /* 0x020fe20007800000 */
[----:B------:R-:W1:Y:S04]  /*75e0*/  SHFL.BFLY PT, R60, R45, 0x1, 0x1f ;  /* 0x0c201f002d3c7f89 */ /* 0x000e6800000e0000 */
[----:B------:R-:W2:Y:S04]  /*75f0*/  SHFL.BFLY PT, R59, R35, 0x1, 0x1f ;  /* 0x0c201f00233b7f89 */ /* 0x000ea800000e0000 */
[----:B------:R-:W3:Y:S04]  /*7600*/  SHFL.BFLY PT, R61, R46, 0x1, 0x1f ;  /* 0x0c201f002e3d7f89 */ /* 0x000ee800000e0000 */
[----:B------:R-:W4:Y:S04]  /*7610*/  SHFL.BFLY PT, R62, R47, 0x1, 0x1f ;  /* 0x0c201f002f3e7f89 */ /* 0x000f2800000e0000 */
[----:B------:R-:W5:Y:S04]  /*7620*/  SHFL.BFLY PT, R63, R58, 0x1, 0x1f ;  /* 0x0c201f003a3f7f89 */ /* 0x000f6800000e0000 */
[----:B------:R-:W5:Y:S01]  /*7630*/  SHFL.BFLY PT, R88, R44, 0x1, 0x1f ;  /* 0x0c201f002c587f89 */ /* 0x000f6200000e0000 */
[----:B------:R-:W-:-:S02]  /*7640*/  FMNMX R92, R91, R92, !PT ;  /* 0x0000005c5b5c7209 */ /* 0x000fc40007800000 */
[----:B0-----:R-:W-:Y:S01]  /*7650*/  FMNMX R90, R89, R90, !PT ;  /* 0x0000005a595a7209 */ /* 0x001fe20007800000 */
[----:B------:R-:W-:Y:S02]  /*7660*/  BSSY B0, `(.L_x_1) ;  /* 0x0000019000007945 */ /* 0x000fe40003800000 */
[----:B------:R0:W0:Y:S01]  /*7670*/  SHFL.BFLY PT, R89, R92, 0x1, 0x1f ;  /* 0x0c201f005c597f89 */ /* 0x00002200000e0000 */
[----:B-1----:R-:W-:-:S03]  /*7680*/  FMNMX R60, R45, R60, !PT ;  /* 0x0000003c2d3c7209 */ /* 0x002fc60007800000 */
[----:B------:R1:W0:Y:S01]  /*7690*/  SHFL.BFLY PT, R91, R90, 0x1, 0x1f ;  /* 0x0c201f005a5b7f89 */ /* 0x00022200000e0000 */
[----:B--2---:R-:W-:Y:S02]  /*76a0*/  FMNMX R59, R35, R59, !PT ;  /* 0x0000003b233b7209 */ /* 0x004fe40007800000 */
[----:B---3--:R-:W-:Y:S02]  /*76b0*/  FMNMX R61, R46, R61, !PT ;  /* 0x0000003d2e3d7209 */ /* 0x008fe40007800000 */
[----:B----4-:R-:W-:Y:S02]  /*76c0*/  FMNMX R62, R47, R62, !PT ;  /* 0x0000003e2f3e7209 */ /* 0x010fe40007800000 */
[----:B-----5:R-:W-:Y:S02]  /*76d0*/  FMNMX R63, R58, R63, !PT ;  /* 0x0000003f3a3f7209 */ /* 0x020fe40007800000 */
[----:B------:R-:W-:Y:S01]  /*76e0*/  FMNMX R88, R44, R88, !PT ;  /* 0x000000582c587209 */ /* 0x000fe20007800000 */
[----:B------:R-:W-:Y:S06]  /*76f0*/  BAR.SYNC.DEFER_BLOCKING 0x0 ;  /* 0x0000000000007b1d */ /* 0x000fec0000010000 */
[----:B------:R-:W-:Y:S05]  /*7700*/  @P6 BRA `(.L_x_2) ;  /* 0x000000e000006947 */ /* 0x000fea0003800000 */
[----:B-1----:R-:W1:Y:S02]  /*7710*/  S2R R215, SR_TID.X ;  /* 0x0000000000d77919 */ /* 0x002e640000002100 */
[----:B-1----:R-:W-:-:S02]  /*7720*/  LOP3.LUT R216, R215, 0x1c, RZ, 0xc0, !PT ;  /* 0x0000001cd7d87812 */ /* 0x002fc400078ec0ff */
[----:B------:R-:W-:Y:S02]  /*7730*/  LOP3.LUT R215, R215, 0x7f, RZ, 0xc0, !PT ;  /* 0x0000007fd7d77812 */ /* 0x000fe400078ec0ff */
[C---:B------:R-:W-:Y:S02]  /*7740*/  LEA.HI R217, R216.reuse, 0x8, RZ, 0x1e ;  /* 0x00000008d8d97811 */ /* 0x040fe400078ff0ff */
[--C-:B------:R-:W-:Y:S02]  /*7750*/  SHF.R.U32.HI R95, RZ, 0x3, R215.reuse ;  /* 0x00000003ff5f7819 */ /* 0x100fe400000116d7 */
[----:B------:R-:W-:Y:S01]  /*7760*/  SHF.R.U32.HI R93, RZ, 0x3, R215 ;  /* 0x00000003ff5d7819 */ /* 0x000fe200000116d7 */
[----:B------:R-:W-:Y:S01]  /*7770*/  IMAD.SHL.U32 R94, R217, 0x10, RZ ;  /* 0x00000010d95e7824 */ /* 0x000fe200078e00ff */
[----:B------:R-:W-:Y:S02]  /*7780*/  SHF.L.U32 R216, R216, 0x2, RZ ;  /* 0x00000002d8d87819 */ /* 0x000fe400000006ff */
[----:B------:R-:W-:-:S02]  /*7790*/  LOP3.LUT R95, R95, 0xc, RZ, 0xc0, !PT ;  /* 0x0000000c5f5f7812 */ /* 0x000fc400078ec0ff */
[----:B------:R-:W-:-:S03]  /*77a0*/  LOP3.LUT R93, R93, 0xc, RZ, 0xc0, !PT ;  /* 0x0000000c5d5d7812 */ /* 0x000fc600078ec0ff */
[----:B------:R-:W-:Y:S01]  /*77b0*/  IMAD.IADD R95, R216, 0x1, R95 ;  /* 0x00000001d85f7824 */ /* 0x000fe200078e025f */
[----:B------:R-:W-:-:S04]  /*77c0*/  IADD3 R93, R93, R94, RZ ;  /* 0x0000005e5d5d7210 */ /* 0x000fc80007ffe0ff */
[----:B------:R1:W-:Y:S04]  /*77d0*/  STS [R95+0x8000], R59 ;  /* 0x0080003b5f007388 */ /* 0x0003e80000000800 */
[----:B------:R1:W-:Y:S02]  /*77e0*/  STS [R93+0x8000], R88 ;  /* 0x008000585d007388 */ /* 0x0003e40000000800 */
.L_x_2:
[----:B-1----:R-:W-:Y:S05]  /*77f0*/  BSYNC B0 ;  /* 0x0000000000007941 */ /* 0x002fea0003800000 */
.L_x_1:
[----:B------:R-:W-:Y:S01]  /*7800*/  BSSY B0, `(.L_x_3) ;  /* 0x0000031000007945 */ /* 0x000fe20003800000 */
[----:B------:R-:W-:Y:S01]  /*7810*/  BSSY B1, `(.L_x_4) ;  /* 0x000002e000017945 */ /* 0x000fe20003800000 */
[----:B0-----:R-:W-:Y:S02]  /*7820*/  FMNMX R89, R92, R89, !PT ;  /* 0x000000595c597209 */ /* 0x001fe40007800000 */
[----:B------:R-:W-:Y:S01]  /*7830*/  FMNMX R91, R90, R91, !PT ;  /* 0x0000005b5a5b7209 */ /* 0x000fe20007800000 */
[----:B------:R-:W-:Y:S05]  /*7840*/  @P6 BRA `(.L_x_5) ;  /* 0x0000013000006947 */ /* 0x000fea0003800000 */
[----:B------:R-:W0:Y:S02]  /*7850*/  S2R R35, SR_TID.X ;  /* 0x0000000000237919 */ /* 0x000e240000002100 */
[----:B0-----:R-:W-:-:S02]  /*7860*/  LOP3.LUT R44, R35, 0x1c, RZ, 0xc0, !PT ;  /* 0x0000001c232c7812 */ /* 0x001fc400078ec0ff */
[----:B------:R-:W-:Y:S02]  /*7870*/  LOP3.LUT R35, R35, 0x7f, RZ, 0xc0, !PT ;  /* 0x0000007f23237812 */ /* 0x000fe400078ec0ff */
[----:B------:R-:W-:Y:S02]  /*7880*/  LEA.HI R44, R44, 0x10, RZ, 0x1e ;  /* 0x000000102c2c7811 */ /* 0x000fe400078ff0ff */
[----:B------:R-:W-:-:S03]  /*7890*/  SHF.R.U32.HI R35, RZ, 0x3, R35 ;  /* 0x00000003ff237819 */ /* 0x000fc60000011623 */
[----:B------:R-:W-:Y:S01]  /*78a0*/  IMAD.SHL.U32 R44, R44, 0x10, RZ ;  /* 0x000000102c2c7824 */ /* 0x000fe200078e00ff */
[----:B------:R-:W-:-:S05]  /*78b0*/  LOP3.LUT R35, R35, 0xc, RZ, 0xc0, !PT ;  /* 0x0000000c23237812 */ /* 0x000fca00078ec0ff */
[----:B------:R-:W-:-:S05]  /*78c0*/  IMAD.IADD R35, R35, 0x1, R44 ;  /* 0x0000000123237824 */ /* 0x000fca00078e022c */
[----:B------:R0:W-:Y:S01]  /*78d0*/  STS [R35+0x8000], R60 ;  /* 0x0080003c23007388 */ /* 0x0001e20000000800 */
[----:B------:R-:W-:Y:S05]  /*78e0*/  @P6 BRA `(.L_x_6) ;  /* 0x0000013000006947 */ /* 0x000fea0003800000 */
[----:B0-----:R-:W0:Y:S02]  /*78f0*/  S2R R35, SR_TID.X ;  /* 0x0000000000237919 */ /* 0x001e240000002100 */
[C---:B0-----:R-:W-:Y:S02]  /*7900*/  LOP3.LUT R44, R35.reuse, 0x1c, RZ, 0xc0, !PT ;  /* 0x0000001c232c7812 */ /* 0x041fe400078ec0ff */
[----:B------:R-:W-:Y:S02]  /*7910*/  LOP3.LUT R35, R35, 0x7f, RZ, 0xc0, !PT ;  /* 0x0000007f23237812 */ /* 0x000fe400078ec0ff */
[----:B------:R-:W-:Y:S02]  /*7920*/  LEA.HI R44, R44, 0x18, RZ, 0x1e ;  /* 0x000000182c2c7811 */ /* 0x000fe400078ff0ff */
[----:B------:R-:W-:Y:S02]  /*7930*/  SHF.R.U32.HI R35, RZ, 0x3, R35 ;  /* 0x00000003ff237819 */ /* 0x000fe40000011623 */
[----:B------:R-:W-:-:S02]  /*7940*/  SHF.L.U32 R44, R44, 0x4, RZ ;  /* 0x000000042c2c7819 */ /* 0x000fc400000006ff */
[----:B------:R-:W-:-:S05]  /*7950*/  LOP3.LUT R35, R35, 0xc, RZ, 0xc0, !PT ;  /* 0x0000000c23237812 */ /* 0x000fca00078ec0ff */
[----:B------:R-:W-:-:S05]  /*7960*/  IMAD.IADD R35, R35, 0x1, R44 ;  /* 0x0000000123237824 */ /* 0x000fca00078e022c */
[----:B------:R0:W-:Y:S02]  /*7970*/  STS [R35+0x8000], R61 ;  /* 0x0080003d23007388 */ /* 0x0001e40000000800 */
.L_x_5:
[----:B------:R-:W-:Y:S05]  /*7980*/  @P6 BRA `(.L_x_7) ;  /* 0x0000013000006947 */ /* 0x000fea0003800000 */
[----:B0-----:R-:W0:Y:S02]  /*7990*/  S2R R35, SR_TID.X ;  /* 0x0000000000237919 */ /* 0x001e240000002100 */
[C---:B0-----:R-:W-:Y:S02]  /*79a0*/  LOP3.LUT R44, R35.reuse, 0x1c, RZ, 0xc0, !PT ;  /* 0x0000001c232c7812 */ /* 0x041fe400078ec0ff */
[----:B------:R-:W-:Y:S02]  /*79b0*/  LOP3.LUT R35, R35, 0x7f, RZ, 0xc0, !PT ;  /* 0x0000007f23237812 */ /* 0x000fe400078ec0ff */
[----:B------:R-:W-:Y:S02]  /*79c0*/  LEA.HI R44, R44, 0x20, RZ, 0x1e ;  /* 0x000000202c2c7811 */ /* 0x000fe400078ff0ff */
[----:B------:R-:W-:-:S03]  /*79d0*/  SHF.R.U32.HI R35, RZ, 0x3, R35 ;  /* 0x00000003ff237819 */ /* 0x000fc60000011623 */
[----:B------:R-:W-:Y:S01]  /*79e0*/  IMAD.SHL.U32 R44, R44, 0x10, RZ ;  /* 0x000000102c2c7824 */ /* 0x000fe200078e00ff */
[----:B------:R-:W-:-:S04]  /*79f0*/  LOP3.LUT R35, R35, 0xc, RZ, 0xc0, !PT ;  /* 0x0000000c23237812 */ /* 0x000fc800078ec0ff */
[----:B------:R-:W-:-:S05]  /*7a00*/  IADD3 R35, R35, R44, RZ ;  /* 0x0000002c23237210 */ /* 0x000fca0007ffe0ff */
[----:B------:R0:W-:Y:S02]  /*7a10*/  STS [R35+0x8000], R62 ;  /* 0x0080003e23007388 */ /* 0x0001e40000000800 */
.L_x_6:
[----:B------:R-:W-:Y:S05]  /*7a20*/  @P6 BRA `(.L_x_8) ;  /* 0x000000c000006947 */ /* 0x000fea0003800000 */
[----:B0-----:R-:W0:Y:S02]  /*7a30*/  S2R R35, SR_TID.X ;  /* 0x0000000000237919 */ /* 0x001e240000002100 */
[C---:B0-----:R-:W-:Y:S02]  /*7a40*/  LOP3.LUT R44, R35.reuse, 0x1c, RZ, 0xc0, !PT ;  /* 0x0000001c232c7812 */ /* 0x041fe400078ec0ff */
[----:B------:R-:W-:Y:S02]  /*7a50*/  LOP3.LUT R35, R35, 0x7f, RZ, 0xc0, !PT ;  /* 0x0000007f23237812 */ /* 0x000fe400078ec0ff */
[----:B------:R-:W-:Y:S02]  /*7a60*/  LEA.HI R44, R44, 0x28, RZ, 0x1e ;  /* 0x000000282c2c7811 */ /* 0x000fe400078ff0ff */
[----:B------:R-:W-:-:S03]  /*7a70*/  SHF.R.U32.HI R35, RZ, 0x3, R35 ;  /* 0x00000003ff237819 */ /* 0x000fc60000011623 */
[----:B------:R-:W-:Y:S01]  /*7a80*/  IMAD.SHL.U32 R44, R44, 0x10, RZ ;  /* 0x000000102c2c7824 */ /* 0x000fe200078e00ff */
[----:B------:R-:W-:-:S05]  /*7a90*/  LOP3.LUT R35, R35, 0xc, RZ, 0xc0, !PT ;  /* 0x0000000c23237812 */ /* 0x000fca00078ec0ff */
[----:B------:R-:W-:-:S05]  /*7aa0*/  IMAD.IADD R35, R35, 0x1, R44 ;  /* 0x0000000123237824 */ /* 0x000fca00078e022c */
[----:B------:R0:W-:Y:S02]  /*7ab0*/  STS [R35+0x8000], R63 ;  /* 0x0080003f23007388 */ /* 0x0001e40000000800 */
.L_x_7:
[----:B------:R-:W-:Y:S01]  /*7ac0*/  @P6 BREAK B1 ;  /* 0x0000000000016942 */ /* 0x000fe20003800000 */
[----:B------:R-:W-:Y:S05]  /*7ad0*/  @P6 BRA `(.L_x_9) ;  /* 0x0000003000006947 */ /* 0x000fea0003800000 */
[----:B------:R1:W-:Y:S02]  /*7ae0*/  STS [R252+0x8000], R89 ;  /* 0x00800059fc007388 */ /* 0x0003e40000000800 */
.L_x_8:
[----:B------:R-:W-:Y:S05]  /*7af0*/  BSYNC B1 ;  /* 0x0000000000017941 */ /* 0x000fea0003800000 */
.L_x_4:
[----:B------:R2:W-:Y:S02]  /*7b00*/  @!P6 STS [R251+0x8000], R91 ;  /* 0x0080005bfb00e388 */ /* 0x0005e40000000800 */
.L_x_9:
[----:B------:R-:W-:Y:S05]  /*7b10*/  BSYNC B0 ;  /* 0x0000000000007941 */ /* 0x000fea0003800000 */
.L_x_3:
[----:B------:R-:W-:Y:S01]  /*7b20*/  WARPSYNC 0xffffffff ;  /* 0xffffffff00007948 */ /* 0x000fe20003800000 */
[----:B0-----:R-:W0:Y:S01]  /*7b30*/  S2R R63, SR_TID.X ;  /* 0x00000000003f7919 */ /* 0x001e220000002100 */
[----:B------:R-:W-:Y:S03]  /*7b40*/  BSSY B0, `(.L_x_10) ;  /* 0x00000a7000007945 */ /* 0x000fe60003800000 */
[----:B------:R-:W-:Y:S06]  /*7b50*/  BAR.SYNC.DEFER_BLOCKING 0x0 ;  /* 0x0000000000007b1d */ /* 0x000fec0000010000 */
[----:B------:R-:W3:Y:S04]  /*7b60*/  S2R R95, SR_TID.X ;  /* 0x00000000005f7919 */ /* 0x000ee80000002100 */
[----:B--2---:R-:W2:Y:S01]  /*7b70*/  S2R R91, SR_TID.X ;  /* 0x00000000005b7919 */ /* 0x004ea20000002100 */
[----:B0-----:R-:W-:-:S05]  /*7b80*/  LOP3.LUT R90, R63, 0x7f, RZ, 0xc0, !PT ;  /* 0x0000007f3f5a7812 */ /* 0x001fca00078ec0ff */
[----:B------:R-:W0:Y:S04]  /*7b90*/  LDS R35, [R90.X4+0x8000] ;  /* 0x008000005a237984 */ /* 0x000e280000004800 */
[----:B------:R-:W4:Y:S01]  /*7ba0*/  LDS R44, [R90.X4+0x8200] ;  /* 0x008200005a2c7984 */ /* 0x000f220000004800 */
[----:B---3--:R-:W-:-:S04]  /*7bb0*/  LOP3.LUT R97, R95, 0x1c, RZ, 0xc0, !PT ;  /* 0x0000001c5f617812 */ /* 0x008fc800078ec0ff */
[C---:B------:R-:W-:Y:S02]  /*7bc0*/  LEA.HI R96, R97.reuse, 0x8, RZ, 0x1e ;  /* 0x0000000861607811 */ /* 0x040fe400078ff0ff */
[----:B------:R-:W-:Y:S02]  /*7bd0*/  LEA.HI R94, R97, 0x10, RZ, 0x1e ;  /* 0x00000010615e7811 */ /* 0x000fe400078ff0ff */
[----:B--2---:R-:W-:Y:S02]  /*7be0*/  LOP3.LUT R88, R91, 0x1c, RZ, 0xc0, !PT ;  /* 0x0000001c5b587812 */ /* 0x004fe400078ec0ff */
[C---:B------:R-:W-:Y:S02]  /*7bf0*/  LEA.HI R93, R97.reuse, 0x18, RZ, 0x1e ;  /* 0x00000018615d7811 */ /* 0x040fe400078ff0ff */
[----:B-1----:R-:W-:Y:S02]  /*7c00*/  LEA.HI R89, R97, 0x20, RZ, 0x1e ;  /* 0x0000002061597811 */ /* 0x002fe400078ff0ff */
[----:B------:R-:W-:-:S02]  /*7c10*/  LEA.HI R242, R88, 0x28, RZ, 0x1e ;  /* 0x0000002858f27811 */ /* 0x000fc400078ff0ff */
[C---:B------:R-:W-:Y:S02]  /*7c20*/  LEA.HI R241, R88.reuse, 0x30, RZ, 0x1e ;  /* 0x0000003058f17811 */ /* 0x040fe400078ff0ff */
[----:B------:R-:W-:Y:S01]  /*7c30*/  LEA.HI R240, R88, 0x38, RZ, 0x1e ;  /* 0x0000003858f07811 */ /* 0x000fe200078ff0ff */
[----:B0-----:R-:W0:Y:S04]  /*7c40*/  SHFL.BFLY PT, R45, R35, 0x2, 0x1f ;  /* 0x0c401f00232d7f89 */ /* 0x001e2800000e0000 */
[----:B----4-:R-:W1:Y:S01]  /*7c50*/  SHFL.BFLY PT, R46, R44, 0x2, 0x1f ;  /* 0x0c401f002c2e7f89 */ /* 0x010e6200000e0000 */
[----:B0-----:R-:W-:Y:S02]  /*7c60*/  FMNMX R45, R35, R45, !PT ;  /* 0x0000002d232d7209 */ /* 0x001fe40007800000 */
[----:B-1----:R-:W-:-:S03]  /*7c70*/  FMNMX R46, R44, R46, !PT ;  /* 0x0000002e2c2e7209 */ /* 0x002fc60007800000 */
[----:B------:R-:W0:Y:S04]  /*7c80*/  SHFL.BFLY PT, R35, R45, 0x1, 0x1f ;  /* 0x0c201f002d237f89 */ /* 0x000e2800000e0000 */
[----:B------:R-:W1:Y:S01]  /*7c90*/  SHFL.BFLY PT, R44, R46, 0x1, 0x1f ;  /* 0x0c201f002e2c7f89 */ /* 0x000e6200000e0000 */
[----:B0-----:R-:W-:Y:S02]  /*7ca0*/  FMNMX R35, R45, R35, !PT ;  /* 0x000000232d237209 */ /* 0x001fe40007800000 */
[----:B-1----:R-:W-:-:S03]  /*7cb0*/  FMNMX R44, R46, R44, !PT ;  /* 0x0000002c2e2c7209 */ /* 0x002fc60007800000 */
[----:B------:R-:W-:Y:S04]  /*7cc0*/  @!P6 STS [R90.X4+0x8000], R35 ;  /* 0x008000235a00e388 */ /* 0x000fe80000004800 */
[----:B------:R-:W-:Y:S04]  /*7cd0*/  @!P6 STS [R90.X4+0x8200], R44 ;  /* 0x0082002c5a00e388 */ /* 0x000fe80000004800 */
[----:B------:R-:W-:Y:S06]  /*7ce0*/  BAR.SYNC.DEFER_BLOCKING 0x0 ;  /* 0x0000000000007b1d */ /* 0x000fec0000010000 */
[----:B------:R-:W0:Y:S04]  /*7cf0*/  LDS R207, [R96.X16+0x8000] ;  /* 0x0080000060cf7984 */ /* 0x000e28000000c800 */
[----:B------:R-:W1:Y:S04]  /*7d00*/  LDS R206, [R94.X16+0x8000] ;  /* 0x008000005ece7984 */ /* 0x000e68000000c800 */
[----:B------:R-:W2:Y:S04]  /*7d10*/  LDS R208, [R88.X4+0x8000] ;  /* 0x0080000058d07984 */ /* 0x000ea80000004800 */
[----:B------:R-:W3:Y:S04]  /*7d20*/  LDS R205, [R93.X16+0x8000] ;  /* 0x008000005dcd7984 */ /* 0x000ee8000000c800 */
[----:B------:R-:W4:Y:S04]  /*7d30*/  LDS R204, [R89.X16+0x8000] ;  /* 0x0080000059cc7984 */ /* 0x000f28000000c800 */
[----:B------:R-:W5:Y:S04]  /*7d40*/  LDS R203, [R242.X16+0x8000] ;  /* 0x00800000f2cb7984 */ /* 0x000f68000000c800 */
[----:B------:R-:W5:Y:S04]  /*7d50*/  LDS R202, [R241.X16+0x8000] ;  /* 0x00800000f1ca7984 */ /* 0x000f68000000c800 */
[----:B------:R-:W5:Y:S01]  /*7d60*/  LDS R201, [R240.X16+0x8000] ;  /* 0x00800000f0c97984 */ /* 0x000f62000000c800 */
[----:B0-----:R-:W-:-:S02]  /*7d70*/  FMNMX R207, R207, R52, !PT ;  /* 0x00000034cfcf7209 */ /* 0x001fc40007800000 */
[----:B-1----:R-:W-:-:S03]  /*7d80*/  FMNMX R206, R206, R50, !PT ;  /* 0x00000032cece7209 */ /* 0x002fc60007800000 */
[--C-:B------:R-:W-:Y:S02]  /*7d90*/  FADD R55, R55, -R207.reuse ;  /* 0x800000cf37377221 */ /* 0x100fe40000000000 */
[----:B------:R-:W-:Y:S01]  /*7da0*/  FADD R54, R54, -R207 ;  /* 0x800000cf36367221 */ /* 0x000fe20000000000 */
[----:B--2---:R-:W-:Y:S01]  /*7db0*/  FMNMX R208, R208, R51, !PT ;  /* 0x00000033d0d07209 */ /* 0x004fe20007800000 */
[----:B------:R-:W-:Y:S02]  /*7dc0*/  FMUL R45, R55, 1.4426950216293334961 ;  /* 0x3fb8aa3b372d7820 */ /* 0x000fe40000400000 */
[----:B------:R-:W-:Y:S01]  /*7dd0*/  FMUL R44, R54, 1.4426950216293334961 ;  /* 0x3fb8aa3b362c7820 */ /* 0x000fe20000400000 */
[----:B---3--:R-:W-:Y:S01]  /*7de0*/  FMNMX R205, R205, R49, !PT ;  /* 0x00000031cdcd7209 */ /* 0x008fe20007800000 */
[--C-:B------:R-:W-:Y:S02]  /*7df0*/  FADD R43, R43, -R206.reuse ;  /* 0x800000ce2b2b7221 */ /* 0x100fe40000000000 */
[----:B------:R-:W-:Y:S01]  /*7e00*/  FADD R42, R42, -R206 ;  /* 0x800000ce2a2a7221 */ /* 0x000fe20000000000 */
[----:B------:R-:W-:Y:S01]  /*7e10*/  MUFU.EX2 R45, R45 ;  /* 0x0000002d002d7308 */ /* 0x000fe20000000800 */
[--C-:B------:R-:W-:Y:S01]  /*7e20*/  FADD R47, R56, -R208.reuse ;  /* 0x800000d0382f7221 */ /* 0x100fe20000000000 */
[----:B----4-:R-:W-:Y:S01]  /*7e30*/  FMNMX R204, R204, R48, !PT ;  /* 0x00000030cccc7209 */ /* 0x010fe20007800000 */
[----:B------:R-:W-:Y:S01]  /*7e40*/  FADD R57, R57, -R208 ;  /* 0x800000d039397221 */ /* 0x000fe20000000000 */
[----:B-----5:R-:W-:Y:S01]  /*7e50*/  FMNMX R203, R203, R7, !PT ;  /* 0x00000007cbcb7209 */ /* 0x020fe20007800000 */
[----:B------:R-:W-:-:S02]  /*7e60*/  FMUL R43, R43, 1.4426950216293334961 ;  /* 0x3fb8aa3b2b2b7820 */ /* 0x000fc40000400000 */
[----:B------:R-:W-:Y:S01]  /*7e70*/  FMUL R42, R42, 1.4426950216293334961 ;  /* 0x3fb8aa3b2a2a7820 */ /* 0x000fe20000400000 */
[----:B------:R-:W0:Y:S01]  /*7e80*/  MUFU.EX2 R44, R44 ;  /* 0x0000002c002c7308 */ /* 0x000e220000000800 */
[----:B------:R-:W-:Y:S01]  /*7e90*/  FMUL R47, R47, 1.4426950216293334961 ;  /* 0x3fb8aa3b2f2f7820 */ /* 0x000fe20000400000 */
[----:B------:R-:W-:Y:S01]  /*7ea0*/  FMNMX R202, R202, R5, !PT ;  /* 0x00000005caca7209 */ /* 0x000fe20007800000 */
[----:B------:R-:W-:Y:S01]  /*7eb0*/  FMUL R46, R57, 1.4426950216293334961 ;  /* 0x3fb8aa3b392e7820 */ /* 0x000fe20000400000 */
[----:B------:R-:W-:Y:S01]  /*7ec0*/  FMNMX R201, R201, R6, !PT ;  /* 0x00000006c9c97209 */ /* 0x000fe20007800000 */
[--C-:B------:R-:W-:Y:S02]  /*7ed0*/  FADD R40, R40, -R205.reuse ;  /* 0x800000cd28287221 */ /* 0x100fe40000000000 */
[----:B------:R-:W-:Y:S01]  /*7ee0*/  FADD R59, R41, -R205 ;  /* 0x800000cd293b7221 */ /* 0x000fe20000000000 */
[----:B------:R-:W-:Y:S01]  /*7ef0*/  MUFU.EX2 R43, R43 ;  /* 0x0000002b002b7308 */ /* 0x000fe20000000800 */
[----:B------:R-:W-:-:S02]  /*7f00*/  FMUL R40, R40, 1.4426950216293334961 ;  /* 0x3fb8aa3b28287820 */ /* 0x000fc40000400000 */
[--C-:B------:R-:W-:Y:S02]  /*7f10*/  FADD R36, R36, -R204.reuse ;  /* 0x800000cc24247221 */ /* 0x100fe40000000000 */
[----:B------:R-:W-:Y:S02]  /*7f20*/  FADD R39, R39, -R204 ;  /* 0x800000cc27277221 */ /* 0x000fe40000000000 */
[----:B------:R-:W-:Y:S01]  /*7f30*/  FMUL R36, R36, 1.4426950216293334961 ;  /* 0x3fb8aa3b24247820 */ /* 0x000fe20000400000 */
[----:B------:R-:W1:Y:S01]  /*7f40*/  MUFU.EX2 R42, R42 ;  /* 0x0000002a002a7308 */ /* 0x000e620000000800 */
[----:B0-----:R-:W-:Y:S02]  /*7f50*/  FADD R56, R45, R44 ;  /* 0x0000002c2d387221 */ /* 0x001fe40000000000 */
[----:B------:R-:W-:Y:S02]  /*7f60*/  FADD R61, R38, -R203 ;  /* 0x800000cb263d7221 */ /* 0x000fe40000000000 */
[----:B------:R-:W-:Y:S01]  /*7f70*/  FMUL R39, R39, 1.4426950216293334961 ;  /* 0x3fb8aa3b27277820 */ /* 0x000fe20000400000 */
[----:B------:R-:W0:Y:S01]  /*7f80*/  SHFL.BFLY PT, R54, R56, 0x2, 0x1f ;  /* 0x0c401f0038367f89 */ /* 0x000e2200000e0000 */
[----:B------:R-:W-:Y:S01]  /*7f90*/  FMUL R61, R61, 1.4426950216293334961 ;  /* 0x3fb8aa3b3d3d7820 */ /* 0x000fe20000400000 */
[----:B------:R-:W-:Y:S01]  /*7fa0*/  MUFU.EX2 R47, R47 ;  /* 0x0000002f002f7308 */ /* 0x000fe20000000800 */
[----:B------:R-:W-:-:S02]  /*7fb0*/  FADD R53, R53, -R202 ;  /* 0x800000ca35357221 */ /* 0x000fc40000000000 */
[----:B------:R-:W-:Y:S02]  /*7fc0*/  FADD R34, R34, -R202 ;  /* 0x800000ca22227221 */ /* 0x000fe40000000000 */
[----:B------:R-:W-:Y:S02]  /*7fd0*/  FMUL R53, R53, 1.4426950216293334961 ;  /* 0x3fb8aa3b35357820 */ /* 0x000fe40000400000 */
[----:B------:R-:W-:Y:S01]  /*7fe0*/  FMUL R34, R34, 1.4426950216293334961 ;  /* 0x3fb8aa3b22227820 */ /* 0x000fe20000400000 */
[----:B------:R-:W2:Y:S01]  /*7ff0*/  MUFU.EX2 R46, R46 ;  /* 0x0000002e002e7308 */ /* 0x000ea20000000800 */
[----:B-1----:R-:W-:Y:S02]  /*8000*/  FADD R55, R43, R42 ;  /* 0x0000002a2b377221 */ /* 0x002fe40000000000 */
[--C-:B------:R-:W-:Y:S02]  /*8010*/  FADD R33, R33, -R201.reuse ;  /* 0x800000c921217221 */ /* 0x100fe40000000000 */
[----:B------:R-:W-:Y:S01]  /*8020*/  FADD R32, R32, -R201 ;  /* 0x800000c920207221 */ /* 0x000fe20000000000 */
[----:B------:R-:W1:Y:S01]  /*8030*/  SHFL.BFLY PT, R35, R55, 0x2, 0x1f ;  /* 0x0c401f0037237f89 */ /* 0x000e6200000e0000 */
[----:B------:R-:W-:Y:S01]  /*8040*/  FMUL R33, R33, 1.4426950216293334961 ;  /* 0x3fb8aa3b21217820 */ /* 0x000fe20000400000 */
[----:B------:R3:W-:Y:S01]  /*8050*/  MUFU.EX2 R41, R40 ;  /* 0x0000002800297308 */ /* 0x0007e20000000800 */
[----:B------:R-:W-:-:S02]  /*8060*/  FMUL R32, R32, 1.4426950216293334961 ;  /* 0x3fb8aa3b20207820 */ /* 0x000fc40000400000 */
[----:B------:R-:W-:Y:S02]  /*8070*/  FADD R62, -R208, R51 ;  /* 0x00000033d03e7221 */ /* 0x000fe40000000100 */
[----:B------:R-:W-:Y:S02]  /*8080*/  FADD R48, -R204, R48 ;  /* 0x00000030cc307221 */ /* 0x000fe40000000100 */
[----:B0-----:R-:W-:Y:S01]  /*8090*/  FADD R56, R56, R54 ;  /* 0x0000003638387221 */ /* 0x001fe20000000000 */
[----:B------:R0:W-:Y:S01]  /*80a0*/  MUFU.EX2 R38, R36 ;  /* 0x0000002400267308 */ /* 0x0001e20000000800 */
[----:B--2---:R-:W-:Y:S02]  /*80b0*/  FADD R57, R47, R46 ;  /* 0x0000002e2f397221 */ /* 0x004fe40000000000 */
[----:B---3--:R-:W-:Y:S02]  /*80c0*/  FMUL R40, R59, 1.4426950216293334961 ;  /* 0x3fb8aa3b3b287820 */ /* 0x008fe40000400000 */
[----:B------:R-:W2:Y:S01]  /*80d0*/  SHFL.BFLY PT, R59, R56, 0x1, 0x1f ;  /* 0x0c201f00383b7f89 */ /* 0x000ea200000e0000 */
[----:B------:R-:W-:-:S02]  /*80e0*/  FADD R177, -R206, R50 ;  /* 0x00000032ceb17221 */ /* 0x000fc40000000100 */
[----:B------:R-:W-:Y:S01]  /*80f0*/  MUFU.EX2 R39, R39 ;  /* 0x0000002700277308 */ /* 0x000fe20000000800 */
[----:B------:R-:W3:Y:S01]  /*8100*/  SHFL.BFLY PT, R58, R57, 0x2, 0x1f ;  /* 0x0c401f00393a7f89 */ /* 0x000ee200000e0000 */
[----:B0-----:R-:W-:Y:S02]  /*8110*/  FADD R36, R37, -R203 ;  /* 0x800000cb25247221 */ /* 0x001fe40000000000 */
[----:B------:R-:W-:Y:S02]  /*8120*/  FMUL R48, R48, 1.4426950216293334961 ;  /* 0x3fb8aa3b30307820 */ /* 0x000fe40000400000 */
[----:B-1----:R-:W-:Y:S02]  /*8130*/  FADD R55, R55, R35 ;  /* 0x0000002337377221 */ /* 0x002fe40000000000 */
[----:B------:R-:W0:Y:S01]  /*8140*/  MUFU.EX2 R40, R40 ;  /* 0x0000002800287308 */ /* 0x000e220000000800 */
[----:B------:R-:W-:Y:S02]  /*8150*/  FMUL R36, R36, 1.4426950216293334961 ;  /* 0x3fb8aa3b24247820 */ /* 0x000fe40000400000 */
[----:B------:R-:W1:Y:S01]  /*8160*/  SHFL.BFLY PT, R35, R55, 0x1, 0x1f ;  /* 0x0c201f0037237f89 */ /* 0x000e6200000e0000 */
[----:B------:R-:W-:-:S02]  /*8170*/  FADD R7, -R203, R7 ;  /* 0x00000007cb077221 */ /* 0x000fc40000000100 */
[----:B------:R-:W-:Y:S02]  /*8180*/  FADD R49, -R205, R49 ;  /* 0x00000031cd317221 */ /* 0x000fe40000000100 */
[----:B------:R-:W-:Y:S01]  /*8190*/  MUFU.EX2 R37, R61 ;  /* 0x0000003d00257308 */ /* 0x000fe20000000800 */
[----:B------:R-:W-:Y:S02]  /*81a0*/  FMUL R177, R177, 1.4426950216293334961 ;  /* 0x3fb8aa3bb1b17820 */ /* 0x000fe40000400000 */
[----:B------:R-:W-:Y:S02]  /*81b0*/  FMUL R62, R62, 1.4426950216293334961 ;  /* 0x3fb8aa3b3e3e7820 */ /* 0x000fe40000400000 */
[----:B--2---:R-:W-:Y:S02]  /*81c0*/  FADD R56, R56, R59 ;  /* 0x0000003b38387221 */ /* 0x004fe40000000000 */
[----:B------:R-:W-:Y:S01]  /*81d0*/  FMUL R49, R49, 1.4426950216293334961 ;  /* 0x3fb8aa3b31317820 */ /* 0x000fe20000400000 */
[----:B------:R-:W2:Y:S01]  /*81e0*/  MUFU.EX2 R36, R36 ;  /* 0x0000002400247308 */ /* 0x000ea20000000800 */
[----:B0-----:R-:W-:-:S02]  /*81f0*/  FADD R54, R41, R40 ;  /* 0x0000002829367221 */ /* 0x001fc40000000000 */
[----:B---3--:R-:W-:-:S03]  /*8200*/  FADD R57, R57, R58 ;  /* 0x0000003a39397221 */ /* 0x008fc60000000000 */
[----:B------:R-:W0:Y:S02]  /*8210*/  SHFL.BFLY PT, R58, R54, 0x2, 0x1f ;  /* 0x0c401f00363a7f89 */ /* 0x000e2400000e0000 */
[----:B------:R-:W-:Y:S02]  /*8220*/  MUFU.EX2 R34, R34 ;  /* 0x0000002200227308 */ /* 0x000fe40000000800 */
[----:B------:R-:W3:Y:S01]  /*8230*/  SHFL.BFLY PT, R60, R57, 0x1, 0x1f ;  /* 0x0c201f00393c7f89 */ /* 0x000ee200000e0000 */
[----:B-1----:R-:W-:-:S05]  /*8240*/  FADD R55, R55, R35 ;  /* 0x0000002337377221 */ /* 0x002fca0000000000 */
[----:B------:R1:W4:Y:S08]  /*8250*/  MUFU.EX2 R35, R53 ;  /* 0x0000003500237308 */ /* 0x0003300000000800 */
[----:B------:R-:W-:Y:S01]  /*8260*/  MUFU.EX2 R33, R33 ;  /* 0x0000002100217308 */ /* 0x000fe20000000800 */
[----:B-1----:R-:W-:Y:S02]  /*8270*/  FADD R53, R39, R38 ;  /* 0x0000002627357221 */ /* 0x002fe40000000000 */
[----:B0-----:R-:W-:-:S03]  /*8280*/  FADD R54, R54, R58 ;  /* 0x0000003a36367221 */ /* 0x001fc60000000000 */
[----:B------:R-:W0:Y:S02]  /*8290*/  SHFL.BFLY PT, R61, R53, 0x2, 0x1f ;  /* 0x0c401f00353d7f89 */ /* 0x000e2400000e0000 */
[----:B------:R-:W1:Y:S01]  /*82a0*/  MUFU.EX2 R32, R32 ;  /* 0x0000002000207308 */ /* 0x000e620000000800 */
[----:B---3--:R-:W-:Y:S01]  /*82b0*/  FADD R57, R57, R60 ;  /* 0x0000003c39397221 */ /* 0x008fe20000000000 */
[----:B------:R-:W3:Y:S01]  /*82c0*/  SHFL.BFLY PT, R59, R54, 0x1, 0x1f ;  /* 0x0c201f00363b7f89 */ /* 0x000ee200000e0000 */
[----:B--2---:R-:W-:-:S05]  /*82d0*/  FADD R60, R37, R36 ;  /* 0x00000024253c7221 */ /* 0x004fca0000000000 */
[----:B------:R2:W1:Y:S01]  /*82e0*/  MUFU.EX2 R92, R48 ;  /* 0x00000030005c7308 */ /* 0x0004620000000800 */
[----:B------:R-:W5:Y:S07]  /*82f0*/  SHFL.BFLY PT, R58, R60, 0x2, 0x1f ;  /* 0x0c401f003c3a7f89 */ /* 0x000f6e00000e0000 */
[----:B------:R-:W1:Y:S01]  /*8300*/  MUFU.EX2 R176, R62 ;  /* 0x0000003e00b07308 */ /* 0x000e620000000800 */
[----:B--2---:R-:W-:Y:S02]  /*8310*/  FMUL R48, R7, 1.4426950216293334961 ;  /* 0x3fb8aa3b07307820 */ /* 0x004fe40000400000 */
[----:B------:R-:W-:-:S02]  /*8320*/  FADD R7, -R202, R5 ;  /* 0x00000005ca077221 */ /* 0x000fc40000000100 */
[----:B0-----:R-:W-:-:S03]  /*8330*/  FADD R53, R53, R61 ;  /* 0x0000003d35357221 */ /* 0x001fc60000000000 */
[----:B------:R0:W2:Y:S01]  /*8340*/  MUFU.EX2 R5, R48 ;  /* 0x0000003000057308 */ /* 0x0000a20000000800 */
[----:B---3--:R-:W-:Y:S02]  /*8350*/  FADD R54, R54, R59 ;  /* 0x0000003b36367221 */ /* 0x008fe40000000000 */
[----:B----4-:R-:W-:-:S05]  /*8360*/  FADD R59, R35, R34 ;  /* 0x00000022233b7221 */ /* 0x010fca0000000000 */
[----:B------:R-:W3:Y:S01]  /*8370*/  MUFU.EX2 R177, R177 ;  /* 0x000000b100b17308 */ /* 0x000ee20000000800 */
[----:B-----5:R-:W-:Y:S01]  /*8380*/  FADD R60, R60, R58 ;  /* 0x0000003a3c3c7221 */ /* 0x020fe20000000000 */
[----:B------:R-:W4:Y:S01]  /*8390*/  SHFL.BFLY PT, R61, R59, 0x2, 0x1f ;  /* 0x0c401f003b3d7f89 */ /* 0x000f2200000e0000 */
[----:B0-----:R-:W-:Y:S02]  /*83a0*/  FMUL R48, R7, 1.4426950216293334961 ;  /* 0x3fb8aa3b07307820 */ /* 0x001fe40000400000 */
[----:B------:R-:W-:Y:S01]  /*83b0*/  FADD R7, -R201, R6 ;  /* 0x00000006c9077221 */ /* 0x000fe20000000100 */
[----:B------:R-:W0:Y:S02]  /*83c0*/  SHFL.BFLY PT, R58, R53, 0x1, 0x1f ;  /* 0x0c201f00353a7f89 */ /* 0x000e2400000e0000 */
[----:B------:R-:W0:Y:S01]  /*83d0*/  MUFU.EX2 R179, R49 ;  /* 0x0000003100b37308 */ /* 0x000e220000000800 */
[----:B------:R-:W-:-:S07]  /*83e0*/  FMUL R7, R7, 1.4426950216293334961 ;  /* 0x3fb8aa3b07077820 */ /* 0x000fce0000400000 */
[----:B------:R-:W1:Y:S08]  /*83f0*/  MUFU.EX2 R7, R7 ;  /* 0x0000000700077308 */ /* 0x000e700000000800 */
[----:B------:R5:W1:Y:S01]  /*8400*/  MUFU.EX2 R6, R48 ;  /* 0x0000003000067308 */ /* 0x000a620000000800 */
[----:B----4-:R-:W-:Y:S02]  /*8410*/  FADD R59, R59, R61 ;  /* 0x0000003d3b3b7221 */ /* 0x010fe40000000000 */
[----:B------:R-:W4:Y:S01]  /*8420*/  SHFL.BFLY PT, R61, R60, 0x1, 0x1f ;  /* 0x0c201f003c3d7f89 */ /* 0x000f2200000e0000 */
[----:B0-----:R-:W-:-:S03]  /*8430*/  FADD R53, R53, R58 ;  /* 0x0000003a35357221 */ /* 0x001fc60000000000 */
[----:B------:R-:W0:Y:S01]  /*8440*/  SHFL.BFLY PT, R58, R59, 0x1, 0x1f ;  /* 0x0c201f003b3a7f89 */ /* 0x000e2200000e0000 */
[----:B----4-:R-:W-:Y:S02]  /*8450*/  FADD R51, R60, R61 ;  /* 0x0000003d3c337221 */ /* 0x010fe40000000000 */
[----:B------:R-:W-:Y:S02]  /*8460*/  FADD R60, -R207, R52 ;  /* 0x00000034cf3c7221 */ /* 0x000fe40000000100 */
[----:B0-----:R-:W-:Y:S02]  /*8470*/  FADD R52, R59, R58 ;  /* 0x0000003a3b347221 */ /* 0x001fe40000000000 */
[----:B-1----:R-:W-:Y:S02]  /*8480*/  FADD R58, R33, R32 ;  /* 0x00000020213a7221 */ /* 0x002fe40000000000 */
[----:B------:R-:W-:-:S03]  /*8490*/  FMUL R60, R60, 1.4426950216293334961 ;  /* 0x3fb8aa3b3c3c7820 */ /* 0x000fc60000400000 */
[----:B------:R-:W0:Y:S01]  /*84a0*/  SHFL.BFLY PT, R50, R58, 0x2, 0x1f ;  /* 0x0c401f003a327f89 */ /* 0x000e2200000e0000 */
[----:B------:R1:W4:Y:S01]  /*84b0*/  MUFU.EX2 R170, R60 ;  /* 0x0000003c00aa7308 */ /* 0x0003220000000800 */
[----:B0-----:R-:W-:-:S05]  /*84c0*/  FADD R50, R58, R50 ;  /* 0x000000323a327221 */ /* 0x001fca0000000000 */
[----:B-----5:R1:W0:Y:S04]  /*84d0*/  SHFL.BFLY PT, R48, R50, 0x1, 0x1f ;  /* 0x0c201f0032307f89 */ /* 0x02022800000e0000 */
[----:B------:R-:W-:Y:S06]  /*84e0*/  BAR.SYNC.DEFER_BLOCKING 0x0 ;  /* 0x0000000000007b1d */ /* 0x000fec0000010000 */
[----:B------:R-:W-:Y:S05]  /*84f0*/  @P6 BRA `(.L_x_11) ;  /* 0x000000b000006947 */ /* 0x000fea0003800000 */
[----:B-1234-:R-:W-:Y:S01]  /*8500*/  LOP3.LUT R95, R95, 0x7f, RZ, 0xc0, !PT ;  /* 0x0000007f5f5f7812 */ /* 0x01efe200078ec0ff */
[----:B------:R-:W-:Y:S01]  /*8510*/  IMAD.SHL.U32 R96, R96, 0x10, RZ ;  /* 0x0000001060607824 */ /* 0x000fe200078e00ff */
[----:B------:R-:W-:-:S02]  /*8520*/  SHF.L.U32 R98, R97, 0x2, RZ ;  /* 0x0000000261627819 */ /* 0x000fc400000006ff */
[--C-:B------:R-:W-:Y:S02]  /*8530*/  SHF.R.U32.HI R97, RZ, 0x3, R95.reuse ;  /* 0x00000003ff617819 */ /* 0x100fe4000001165f */
[----:B------:R-:W-:Y:S02]  /*8540*/  SHF.R.U32.HI R95, RZ, 0x3, R95 ;  /* 0x00000003ff5f7819 */ /* 0x000fe4000001165f */
[----:B------:R-:W-:Y:S02]  /*8550*/  LOP3.LUT R97, R97, 0xc, RZ, 0xc0, !PT ;  /* 0x0000000c61617812 */ /* 0x000fe400078ec0ff */
[----:B------:R-:W-:-:S03]  /*8560*/  LOP3.LUT R95, R95, 0xc, RZ, 0xc0, !PT ;  /* 0x0000000c5f5f7812 */ /* 0x000fc600078ec0ff */
[----:B------:R-:W-:Y:S01]  /*8570*/  IMAD.IADD R97, R98, 0x1, R97 ;  /* 0x0000000162617824 */ /* 0x000fe200078e0261 */
[----:B------:R-:W-:-:S04]  /*8580*/  IADD3 R95, R95, R96, RZ ;  /* 0x000000605f5f7210 */ /* 0x000fc80007ffe0ff */
[----:B------:R1:W-:Y:S04]  /*8590*/  STS [R97+0x8000], R57 ;  /* 0x0080003961007388 */ /* 0x0003e80000000800 */
[----:B------:R1:W-:Y:S02]  /*85a0*/  STS [R95+0x8000], R56 ;  /* 0x008000385f007388 */ /* 0x0003e40000000800 */
.L_x_11:
[----:B-1234-:R-:W-:Y:S05]  /*85b0*/  BSYNC B0 ;  /* 0x0000000000007941 */ /* 0x01efea0003800000 */
.L_x_10:
[----:B------:R-:W-:Y:S01]  /*85c0*/  BSSY B0, `(.L_x_12) ;  /* 0x0000027000007945 */ /* 0x000fe20003800000 */
[----:B------:R-:W-:Y:S01]  /*85d0*/  BSSY B1, `(.L_x_13) ;  /* 0x0000024000017945 */ /* 0x000fe20003800000 */
[----:B0-----:R-:W-:Y:S01]  /*85e0*/  FADD R48, R50, R48 ;  /* 0x0000003032307221 */ /* 0x001fe20000000000 */
[----:B------:R-:W-:Y:S05]  /*85f0*/  @P6 BRA `(.L_x_14) ;  /* 0x000000f000006947 */ /* 0x000fea0003800000 */
[----:B------:R-:W0:Y:S01]  /*8600*/  S2R R49, SR_TID.X ;  /* 0x0000000000317919 */ /* 0x000e220000002100 */
[----:B------:R-:W-:Y:S01]  /*8610*/  IMAD.SHL.U32 R56, R94, 0x10, RZ ;  /* 0x000000105e387824 */ /* 0x000fe200078e00ff */
[----:B0-----:R-:W-:-:S04]  /*8620*/  LOP3.LUT R49, R49, 0x7f, RZ, 0xc0, !PT ;  /* 0x0000007f31317812 */ /* 0x001fc800078ec0ff */
[----:B------:R-:W-:-:S04]  /*8630*/  SHF.R.U32.HI R49, RZ, 0x3, R49 ;  /* 0x00000003ff317819 */ /* 0x000fc80000011631 */
[----:B------:R-:W-:-:S05]  /*8640*/  LOP3.LUT R49, R49, 0xc, RZ, 0xc0, !PT ;  /* 0x0000000c31317812 */ /* 0x000fca00078ec0ff */
[----:B------:R-:W-:-:S05]  /*8650*/  IMAD.IADD R49, R49, 0x1, R56 ;  /* 0x0000000131317824 */ /* 0x000fca00078e0238 */
[----:B------:R0:W-:Y:S01]  /*8660*/  STS [R49+0x8000], R55 ;  /* 0x0080003731007388 */ /* 0x0001e20000000800 */
[----:B------:R-:W-:Y:S05]  /*8670*/  @P6 BRA `(.L_x_15) ;  /* 0x000000e000006947 */ /* 0x000fea0003800000 */
[----:B0-----:R-:W0:Y:S01]  /*8680*/  S2R R49, SR_TID.X ;  /* 0x0000000000317919 */ /* 0x001e220000002100 */
[----:B------:R-:W-:Y:S02]  /*8690*/  SHF.L.U32 R56, R93, 0x4, RZ ;  /* 0x000000045d387819 */ /* 0x000fe400000006ff */
[----:B0-----:R-:W-:-:S04]  /*86a0*/  LOP3.LUT R49, R49, 0x7f, RZ, 0xc0, !PT ;  /* 0x0000007f31317812 */ /* 0x001fc800078ec0ff */
[----:B------:R-:W-:-:S04]  /*86b0*/  SHF.R.U32.HI R49, RZ, 0x3, R49 ;  /* 0x00000003ff317819 */ /* 0x000fc80000011631 */
[----:B------:R-:W-:-:S05]  /*86c0*/  LOP3.LUT R49, R49, 0xc, RZ, 0xc0, !PT ;  /* 0x0000000c31317812 */ /* 0x000fca00078ec0ff */
[----:B------:R-:W-:-:S05]  /*86d0*/  IMAD.IADD R49, R49, 0x1, R56 ;  /* 0x0000000131317824 */ /* 0x000fca00078e0238 */
[----:B------:R0:W-:Y:S02]  /*86e0*/  STS [R49+0x8000], R54 ;  /* 0x0080003631007388 */ /* 0x0001e40000000800 */
.L_x_14:
[----:B------:R-:W-:Y:S05]  /*86f0*/  @P6 BRA `(.L_x_16) ;  /* 0x000000e000006947 */ /* 0x000fea0003800000 */
[----:B0-----:R-:W-:Y:S01]  /*8700*/  LOP3.LUT R49, R91, 0x7f, RZ, 0xc0, !PT ;  /* 0x0000007f5b317812 */ /* 0x001fe200078ec0ff */
[----:B------:R-:W-:-:S03]  /*8710*/  IMAD.SHL.U32 R50, R89, 0x10, RZ ;  /* 0x0000001059327824 */ /* 0x000fc600078e00ff */
[----:B------:R-:W-:-:S04]  /*8720*/  SHF.R.U32.HI R49, RZ, 0x3, R49 ;  /* 0x00000003ff317819 */ /* 0x000fc80000011631 */
[----:B------:R-:W-:-:S04]  /*8730*/  LOP3.LUT R49, R49, 0xc, RZ, 0xc0, !PT ;  /* 0x0000000c31317812 */ /* 0x000fc800078ec0ff */
[----:B------:R-:W-:-:S05]  /*8740*/  IADD3 R49, R49, R50, RZ ;  /* 0x0000003231317210 */ /* 0x000fca0007ffe0ff */
[----:B------:R0:W-:Y:S02]  /*8750*/  STS [R49+0x8000], R53 ;  /* 0x0080003531007388 */ /* 0x0001e40000000800 */
.L_x_15:
[----:B------:R-:W-:Y:S05]  /*8760*/  @P6 BRA `(.L_x_17) ;  /* 0x000000a000006947 */ /* 0x000fea0003800000 */
[----:B0-----:R-:W-:Y:S02]  /*8770*/  LOP3.LUT R49, R63, 0x7f, RZ, 0xc0, !PT ;  /* 0x0000007f3f317812 */ /* 0x001fe400078ec0ff */
[----:B------:R-:W-:Y:S02]  /*8780*/  LEA.HI R50, R88, 0x28, RZ, 0x1e ;  /* 0x0000002858327811 */ /* 0x000fe400078ff0ff */
[----:B------:R-:W-:-:S03]  /*8790*/  SHF.R.U32.HI R49, RZ, 0x3, R49 ;  /* 0x00000003ff317819 */ /* 0x000fc60000011631 */
[----:B------:R-:W-:Y:S01]  /*87a0*/  IMAD.SHL.U32 R50, R50, 0x10, RZ ;  /* 0x0000001032327824 */ /* 0x000fe200078e00ff */
[----:B------:R-:W-:-:S05]  /*87b0*/  LOP3.LUT R49, R49, 0xc, RZ, 0xc0, !PT ;  /* 0x0000000c31317812 */ /* 0x000fca00078ec0ff */
[----:B------:R-:W-:-:S05]  /*87c0*/  IMAD.IADD R49, R49, 0x1, R50 ;  /* 0x0000000131317824 */ /* 0x000fca00078e0232 */
[----:B------:R0:W-:Y:S02]  /*87d0*/  STS [R49+0x8000], R51 ;  /* 0x0080003331007388 */ /* 0x0001e40000000800 */
.L_x_16:
[----:B------:R-:W-:Y:S01]  /*87e0*/  @P6 BREAK B1 ;  /* 0x0000000000016942 */ /* 0x000fe20003800000 */
[----:B------:R-:W-:Y:S05]  /*87f0*/  @P6 BRA `(.L_x_18) ;  /* 0x0000003000006947 */ /* 0x000fea0003800000 */
[----:B------:R1:W-:Y:S02]  /*8800*/  STS [R252+0x8000], R52 ;  /* 0x00800034fc007388 */ /* 0x0003e40000000800 */
.L_x_17:
[----:B------:R-:W-:Y:S05]  /*8810*/  BSYNC B1 ;  /* 0x0000000000017941 */ /* 0x000fea0003800000 */
.L_x_13:
[----:B------:R2:W-:Y:S02]  /*8820*/  @!P6 STS [R251+0x8000], R48 ;  /* 0x00800030fb00e388 */ /* 0x0005e40000000800 */
.L_x_18:
[----:B------:R-:W-:Y:S05]  /*8830*/  BSYNC B0 ;  /* 0x0000000000007941 */ /* 0x000fea0003800000 */
.L_x_12:
[----:B------:R-:W-:Y:S01]  /*8840*/  WARPSYNC 0xffffffff ;  /* 0xffffffff00007948 */ /* 0x000fe20003800000 */
[----:B------:R-:W3:Y:S04]  /*8850*/  LDL.64 R58, [R1+0x1f0] ;  /* 0x0001f000013a7983 */ /* 0x000ee80000100a00 */
[----:B0-----:R-:W4:Y:S04]  /*8860*/  LDL.64 R54, [R1+0x1e0] ;  /* 0x0001e00001367983 */ /* 0x001f280000100a00 */
[----:B------:R-:W5:Y:S04]  /*8870*/  LDL.64 R94, [R1+0x1f8] ;  /* 0x0001f800015e7983 */ /* 0x000f680000100a00 */
[----:B--2---:R-:W2:Y:S04]  /*8880*/  LDL.64 R62, [R1+0x1b8] ;  /* 0x0001b800013e7983 */ /* 0x004ea80000100a00 */
[----:B------:R-:W-:Y:S06]  /*8890*/  BAR.SYNC.DEFER_BLOCKING 0x0 ;  /* 0x0000000000007b1d */ /* 0x000fec0000010000 */
[----:B------:R-:W2:Y:S04]  /*88a0*/  LDL.64 R56, [R1+0x1e8] ;  /* 0x0001e80001387983 */ /* 0x000ea80000100a00 */
[----:B------:R-:W2:Y:S04]  /*88b0*/  LDL.64 R190, [R1+0x1d8] ;  /* 0x0001d80001be7983 */ /* 0x000ea80000100a00 */
[----:B------:R-:W2:Y:S04]  /*88c0*/  LDL.64 R88, [R1+0x1c0] ;  /* 0x0001c00001587983 */ /* 0x000ea80000100a00 */
[----:B------:R-:W2:Y:S04]  /*88d0*/  LDL.64 R168, [R1+0x1c8] ;  /* 0x0001c80001a87983 */ /* 0x000ea80000100a00 */
[----:B------:R-:W2:Y:S04]  /*88e0*/  LDL.64 R60, [R1+0x1b0] ;  /* 0x0001b000013c7983 */ /* 0x000ea80000100a00 */
[----:B------:R-:W0:Y:S04]  /*88f0*/  LDS R48, [R90.X4+0x8000] ;  /* 0x008000005a307984 */ /* 0x000e280000004800 */
[----:B------:R-:W1:Y:S04]  /*8900*/  LDS R49, [R90.X4+0x8200] ;  /* 0x008200005a317984 */ /* 0x000e680000004800 */
[----:B------:R-:W2:Y:S04]  /*8910*/  LDL.64 R96, [R1+0x1a0] ;  /* 0x0001a00001607983 */ /* 0x000ea80000100a00 */
[----:B------:R-:W2:Y:S04]  /*8920*/  LDL.64 R188, [R1+0x1d0] ;  /* 0x0001d00001bc7983 */ /* 0x000ea80000100a00 */
[----:B------:R-:W2:Y:S04]  /*8930*/  LDL.64 R98, [R1+0x1a8] ;  /* 0x0001a80001627983 */ /* 0x000ea80000100a00 */
[----:B0-----:R-:W0:Y:S04]  /*8940*/  SHFL.BFLY PT, R50, R48, 0x2, 0x1f ;  /* 0x0c401f0030327f89 */ /* 0x001e2800000e0000 */
[----:B-1----:R-:W1:Y:S01]  /*8950*/  SHFL.BFLY PT, R51, R49, 0x2, 0x1f ;  /* 0x0c401f0031337f89 */ /* 0x002e6200000e0000 */
[----:B0-----:R-:W-:-:S02]  /*8960*/  FADD R50, R48, R50 ;  /* 0x0000003230327221 */ /* 0x001fc40000000000 */
[----:B-1----:R-:W-:-:S03]  /*8970*/  FADD R51, R49, R51 ;  /* 0x0000003331337221 */ /* 0x002fc60000000000 */
[----:B------:R-:W0:Y:S04]  /*8980*/  SHFL.BFLY PT, R48, R50, 0x1, 0x1f ;  /* 0x0c201f0032307f89 */ /* 0x000e2800000e0000 */
[----:B------:R-:W1:Y:S01]  /*8990*/  SHFL.BFLY PT, R52, R51, 0x1, 0x1f ;  /* 0x0c201f0033347f89 */ /* 0x000e6200000e0000 */
[----:B0-----:R-:W-:Y:S02]  /*89a0*/  FADD R48, R50, R48 ;  /* 0x0000003032307221 */ /* 0x001fe40000000000 */
[----:B-1----:R-:W-:-:S03]  /*89b0*/  FADD R52, R51, R52 ;  /* 0x0000003433347221 */ /* 0x002fc60000000000 */
[----:B------:R-:W-:Y:S04]  /*89c0*/  @!P6 STS [R90.X4+0x8000], R48 ;  /* 0x008000305a00e388 */ /* 0x000fe80000004800 */
[----:B------:R0:W-:Y:S04]  /*89d0*/  @!P6 STS [R90.X4+0x8200], R52 ;  /* 0x008200345a00e388 */ /* 0x0001e80000004800 */
[----:B------:R-:W-:Y:S06]  /*89e0*/  BAR.SYNC.DEFER_BLOCKING 0x0 ;  /* 0x0000000000007b1d */ /* 0x000fec0000010000 */
[----:B0-----:R-:W2:Y:S01]  /*89f0*/  LDL.64 R90, [R1+0x188] ;  /* 0x00018800015a7983 */ /* 0x001ea20000100a00 */
[----:B------:R-:W-:-:S02]  /*8a00*/  FMUL R28, R176, R28 ;  /* 0x0000001cb01c7220 */ /* 0x000fc40000400000 */
[C---:B------:R-:W-:Y:S02]  /*8a10*/  FMUL R29, R176.reuse, R29 ;  /* 0x0000001db01d7220 */ /* 0x040fe40000400000 */
[C---:B------:R-:W-:Y:S02]  /*8a20*/  FMUL R24, R176.reuse, R24 ;  /* 0x00000018b0187220 */ /* 0x040fe40000400000 */
[C---:B------:R-:W-:Y:S02]  /*8a30*/  FMUL R25, R176.reuse, R25 ;  /* 0x00000019b0197220 */ /* 0x040fe40000400000 */
[C---:B------:R-:W-:Y:S02]  /*8a40*/  FMUL R20, R176.reuse, R20 ;  /* 0x00000014b0147220 */ /* 0x040fe40000400000 */
[C---:B------:R-:W-:Y:S02]  /*8a50*/  FMUL R21, R176.reuse, R21 ;  /* 0x00000015b0157220 */ /* 0x040fe40000400000 */
[----:B------:R-:W-:-:S02]  /*8a60*/  FMUL R16, R176, R16 ;  /* 0x00000010b0107220 */ /* 0x000fc40000400000 */
[C---:B------:R-:W-:Y:S02]  /*8a70*/  FMUL R17, R176.reuse, R17 ;  /* 0x00000011b0117220 */ /* 0x040fe40000400000 */
[C---:B------:R-:W-:Y:S01]  /*8a80*/  FMUL R12, R176.reuse, R12 ;  /* 0x0000000cb00c7220 */ /* 0x040fe20000400000 */
[----:B------:R-:W-:Y:S01]  /*8a90*/  LDS R242, [R242.X16+0x8000] ;  /* 0x00800000f2f27984 */ /* 0x000fe2000000c800 */
[C---:B------:R-:W-:Y:S02]  /*8aa0*/  FMUL R13, R176.reuse, R13 ;  /* 0x0000000db00d7220 */ /* 0x040fe40000400000 */
[C---:B------:R-:W-:Y:S01]  /*8ab0*/  FMUL R8, R176.reuse, R8 ;  /* 0x00000008b0087220 */ /* 0x040fe20000400000 */
[----:B------:R-:W-:Y:S01]  /*8ac0*/  LDS R241, [R241.X16+0x8000] ;  /* 0x00800000f1f17984 */ /* 0x000fe2000000c800 */
[C---:B------:R-:W-:Y:S02]  /*8ad0*/  FMUL R9, R176.reuse, R9 ;  /* 0x00000009b0097220 */ /* 0x040fe40000400000 */
[----:B------:R-:W-:Y:S01]  /*8ae0*/  FMUL R104, R176, R104 ;  /* 0x00000068b0687220 */ /* 0x000fe20000400000 */
[----:B------:R-:W-:Y:S01]  /*8af0*/  LDS R240, [R240.X16+0x8000] ;  /* 0x00800000f0f07984 */ /* 0x000fe2000000c800 */
[----:B---3--:R-:W-:-:S03]  /*8b00*/  IMAD.WIDE R48, R4, 0x2, R58 ;  /* 0x0000000204307825 */ /* 0x008fc600078e023a */
[----:B------:R-:W3:Y:S01]  /*8b10*/  LDL.64 R58, [R1+0x190] ;  /* 0x00019000013a7983 */ /* 0x000ee20000100a00 */
[----:B----4-:R-:W-:-:S03]  /*8b20*/  IMAD.WIDE R54, R4, 0x2, R54 ;  /* 0x0000000204367825 */ /* 0x010fc600078e0236 */
[----:B------:R0:W4:Y:S01]  /*8b30*/  LDG.E.U16 R238, [R48.64] ;  /* 0x0000000630ee7981 */ /* 0x000122000c1e1500 */
[----:B-----5:R-:W-:-:S03]  /*8b40*/  IMAD.WIDE R50, R4, 0x2, R94 ;  /* 0x0000000204327825 */ /* 0x020fc600078e025e */
[----:B------:R-:W5:Y:S04]  /*8b50*/  LDL.64 R94, [R1+0x198] ;  /* 0x00019800015e7983 */ /* 0x000f680000100a00 */
[----:B------:R2:W4:Y:S04]  /*8b60*/  LDG.E.U16 R236, [R54.64] ;  /* 0x0000000636ec7981 */ /* 0x000528000c1e1500 */
[----:B------:R1:W4:Y:S01]  /*8b70*/  LDG.E.U16 R239, [R50.64] ;  /* 0x0000000632ef7981 */ /* 0x000322000c1e1500 */
[----:B--2---:R-:W-:-:S03]  /*8b80*/  IMAD.WIDE R54, R4, 0x2, R62 ;  /* 0x0000000204367825 */ /* 0x004fc600078e023e */
[----:B------:R-:W2:Y:S01]  /*8b90*/  LDL.64 R62, [R1+0x160] ;  /* 0x00016000013e7983 */ /* 0x000ea20000100a00 */
[----:B------:R-:W-:-:S03]  /*8ba0*/  IMAD.WIDE R56, R4, 0x2, R56 ;  /* 0x0000000204387825 */ /* 0x000fc600078e0238 */
[----:B------:R3:W4:Y:S01]  /*8bb0*/  LDG.E.U16 R231, [R54.64] ;  /* 0x0000000636e77981 */ /* 0x000722000c1e1500 */
[----:B------:R-:W-:-:S03]  /*8bc0*/  IMAD.WIDE R52, R4, 0x2, R190 ;  /* 0x0000000204347825 */ /* 0x000fc600078e02be */
[----:B------:R-:W4:Y:S04]  /*8bd0*/  LDL.64 R190, [R1+0x180] ;  /* 0x0001800001be7983 */ /* 0x000f280000100a00 */
[----:B------:R1:W4:Y:S01]  /*8be0*/  LDG.E.U16 R237, [R56.64] ;  /* 0x0000000638ed7981 */ /* 0x000322000c1e1500 */
[----:B0-----:R-:W-:-:S03]  /*8bf0*/  IMAD.WIDE R48, R4, 0x2, R168 ;  /* 0x0000000204307825 */ /* 0x001fc600078e02a8 */
[----:B------:R0:W4:Y:S04]  /*8c00*/  LDG.E.U16 R235, [R52.64] ;  /* 0x0000000634eb7981 */ /* 0x000128000c1e1500 */
[----:B------:R0:W4:Y:S01]  /*8c10*/  LDG.E.U16 R233, [R48.64] ;  /* 0x0000000630e97981 */ /* 0x000122000c1e1500 */
[----:B-1----:R-:W-:-:S03]  /*8c20*/  IMAD.WIDE R56, R4, 0x2, R88 ;  /* 0x0000000204387825 */ /* 0x002fc600078e0258 */
[----:B------:R-:W4:Y:S01]  /*8c30*/  LDL.64 R88, [R1+0x168] ;  /* 0x0001680001587983 */ /* 0x000f220000100a00 */
[----:B0-----:R-:W-:-:S03]  /*8c40*/  IMAD.WIDE R52, R4, 0x2, R60 ;  /* 0x0000000204347825 */ /* 0x001fc600078e023c */
[----:B------:R-:W4:Y:S01]  /*8c50*/  LDL.64 R60, [R1+0x158] ;  /* 0x00015800013c7983 */ /* 0x000f220000100a00 */
[----:B------:R-:W-:-:S03]  /*8c60*/  IMAD.WIDE R48, R4, 0x2, R96 ;  /* 0x0000000204307825 */ /* 0x000fc600078e0260 */
[----:B------:R0:W4:Y:S04]  /*8c70*/  LDG.E.U16 R230, [R52.64] ;  /* 0x0000000634e67981 */ /* 0x000128000c1e1500 */
[----:B------:R5:W4:Y:S04]  /*8c80*/  LDG.E.U16 R232, [R56.64] ;  /* 0x0000000638e87981 */ /* 0x000b28000c1e1500 */
[----:B------:R-:W4:Y:S04]  /*8c90*/  LDL.64 R96, [R1+0x140] ;  /* 0x0001400001607983 */ /* 0x000f280000100a00 */
[----:B------:R-:W4:Y:S01]  /*8ca0*/  LDL.64 R168, [R1+0x170] ;  /* 0x0001700001a87983 */ /* 0x000f220000100a00 */
[----:B------:R-:W-:-:S03]  /*8cb0*/  IMAD.WIDE R50, R4, 0x2, R188 ;  /* 0x0000000204327825 */ /* 0x000fc600078e02bc */
[----:B------:R-:W4:Y:S04]  /*8cc0*/  LDL.64 R188, [R1+0x178] ;  /* 0x0001780001bc7983 */ /* 0x000f280000100a00 */
[----:B------:R1:W4:Y:S04]  /*8cd0*/  LDG.E.U16 R234, [R50.64] ;  /* 0x0000000632ea7981 */ /* 0x000328000c1e1500 */
[----:B------:R0:W4:Y:S02]  /*8ce0*/  LDG.E.U16 R228, [R48.64] ;  /* 0x0000000630e47981 */ /* 0x000124000c1e1500 */
[----:B0-----:R-:W-:-:S02]  /*8cf0*/  IMAD.WIDE R52, R4, 0x2, R90 ;  /* 0x0000000204347825 */ /* 0x001fc400078e025a */
[----:B------:R-:W4:Y:S04]  /*8d00*/  LDL.64 R90, [R1+0x130] ;  /* 0x00013000015a7983 */ /* 0x000f280000100a00 */
[----:B------:R2:W4:Y:S01]  /*8d10*/  LDG.E.U16 R225, [R52.64] ;  /* 0x0000000634e17981 */ /* 0x000522000c1e1500 */
[----:B---3--:R-:W-:-:S03]  /*8d20*/  IMAD.WIDE R54, R4, 0x2, R58 ;  /* 0x0000000204367825 */ /* 0x008fc600078e023a */
[----:B------:R-:W3:Y:S01]  /*8d30*/  LDL.64 R58, [R1+0x148] ;  /* 0x00014800013a7983 */ /* 0x000ee20000100a00 */
[----:B-----5:R-:W-:-:S03]  /*8d40*/  IMAD.WIDE R56, R4, 0x2, R94 ;  /* 0x0000000204387825 */ /* 0x020fc600078e025e */
[----:B------:R0:W5:Y:S04]  /*8d50*/  LDG.E.U16 R226, [R54.64] ;  /* 0x0000000636e27981 */ /* 0x000168000c1e1500 */
[----:B------:R-:W5:Y:S01]  /*8d60*/  LDL.64 R94, [R1+0x138] ;  /* 0x00013800015e7983 */ /* 0x000f620000100a00 */
[----:B-1----:R-:W-:-:S03]  /*8d70*/  IMAD.WIDE R50, R4, 0x2, R98 ;  /* 0x0000000204327825 */ /* 0x002fc600078e0262 */
[----:B------:R-:W5:Y:S04]  /*8d80*/  LDL.64 R98, [R1+0x150] ;  /* 0x0001500001627983 */ /* 0x000f680000100a00 */
[----:B------:R4:W5:Y:S01]  /*8d90*/  LDG.E.U16 R229, [R50.64] ;  /* 0x0000000632e57981 */ /* 0x000962000c1e1500 */
[----:B--2---:R-:W-:-:S03]  /*8da0*/  IMAD.WIDE R52, R4, 0x2, R62 ;  /* 0x0000000204347825 */ /* 0x004fc600078e023e */
[----:B------:R1:W2:Y:S04]  /*8db0*/  LDG.E.U16 R227, [R56.64] ;  /* 0x0000000638e37981 */ /* 0x0002a8000c1e1500 */
[----:B------:R-:W2:Y:S01]  /*8dc0*/  LDL.64 R62, [R1+0x128] ;  /* 0x00012800013e7983 */ /* 0x000ea20000100a00 */
[----:B----4-:R-:W-:-:S03]  /*8dd0*/  IMAD.WIDE R50, R4, 0x2, R190 ;  /* 0x0000000204327825 */ /* 0x010fc600078e02be */
[----:B------:R4:W2:Y:S04]  /*8de0*/  LDG.E.U16 R220, [R52.64] ;  /* 0x0000000634dc7981 */ /* 0x0008a8000c1e1500 */
[----:B------:R0:W2:Y:S02]  /*8df0*/  LDG.E.U16 R224, [R50.64] ;  /* 0x0000000632e07981 */ /* 0x0000a4000c1e1500 */
[C---:B0-----:R-:W-:Y:S02]  /*8e00*/  IMAD.WIDE R54, R4.reuse, 0x2, R88 ;  /* 0x0000000204367825 */ /* 0x041fe400078e0258 */
[----:B------:R-:W2:Y:S02]  /*8e10*/  LDL.64 R88, [R1+0x120] ;  /* 0x0001200001587983 */ /* 0x000ea40000100a00 */
[----:B------:R-:W-:-:S02]  /*8e20*/  IMAD.WIDE R50, R4, 0x2, R60 ;  /* 0x0000000204327825 */ /* 0x000fc400078e023c */
[----:B------:R-:W2:Y:S04]  /*8e30*/  LDL.64 R60, [R1+0x118] ;  /* 0x00011800013c7983 */ /* 0x000ea80000100a00 */
[----:B------:R3:W2:Y:S04]  /*8e40*/  LDG.E.U16 R221, [R54.64] ;  /* 0x0000000636dd7981 */ /* 0x0006a8000c1e1500 */
[----:B------:R5:W2:Y:S01]  /*8e50*/  LDG.E.U16 R219, [R50.64] ;  /* 0x0000000632db7981 */ /* 0x000aa2000c1e1500 */
[----:B----4-:R-:W-:-:S03]  /*8e60*/  IMAD.WIDE R52, R4, 0x2, R96 ;  /* 0x0000000204347825 */ /* 0x010fc600078e0260 */
[----:B------:R-:W4:Y:S01]  /*8e70*/  LDL.64 R96, [R1+0x108] ;  /* 0x0001080001607983 */ /* 0x000f220000100a00 */
[----:B-1----:R-:W-:-:S03]  /*8e80*/  IMAD.WIDE R56, R4, 0x2, R168 ;  /* 0x0000000204387825 */ /* 0x002fc600078e02a8 */
[----:B------:R2:W4:Y:S04]  /*8e90*/  LDG.E.U16 R216, [R52.64] ;  /* 0x0000000634d87981 */ /* 0x000528000c1e1500 */
[----:B------:R0:W4:Y:S04]  /*8ea0*/  LDG.E.U16 R222, [R56.64] ;  /* 0x0000000638de7981 */ /* 0x000128000c1e1500 */
[----:B0-----:R-:W4:Y:S01]  /*8eb0*/  LDL.64 R56, [R1+0xe8] ;  /* 0x0000e80001387983 */ /* 0x001f220000100a00 */
[----:B---3--:R-:W-:-:S03]  /*8ec0*/  IMAD.WIDE R54, R4, 0x2, R58 ;  /* 0x0000000204367825 */ /* 0x008fc600078e023a */
[----:B------:R-:W3:Y:S01]  /*8ed0*/  LDL.64 R58, [R1+0x110] ;  /* 0x00011000013a7983 */ /* 0x000ee20000100a00 */
[----:B------:R-:W-:-:S03]  /*8ee0*/  IMAD.WIDE R48, R4, 0x2, R188 ;  /* 0x0000000204307825 */ /* 0x000fc600078e02bc */
[----:B------:R0:W4:Y:S04]  /*8ef0*/  LDG.E.U16 R217, [R54.64] ;  /* 0x0000000636d97981 */ /* 0x000128000c1e1500 */
[----:B------:R1:W4:Y:S01]  /*8f00*/  LDG.E.U16 R223, [R48.64] ;  /* 0x0000000630df7981 */ /* 0x000322000c1e1500 */
[----:B-----5:R-:W-:-:S03]  /*8f10*/  IMAD.WIDE R50, R4, 0x2, R94 ;  /* 0x0000000204327825 */ /* 0x020fc600078e025e */
[----:B------:R-:W5:Y:S04]  /*8f20*/  LDL.64 R94, [R1+0x100] ;  /* 0x00010000015e7983 */ /* 0x000f680000100a00 */
[----:B------:R0:W4:Y:S01]  /*8f30*/  LDG.E.U16 R215, [R50.64] ;  /* 0x0000000632d77981 */ /* 0x000122000c1e1500 */
[----:B--2---:R-:W-:-:S03]  /*8f40*/  IMAD.WIDE R52, R4, 0x2, R62 ;  /* 0x0000000204347825 */ /* 0x004fc600078e023e */
[----:B0-----:R-:W2:Y:S04]  /*8f50*/  LDL.64 R54, [R1+0xc8] ;  /* 0x0000c80001367983 */ /* 0x001ea80000100a00 */
[----:B------:R-:W2:Y:S01]  /*8f60*/  LDL.64 R62, [R1+0xf0] ;  /* 0x0000f000013e7983 */ /* 0x000ea20000100a00 */
[----:B-1----:R-:W-:-:S03]  /*8f70*/  IMAD.WIDE R48, R4, 0x2, R98 ;  /* 0x0000000204307825 */ /* 0x002fc600078e0262 */
[----:B------:R3:W4:Y:S04]  /*8f80*/  LDG.E.U16 R213, [R52.64] ;  /* 0x0000000634d57981 */ /* 0x000728000c1e1500 */
[----:B------:R0:W4:Y:S02]  /*8f90*/  LDG.E.U16 R218, [R48.64] ;  /* 0x0000000630da7981 */ /* 0x000124000c1e1500 */
[C---:B0-----:R-:W-:Y:S02]  /*8fa0*/  IMAD.WIDE R48, R4.reuse, 0x2, R90 ;  /* 0x0000000204307825 */ /* 0x041fe400078e025a */
[----:B------:R-:W4:Y:S02]  /*8fb0*/  LDL.64 R90, [R1+0xf8] ;  /* 0x0000f800015a7983 */ /* 0x000f240000100a00 */
[----:B------:R-:W-:-:S02]  /*8fc0*/  IMAD.WIDE R50, R4, 0x2, R88 ;  /* 0x0000000204327825 */ /* 0x000fc400078e0258 */
[----:B------:R0:W4:Y:S04]  /*8fd0*/  LDG.E.U16 R214, [R48.64] ;  /* 0x0000000630d67981 */ /* 0x000128000c1e1500 */
[----:B------:R-:W4:Y:S04]  /*8fe0*/  LDL.64 R88, [R1+0xe0] ;  /* 0x0000e00001587983 */ /* 0x000f280000100a00 */
[----:B------:R4:W4:Y:S01]  /*8ff0*/  LDG.E.U16 R212, [R50.64] ;  /* 0x0000000632d47981 */ /* 0x000922000c1e1500 */
[----:B0-----:R-:W-:-:S03]  /*9000*/  IMAD.WIDE R48, R4, 0x2, R60 ;  /* 0x0000000204307825 */ /* 0x001fc600078e023c */
[----:B------:R-:W4:Y:S04]  /*9010*/  LDL.64 R60, [R1+0xd8] ;  /* 0x0000d800013c7983 */ /* 0x000f280000100a00 */
[----:B------:R5:W4:Y:S01]  /*9020*/  LDG.E.U16 R211, [R48.64] ;  /* 0x0000000630d37981 */ /* 0x000b22000c1e1500 */
[----:B---3--:R-:W-:-:S03]  /*9030*/  IMAD.WIDE R52, R4, 0x2, R58 ;  /* 0x0000000204347825 */ /* 0x008fc600078e023a */
[----:B------:R-:W3:Y:S01]  /*9040*/  LDL.64 R58, [R1+0xd0] ;  /* 0x0000d000013a7983 */ /* 0x000ee20000100a00 */
[----:B--2---:R-:W-:-:S03]  /*9050*/  IMAD.WIDE R188, R4, 0x2, R62 ;  /* 0x0000000204bc7825 */ /* 0x004fc600078e023e */
[----:B------:R0:W2:Y:S01]  /*9060*/  LDG.E.U16 R210, [R52.64] ;  /* 0x0000000634d27981 */ /* 0x0000a2000c1e1500 */
[----:B-----5:R-:W-:-:S03]  /*9070*/  IMAD.WIDE R48, R4, 0x2, R94 ;  /* 0x0000000204307825 */ /* 0x020fc600078e025e */
[----:B------:R-:W5:Y:S04]  /*9080*/  LDL.64 R62, [R1+0xc0] ;  /* 0x0000c000013e7983 */ /* 0x000f680000100a00 */
[----:B------:R1:W2:Y:S01]  /*9090*/  LDG.E.U16 R191, [R48.64] ;  /* 0x0000000630bf7981 */ /* 0x0002a2000c1e1500 */
[----:B----4-:R-:W-:-:S03]  /*90a0*/  IMAD.WIDE R50, R4, 0x2, R96 ;  /* 0x0000000204327825 */ /* 0x010fc600078e0260 */
[----:B------:R-:W4:Y:S04]  /*90b0*/  LDL.64 R94, [R1+0x88] ;  /* 0x00008800015e7983 */ /* 0x000f280000100a00 */
[----:B------:R0:W2:Y:S01]  /*90c0*/  LDG.E.U16 R209, [R50.64] ;  /* 0x0000000632d17981 */ /* 0x0000a2000c1e1500 */
[----:B-1----:R-:W-:-:S03]  /*90d0*/  IMAD.WIDE R48, R4, 0x2, R56 ;  /* 0x0000000204307825 */ /* 0x002fc600078e0238 */
[----:B------:R-:W2:Y:S04]  /*90e0*/  LDL.64 R56, [R1+0xb8] ;  /* 0x0000b80001387983 */ /* 0x000ea80000100a00 */
[----:B------:R3:W4:Y:S01]  /*90f0*/  LDG.E.U16 R171, [R48.64] ;  /* 0x0000000630ab7981 */ /* 0x000722000c1e1500 */
[----:B0-----:R-:W-:-:S03]  /*9100*/  IMAD.WIDE R50, R4, 0x2, R90 ;  /* 0x0000000204327825 */ /* 0x001fc600078e025a */
[----:B------:R-:W4:Y:S01]  /*9110*/  LDL.64 R90, [R1+0xa8] ;  /* 0x0000a800015a7983 */ /* 0x000f220000100a00 */
[----:B------:R-:W-:-:S03]  /*9120*/  IMAD.WIDE R52, R4, 0x2, R88 ;  /* 0x0000000204347825 */ /* 0x000fc600078e0258 */
[----:B------:R-:W4:Y:S04]  /*9130*/  LDL.64 R88, [R1+0xb0] ;  /* 0x0000b00001587983 */ /* 0x000f280000100a00 */
[----:B------:R0:W4:Y:S04]  /*9140*/  LDG.E.U16 R190, [R50.64] ;  /* 0x0000000632be7981 */ /* 0x000128000c1e1500 */
[----:B------:R1:W4:Y:S04]  /*9150*/  LDG.E.U16 R169, [R52.64] ;  /* 0x0000000634a97981 */ /* 0x000328000c1e1500 */
[----:B------:R1:W4:Y:S01]  /*9160*/  LDG.E.U16 R188, [R188.64] ;  /* 0x00000006bcbc7981 */ /* 0x000322000c1e1500 */
[----:B0-----:R-:W-:-:S03]  /*9170*/  IMAD.WIDE R50, R4, 0x2, R60 ;  /* 0x0000000204327825 */ /* 0x001fc600078e023c */
[----:B------:R-:W4:Y:S04]  /*9180*/  LDL.64 R60, [R1+0xa0] ;  /* 0x0000a000013c7983 */ /* 0x000f280000100a00 */
[----:B------:R5:W4:Y:S01]  /*9190*/  LDG.E.U16 R168, [R50.64] ;  /* 0x0000000632a87981 */ /* 0x000b22000c1e1500 */
[----:B---3--:R-:W-:-:S03]  /*91a0*/  IMAD.WIDE R48, R4, 0x2, R58 ;  /* 0x0000000204307825 */ /* 0x008fc600078e023a */
[----:B------:R-:W3:Y:S04]  /*91b0*/  LDL.64 R58, [R1+0x90] ;  /* 0x00009000013a7983 */ /* 0x000ee80000100a00 */
[----:B------:R2:W3:Y:S01]  /*91c0*/  LDG.E.U16 R99, [R48.64] ;  /* 0x0000000630637981 */ /* 0x0004e2000c1e1500 */
[----:B-----5:R-:W-:-:S03]  /*91d0*/  IMAD.WIDE R50, R4, 0x2, R62 ;  /* 0x0000000204327825 */ /* 0x020fc600078e023e */
[----:B------:R-:W5:Y:S01]  /*91e0*/  LDL.64 R62, [R1+0x80] ;  /* 0x00008000013e7983 */ /* 0x000f620000100a00 */
[----:B-1----:R-:W-:-:S03]  /*91f0*/  IMAD.WIDE R52, R4, 0x2, R54 ;  /* 0x0000000204347825 */ /* 0x002fc600078e0236 */
[----:B------:R4:W5:Y:S04]  /*9200*/  LDG.E.U16 R97, [R50.64] ;  /* 0x0000000632617981 */ /* 0x000968000c1e1500 */
[----:B------:R0:W5:Y:S04]  /*9210*/  LDG.E.U16 R98, [R52.64] ;  /* 0x0000000634627981 */ /* 0x000168000c1e1500 */
[----:B------:R-:W5:Y:S01]  /*9220*/  LDL.64 R54, [R1+0x98] ;  /* 0x0000980001367983 */ /* 0x000f620000100a00 */
[----:B--2---:R-:W-:-:S03]  /*9230*/  IMAD.WIDE R48, R4, 0x2, R56 ;  /* 0x0000000204307825 */ /* 0x004fc600078e0238 */
[----:B------:R-:W2:Y:S04]  /*9240*/  LDL.64 R56, [R1+0x78] ;  /* 0x0000780001387983 */ /* 0x000ea80000100a00 */
[----:B------:R1:W2:Y:S01]  /*9250*/  LDG.E.U16 R96, [R48.64] ;  /* 0x0000000630607981 */ /* 0x0002a2000c1e1500 */
[----:B----4-:R-:W-:-:S04]  /*9260*/  IMAD.WIDE R50, R4, 0x2, R90 ;  /* 0x0000000204327825 */ /* 0x010fc800078e025a */
[C---:B0-----:R-:W-:Y:S01]  /*9270*/  IMAD.WIDE R52, R4.reuse, 0x2, R88 ;  /* 0x0000000204347825 */ /* 0x041fe200078e0258 */
[----:B------:R3:W4:Y:S04]  /*9280*/  LDG.E.U16 R91, [R50.64] ;  /* 0x00000006325b7981 */ /* 0x000728000c1e1500 */
[----:B------:R0:W4:Y:S04]  /*9290*/  LDG.E.U16 R93, [R52.64] ;  /* 0x00000006345d7981 */ /* 0x000128000c1e1500 */
[----:B------:R-:W4:Y:S01]  /*92a0*/  LDL.64 R88, [R1+0x70] ;  /* 0x0000700001587983 */ /* 0x000f220000100a00 */
[----:B0-----:R-:W-:-:S03]  /*92b0*/  IMAD.WIDE R52, R4, 0x2, R94 ;  /* 0x0000000204347825 */ /* 0x001fc600078e025e */
[----:B------:R-:W4:Y:S01]  /*92c0*/  LDL.64 R94, [R1+0x38] ;  /* 0x00003800015e7983 */ /* 0x000f220000100a00 */
[----:B---3--:R-:W-:-:S03]  /*92d0*/  IMAD.WIDE R50, R4, 0x2, R58 ;  /* 0x0000000204327825 */ /* 0x008fc600078e023a */
[----:B------:R-:W3:Y:S04]  /*92e0*/  LDL.64 R58, [R1+0x58] ;  /* 0x00005800013a7983 */ /* 0x000ee80000100a00 */
[----:B------:R0:W4:Y:S04]  /*92f0*/  LDG.E.U16 R50, [R50.64] ;  /* 0x0000000632327981 */ /* 0x000128000c1e1500 */
[----:B0-----:R5:W4:Y:S02]  /*9300*/  LDG.E.U16 R51, [R52.64] ;  /* 0x0000000634337981 */ /* 0x001b24000c1e1500 */
[----:B-----5:R-:W-:-:S02]  /*9310*/  IMAD.WIDE R52, R4, 0x2, R62 ;  /* 0x0000000204347825 */ /* 0x020fc400078e023e */
[----:B------:R-:W5:Y:S04]  /*9320*/  LDL.64 R62, [R1+0x48] ;  /* 0x00004800013e7983 */ /* 0x000f680000100a00 */
[----:B------:R0:W4:Y:S01]  /*9330*/  LDG.E.U16 R52, [R52.64] ;  /* 0x0000000634347981 */ /* 0x000122000c1e1500 */
[----:B--2---:R-:W-:-:S05]  /*9340*/  IMAD.WIDE R56, R4, 0x2, R56 ;  /* 0x0000000204387825 */ /* 0x004fca00078e0238 */
[----:B0-----:R0:W2:Y:S04]  /*9350*/  LDG.E.U16 R53, [R56.64] ;  /* 0x0000000638357981 */ /* 0x0010a8000c1e1500 */
[----:B0-----:R-:W2:Y:S01]  /*9360*/  LDL.64 R56, [R1+0x60] ;  /* 0x0000600001387983 */ /* 0x001ea20000100a00 */
[----:B-1----:R-:W-:-:S03]  /*9370*/  IMAD.WIDE R48, R4, 0x2, R60 ;  /* 0x0000000204307825 */ /* 0x002fc600078e023c */
[----:B------:R-:W4:Y:S01]  /*9380*/  LDL.64 R60, [R1+0x68] ;  /* 0x00006800013c7983 */ /* 0x000f220000100a00 */
[----:B------:R-:W-:-:S03]  /*9390*/  IMAD.WIDE R54, R4, 0x2, R54 ;  /* 0x0000000204367825 */ /* 0x000fc600078e0236 */
[----:B------:R0:W4:Y:S04]  /*93a0*/  LDG.E.U16 R48, [R48.64] ;  /* 0x0000000630307981 */ /* 0x000128000c1e1500 */
[----:B0-----:R4:W4:Y:S01]  /*93b0*/  LDG.E.U16 R49, [R54.64] ;  /* 0x0000000636317981 */ /* 0x001922000c1e1500 */
[----:B---3--:R-:W-:-:S04]  /*93c0*/  IMAD.WIDE R58, R4, 0x2, R58 ;  /* 0x00000002043a7825 */ /* 0x008fc800078e023a */
[----:B--2---:R-:W-:-:S06]  /*93d0*/  IMAD.WIDE R56, R4, 0x2, R56 ;  /* 0x0000000204387825 */ /* 0x004fcc00078e0238 */
[----:B------:R0:W2:Y:S04]  /*93e0*/  LDG.E.U16 R56, [R56.64] ;  /* 0x0000000638387981 */ /* 0x0000a8000c1e1500 */
[----:B0-----:R0:W3:Y:S04]  /*93f0*/  LDG.E.U16 R57, [R58.64] ;  /* 0x000000063a397981 */ /* 0x0010e8000c1e1500 */
[----:B0-----:R-:W2:Y:S01]  /*9400*/  LDL.64 R58, [R1+0x50] ;  /* 0x00005000013a7983 */ /* 0x001ea20000100a00 */
[----:B----4-:R-:W-:-:S03]  /*9410*/  IMAD.WIDE R54, R4, 0x2, R88 ;  /* 0x0000000204367825 */ /* 0x010fc600078e0258 */
[----:B------:R-:W4:Y:S01]  /*9420*/  LDL.64 R88, [R1+0x28] ;  /* 0x0000280001587983 */ /* 0x000f220000100a00 */
[----:B-----5:R-:W-:-:S03]  /*9430*/  IMAD.WIDE R62, R4, 0x2, R62 ;  /* 0x00000002043e7825 */ /* 0x020fc600078e023e */
[----:B------:R0:W5:Y:S01]  /*9440*/  LDG.E.U16 R54, [R54.64] ;  /* 0x0000000636367981 */ /* 0x000162000c1e1500 */
[----:B------:R-:W-:-:S05]  /*9450*/  IMAD.WIDE R60, R4, 0x2, R60 ;  /* 0x00000002043c7825 */ /* 0x000fca00078e023c */
[----:B0-----:R0:W3:Y:S04]  /*9460*/  LDG.E.U16 R55, [R60.64] ;  /* 0x000000063c377981 */ /* 0x0010e8000c1e1500 */
[----:B0-----:R-:W3:Y:S01]  /*9470*/  LDL.64 R60, [R1+0x40] ;  /* 0x00004000013c7983 */ /* 0x001ee20000100a00 */
[----:B--2---:R-:W-:-:S06]  /*9480*/  IMAD.WIDE R58, R4, 0x2, R58 ;  /* 0x00000002043a7825 */ /* 0x004fcc00078e023a */
[----:B------:R0:W2:Y:S04]  /*9490*/  LDG.E.U16 R58, [R58.64] ;  /* 0x000000063a3a7981 */ /* 0x0000a8000c1e1500 */
[----:B0-----:R0:W2:Y:S04]  /*94a0*/  LDG.E.U16 R59, [R62.64] ;  /* 0x000000063e3b7981 */ /* 0x0010a8000c1e1500 */
[----:B0-----:R-:W2:Y:S01]  /*94b0*/  LDL.64 R62, [R1+0x30] ;  /* 0x00003000013e7983 */ /* 0x001ea20000100a00 */
[----:B----4-:R-:W-:-:S04]  /*94c0*/  IMAD.WIDE R88, R4, 0x2, R88 ;  /* 0x0000000204587825 */ /* 0x010fc800078e0258 */
[----:B---3--:R-:W-:-:S04]  /*94d0*/  IMAD.WIDE R60, R4, 0x2, R60 ;  /* 0x00000002043c7825 */ /* 0x008fc800078e023c */
[C---:B------:R-:W-:Y:S02]  /*94e0*/  IMAD.WIDE R94, R4.reuse, 0x2, R94 ;  /* 0x00000002045e7825 */ /* 0x040fe400078e025e */
[----:B------:R0:W3:Y:S04]  /*94f0*/  LDG.E.U16 R60, [R60.64] ;  /* 0x000000063c3c7981 */ /* 0x0000e8000c1e1500 */
[----:B0-----:R0:W4:Y:S04]  /*9500*/  LDG.E.U16 R61, [R94.64] ;  /* 0x000000065e3d7981 */ /* 0x001128000c1e1500 */
[----:B0-----:R-:W3:Y:S01]  /*9510*/  LDL.64 R94, [R1+0x18] ;  /* 0x00001800015e7983 */ /* 0x001ee20000100a00 */
[----:B--2---:R-:W-:-:S06]  /*9520*/  IMAD.WIDE R62, R4, 0x2, R62 ;  /* 0x00000002043e7825 */ /* 0x004fcc00078e023e */
[----:B------:R0:W2:Y:S04]  /*9530*/  LDG.E.U16 R62, [R62.64] ;  /* 0x000000063e3e7981 */ /* 0x0000a8000c1e1500 */
[----:B0-----:R0:W2:Y:S04]  /*9540*/  LDG.E.U16 R63, [R88.64] ;  /* 0x00000006583f7981 */ /* 0x0010a8000c1e1500 */
[----:B0-----:R-:W2:Y:S01]  /*9550*/  LDL.64 R88, [R1+0x20] ;  /* 0x0000200001587983 */ /* 0x001ea20000100a00 */
[----:B---3--:R-:W-:-:S03]  /*9560*/  IMAD.WIDE R94, R4, 0x2, R94 ;  /* 0x00000002045e7825 */ /* 0x008fc600078e025e */
[----:B------:R-:W0:Y:S01]  /*9570*/  S2R R90, SR_TID.X ;  /* 0x00000000005a7919 */ /* 0x000e220000002100 */
[----:B--2---:R-:W-:-:S06]  /*9580*/  IMAD.WIDE R88, R4, 0x2, R88 ;  /* 0x0000000204587825 */ /* 0x004fcc00078e0258 */
[----:B------:R1:W2:Y:S04]  /*9590*/  LDG.E.U16 R88, [R88.64] ;  /* 0x0000000658587981 */ /* 0x0002a8000c1e1500 */
[----:B-1----:R1:W3:Y:S04]  /*95a0*/  LDG.E.U16 R89, [R94.64] ;  /* 0x000000065e597981 */ /* 0x0022e8000c1e1500 */
[----:B-1----:R-:W2:Y:S01]  /*95b0*/  LDL.64 R94, [R1+0x10] ;  /* 0x00001000015e7983 */ /* 0x002ea20000100a00 */
[----:B0-----:R-:W-:-:S05]  /*95c0*/  LOP3.LUT R189, R90, 0x1c, RZ, 0xc0, !PT ;  /* 0x0000001c5abd7812 */ /* 0x001fca00078ec0ff */
[----:B------:R0:W1:Y:S01]  /*95d0*/  LDS R178, [R189.X4+0x8000] ;  /* 0x00800000bdb27984 */ /* 0x0000620000004800 */
[----:B--2---:R-:W-:-:S05]  /*95e0*/  IMAD.WIDE R94, R4, 0x2, R94 ;  /* 0x00000002045e7825 */ /* 0x004fca00078e025e */
[----:B------:R2:W3:Y:S04]  /*95f0*/  LDG.E.U16 R90, [R94.64] ;  /* 0x000000065e5a7981 */ /* 0x0004e8000c1e1500 */
[----:B--2---:R-:W2:Y:S01]  /*9600*/  LDL.64 R94, [R1+0x8] ;  /* 0x00000800015e7983 */ /* 0x004ea20000100a00 */
[----:B0-----:R-:W-:Y:S01]  /*9610*/  LEA.HI R189, R189, 0x8, RZ, 0x1e ;  /* 0x00000008bdbd7811 */ /* 0x001fe200078ff0ff */
[----:B-1----:R-:W-:-:S04]  /*9620*/  FFMA R250, R176, R250, R178 ;  /* 0x000000fab0fa7223 */ /* 0x002fc800000000b2 */
[----:B------:R0:W1:Y:S01]  /*9630*/  LDS R178, [R189.X16+0x8000] ;  /* 0x00800000bdb27984 */ /* 0x000062000000c800 */
[----:B--2---:R-:W-:-:S05]  /*9640*/  IMAD.WIDE R94, R4, 0x2, R94 ;  /* 0x00000002045e7825 */ /* 0x004fca00078e025e */
[----:B0-----:R0:W2:Y:S04]  /*9650*/  LDG.E.U16 R189, [R94.64] ;  /* 0x000000065ebd7981 */ /* 0x0010a8000c1e1500 */
[----:B0-----:R-:W2:Y:S01]  /*9660*/  LDL.64 R94, [R1] ;  /* 0x00000000015e7983 */ /* 0x001ea20000100a00 */
[C---:B------:R-:W-:Y:S02]  /*9670*/  FMUL R105, R176.reuse, R105 ;  /* 0x00000069b0697220 */ /* 0x040fe40000400000 */
[C---:B------:R-:W-:Y:S02]  /*9680*/  FMUL R164, R176.reuse, R164 ;  /* 0x000000a4b0a47220 */ /* 0x040fe40000400000 */
[----:B------:R-:W-:Y:S02]  /*9690*/  FMUL R165, R176, R165 ;  /* 0x000000a5b0a57220 */ /* 0x000fe40000400000 */
[----:B------:R-:W0:Y:S01]  /*96a0*/  S2R R176, SR_TID.X ;  /* 0x0000000000b07919 */ /* 0x000e220000002100 */
[----:B-1----:R-:W-:Y:S01]  /*96b0*/  FFMA R249, R170, R249, R178 ;  /* 0x000000f9aaf97223 */ /* 0x002fe200000000b2 */
[----:B0-----:R-:W-:-:S04]  /*96c0*/  LOP3.LUT R176, R176, 0x1c, RZ, 0xc0, !PT ;  /* 0x0000001cb0b07812 */ /* 0x001fc800078ec0ff */
[C---:B------:R-:W-:Y:S02]  /*96d0*/  LEA.HI R178, R176.reuse, 0x10, RZ, 0x1e ;  /* 0x00000010b0b27811 */ /* 0x040fe400078ff0ff */
[----:B------:R-:W-:Y:S01]  /*96e0*/  LEA.HI R176, R176, 0x18, RZ, 0x1e ;  /* 0x00000018b0b07811 */ /* 0x000fe200078ff0ff */
[C---:B------:R-:W-:Y:S02]  /*96f0*/  FMUL R30, R170.reuse, R30 ;  /* 0x0000001eaa1e7220 */ /* 0x040fe40000400000 */
[C---:B------:R-:W-:Y:S02]  /*9700*/  FMUL R31, R170.reuse, R31 ;  /* 0x0000001faa1f7220 */ /* 0x040fe40000400000 */
[C---:B------:R-:W-:Y:S02]  /*9710*/  FMUL R26, R170.reuse, R26 ;  /* 0x0000001aaa1a7220 */ /* 0x040fe40000400000 */
[C---:B------:R-:W-:Y:S02]  /*9720*/  FMUL R27, R170.reuse, R27 ;  /* 0x0000001baa1b7220 */ /* 0x040fe40000400000 */
[----:B------:R-:W-:-:S02]  /*9730*/  FMUL R22, R170, R22 ;  /* 0x00000016aa167220 */ /* 0x000fc40000400000 */
[C---:B------:R-:W-:Y:S02]  /*9740*/  FMUL R23, R170.reuse, R23 ;  /* 0x00000017aa177220 */ /* 0x040fe40000400000 */
[C---:B------:R-:W-:Y:S02]  /*9750*/  FMUL R18, R170.reuse, R18 ;  /* 0x00000012aa127220 */ /* 0x040fe40000400000 */
[----:B------:R-:W-:Y:S02]  /*9760*/  FMUL R19, R170, R19 ;  /* 0x00000013aa137220 */ /* 0x000fe40000400000 */
[----:B--2---:R-:W-:-:S06]  /*9770*/  IMAD.WIDE R94, R4, 0x2, R94 ;  /* 0x00000002045e7825 */ /* 0x004fcc00078e025e */
[----:B------:R0:W2:Y:S04]  /*9780*/  LDG.E.U16 R94, [R94.64] ;  /* 0x000000065e5e7981 */ /* 0x0000a8000c1e1500 */
[----:B0-----:R-:W0:Y:S01]  /*9790*/  LDS R95, [R178.X16+0x8000] ;  /* 0x00800000b25f7984 */ /* 0x001e22000000c800 */
[C---:B------:R-:W-:Y:S02]  /*97a0*/  FMUL R14, R170.reuse, R14 ;  /* 0x0000000eaa0e7220 */ /* 0x040fe40000400000 */
[C---:B------:R-:W-:Y:S02]  /*97b0*/  FMUL R15, R170.reuse, R15 ;  /* 0x0000000faa0f7220 */ /* 0x040fe40000400000 */
[----:B------:R-:W-:Y:S02]  /*97c0*/  FMUL R10, R170, R10 ;  /* 0x0000000aaa0a7220 */ /* 0x000fe40000400000 */
[----:B0-----:R-:W-:-:S02]  /*97d0*/  FFMA R248, R177, R248, R95 ;  /* 0x000000f8b1f87223 */ /* 0x001fc4000000005f */
[----:B------:R0:W1:Y:S04]  /*97e0*/  LDS R95, [R176.X16+0x8000] ;  /* 0x00800000b05f7984 */ /* 0x000068000000c800 */
[----:B0-----:R-:W0:Y:S01]  /*97f0*/  S2R R176, SR_TID.X ;  /* 0x0000000000b07919 */ /* 0x001e220000002100 */
[C---:B------:R-:W-:Y:S02]  /*9800*/  FMUL R11, R170.reuse, R11 ;  /* 0x0000000baa0b7220 */ /* 0x040fe40000400000 */
[C---:B------:R-:W-:Y:S02]  /*9810*/  FMUL R106, R170.reuse, R106 ;  /* 0x0000006aaa6a7220 */ /* 0x040fe40000400000 */
[C---:B------:R-:W-:Y:S02]  /*9820*/  FMUL R107, R170.reuse, R107 ;  /* 0x0000006baa6b7220 */ /* 0x040fe40000400000 */
[----:B------:R-:W-:-:S02]  /*9830*/  FMUL R166, R170, R166 ;  /* 0x000000a6aaa67220 */ /* 0x000fc40000400000 */
[----:B------:R-:W-:Y:S01]  /*9840*/  FMUL R167, R170, R167 ;  /* 0x000000a7aaa77220 */ /* 0x000fe20000400000 */
[----:B0-----:R-:W-:-:S04]  /*9850*/  LOP3.LUT R176, R176, 0x1c, RZ, 0xc0, !PT ;  /* 0x0000001cb0b07812 */ /* 0x001fc800078ec0ff */
[----:B------:R-:W-:-:S05]  /*9860*/  LEA.HI R178, R176, 0x20, RZ, 0x1e ;  /* 0x00000020b0b27811 */ /* 0x000fca00078ff0ff */
[----:B------:R0:W-:Y:S04]  /*9870*/  LDS R170, [R178.X16+0x8000] ;  /* 0x00800000b2aa7984 */ /* 0x0001e8000000c800 */
[----:B------:R-:W-:Y:S01]  /*9880*/  BAR.SYNC.DEFER_BLOCKING 0x0 ;  /* 0x0000000000007b1d */ /* 0x000fe20000010000 */
[----:B------:R-:W-:Y:S02]  /*9890*/  F2FP.PACK_AB R32, R32, R33 ;  /* 0x000000212020723e */ /* 0x000fe400000000ff */
        /* <DEDUP_REMOVED lines=29> */
[----:B----4-:R-:W-:Y:S04]  /*9a70*/  STS.U16 [R0+0xb800], R61 ;  /* 0x00b8003d00007388 */ /* 0x010fe80000000400 */
[----:B------:R-:W-:Y:S04]  /*9a80*/  STS.U16 [R0+0xba00], R63 ;  /* 0x00ba003f00007388 */ /* 0x000fe80000000400 */
[----:B---3--:R-:W-:Y:S04]  /*9a90*/  STS.U16 [R0+0xbc00], R89 ;  /* 0x00bc005900007388 */ /* 0x008fe80000000400 */
        /* <DEDUP_REMOVED lines=25> */
[----:B------:R-:W-:-:S03]  /*9c30*/  F2FP.PACK_AB R46, R46, R47 ;  /* 0x0000002f2e2e723e */ /* 0x000fc600000000ff */
[----:B-----5:R-:W-:Y:S01]  /*9c40*/  STS.U16 [R33+0xb100], R54 ;  /* 0x00b1003621007388 */ /* 0x020fe20000000400 */
[----:B------:R-:W-:-:S03]  /*9c50*/  F2FP.PACK_AB R44, R44, R45 ;  /* 0x0000002d2c2c723e */ /* 0x000fc600000000ff */
[----:B------:R-:W-:Y:S01]  /*9c60*/  STS.U16 [R33+0xb300], R56 ;  /* 0x00b3003821007388 */ /* 0x000fe20000000400 */
[----:B------:R-:W-:Y:S02]  /*9c70*/  F2FP.PACK_AB R42, R42, R43 ;  /* 0x0000002b2a2a723e */ /* 0x000fe400000000ff */
[----:B------:R-:W-:Y:S01]  /*9c80*/  F2FP.PACK_AB R40, R40, R41 ;  /* 0x000000292828723e */ /* 0x000fe200000000ff */
[----:B------:R-:W-:Y:S01]  /*9c90*/  STS.U16 [R33+0xb500], R58 ;  /* 0x00b5003a21007388 */ /* 0x000fe20000000400 */
[----:B------:R-:W-:Y:S02]  /*9ca0*/  F2FP.PACK_AB R38, R38, R39 ;  /* 0x000000272626723e */ /* 0x000fe400000000ff */
[----:B------:R-:W-:Y:S01]  /*9cb0*/  F2FP.PACK_AB R36, R36, R37 ;  /* 0x000000252424723e */ /* 0x000fe200000000ff */
[----:B------:R-:W-:Y:S01]  /*9cc0*/  STS.U16 [R33+0xb700], R60 ;  /* 0x00b7003c21007388 */ /* 0x000fe20000000400 */
[----:B------:R-:W-:-:S03]  /*9cd0*/  F2FP.PACK_AB R34, R34, R35 ;  /* 0x000000232222723e */ /* 0x000fc600000000ff */
[----:B------:R-:W-:Y:S04]  /*9ce0*/  STS.U16 [R33+0xb900], R62 ;  /* 0x00b9003e21007388 */ /* 0x000fe80000000400 */
[----:B------:R-:W-:Y:S04]  /*9cf0*/  STS.U16 [R33+0xbb00], R88 ;  /* 0x00bb005821007388 */ /* 0x000fe80000000400 */
[----:B------:R-:W-:Y:S04]  /*9d00*/  STS.U16 [R33+0xbd00], R90 ;  /* 0x00bd005a21007388 */ /* 0x000fe80000000400 */
[----:B--2---:R-:W-:Y:S04]  /*9d10*/  STS.U16 [R33+0xbf00], R94 ;  /* 0x00bf005e21007388 */ /* 0x004fe80000000400 */
[----:B------:R-:W-:Y:S04]  /*9d20*/  STS [R198+0xc000], R46 ;  /* 0x00c0002ec6007388 */ /* 0x000fe80000000800 */
[----:B------:R-:W-:Y:S04]  /*9d30*/  STS [R198+0xc200], R44 ;  /* 0x00c2002cc6007388 */ /* 0x000fe80000000800 */
[----:B------:R-:W-:Y:S04]  /*9d40*/  STS [R198+0xc400], R42 ;  /* 0x00c4002ac6007388 */ /* 0x000fe80000000800 */
[----:B------:R-:W-:Y:S04]  /*9d50*/  STS [R198+0xc600], R40 ;  /* 0x00c60028c6007388 */ /* 0x000fe80000000800 */
[----:B------:R-:W-:Y:S04]  /*9d60*/  STS [R198+0xc800], R38 ;  /* 0x00c80026c6007388 */ /* 0x000fe80000000800 */
[----:B------:R-:W-:Y:S04]  /*9d70*/  STS [R198+0xca00], R36 ;  /* 0x00ca0024c6007388 */ /* 0x000fe80000000800 */
[----:B------:R-:W-:Y:S04]  /*9d80*/  STS [R198+0xcc00], R34 ;  /* 0x00cc0022c6007388 */ /* 0x000fe80000000800 */
[----:B------:R-:W-:Y:S04]  /*9d90*/  STS [R198+0xce00], R32 ;  /* 0x00ce0020c6007388 */ /* 0x000fe80000000800 */
[----:B------:R-:W-:Y:S06]  /*9da0*/  BAR.SYNC.DEFER_BLOCKING 0x0 ;  /* 0x0000000000007b1d */ /* 0x000fec0000010000 */
[----:B------:R-:W-:Y:S04]  /*9db0*/  LDSM.16.M88.4 R60, [R197+0x8000] ;  /* 0x00800000c53c783b */ /* 0x000fe80000000200 */
[----:B------:R-:W-:Y:S04]  /*9dc0*/  LDSM.16.M88.4 R56, [R197+0x8800] ;  /* 0x00880000c538783b */ /* 0x000fe80000000200 */
[----:B------:R-:W-:Y:S04]  /*9dd0*/  LDSM.16.M88.4 R52, [R197+0x9000] ;  /* 0x00900000c534783b */ /* 0x000fe80000000200 */
[----:B------:R-:W-:Y:S04]  /*9de0*/  LDSM.16.M88.4 R48, [R197+0x9800] ;  /* 0x00980000c530783b */ /* 0x000fe80000000200 */
[----:B------:R-:W-:Y:S04]  /*9df0*/  LDSM.16.M88.4 R32, [R197+0xa000] ;  /* 0x00a00000c520783b */ /* 0x000fe80000000200 */
[----:B------:R-:W-:Y:S04]  /*9e00*/  LDSM.16.M88.4 R44, [R197+0xa800] ;  /* 0x00a80000c52c783b */ /* 0x000fe80000000200 */
[----:B------:R-:W-:Y:S04]  /*9e10*/  LDSM.16.M88.4 R40, [R197+0xb000] ;  /* 0x00b00000c528783b */ /* 0x000fe80000000200 */
[----:B------:R-:W-:Y:S04]  /*9e20*/  LDSM.16.M88.4 R36, [R197+0xb800] ;  /* 0x00b80000c524783b */ /* 0x000fe80000000200 */
[----:B------:R-:W2:Y:S01]  /*9e30*/  LDSM.16.M88.4 R88, [R200+0xc400] ;  /* 0x00c40000c858783b */ /* 0x000ea20000000200 */
[----:B------:R-:W-:-:S02]  /*9e40*/  FMUL R160, R177, R160 ;  /* 0x000000a0b1a07220 */ /* 0x000fc40000400000 */
[C---:B------:R-:W-:Y:S01]  /*9e50*/  FMUL R161, R177.reuse, R161 ;  /* 0x000000a1b1a17220 */ /* 0x040fe20000400000 */
[----:B------:R-:W-:Y:S01]  /*9e60*/  LDSM.16.M88.4 R96, [R200+0xc800] ;  /* 0x00c80000c860783b */ /* 0x000fe20000000200 */
[C---:B------:R-:W-:Y:S02]  /*9e70*/  FMUL R64, R177.reuse, R64 ;  /* 0x00000040b1407220 */ /* 0x040fe40000400000 */
[C---:B------:R-:W-:Y:S02]  /*9e80*/  FMUL R65, R177.reuse, R65 ;  /* 0x00000041b1417220 */ /* 0x040fe40000400000 */
[C---:B------:R-:W-:Y:S02]  /*9e90*/  FMUL R68, R177.reuse, R68 ;  /* 0x00000044b1447220 */ /* 0x040fe40000400000 */
[C---:B------:R-:W-:Y:S02]  /*9ea0*/  FMUL R69, R177.reuse, R69 ;  /* 0x00000045b1457220 */ /* 0x040fe40000400000 */
        /* <DEDUP_REMOVED lines=8> */
[----:B------:R-:W-:Y:S02]  /*9f30*/  FMUL R176, R177, R172 ;  /* 0x000000acb1b07220 */ /* 0x000fe40000400000 */
[C---:B-1----:R-:W-:Y:S02]  /*9f40*/  FFMA R247, R179.reuse, R247, R95 ;  /* 0x000000f7b3f77223 */ /* 0x042fe4000000005f */
        /* <DEDUP_REMOVED lines=14> */
[----:B0-----:R-:W-:-:S02]  /*a030*/  FMUL R178, R179, R174 ;  /* 0x000000aeb3b27220 */ /* 0x001fc40000400000 */
[----:B------:R-:W-:Y:S02]  /*a040*/  FMUL R177, R177, R173 ;  /* 0x000000adb1b17220 */ /* 0x000fe40000400000 */
[----:B------:R-:W-:Y:S01]  /*a050*/  FMUL R179, R179, R175 ;  /* 0x000000afb3b37220 */ /* 0x000fe20000400000 */
[C---:B--2---:R-:W-:Y:S01]  /*a060*/  HMMA.16816.F32 R160, R88.reuse, R60, R160 ;  /* 0x0000003c58a0723c */ /* 0x044fe200000018a0 */
[C---:B------:R-:W-:Y:S02]  /*a070*/  FFMA R246, R92.reuse, R246, R170 ;  /* 0x000000f65cf67223 */ /* 0x040fe400000000aa */
[----:B------:R-:W0:Y:S05]  /*a080*/  LDSM.16.M88.4 R168, [R200+0xc000] ;  /* 0x00c00000c8a8783b */ /* 0x000e2a0000000200 */
[C---:B------:R-:W-:Y:S08]  /*a090*/  HMMA.16816.F32 R64, R88.reuse, R56, R64 ;  /* 0x000000385840723c */ /* 0x040ff00000001840 */
[C---:B------:R-:W-:Y:S08]  /*a0a0*/  HMMA.16816.F32 R68, R88.reuse, R52, R68 ;  /* 0x000000345844723c */ /* 0x040ff00000001844 */
[C---:B------:R-:W-:Y:S08]  /*a0b0*/  HMMA.16816.F32 R72, R88.reuse, R48, R72 ;  /* 0x000000305848723c */ /* 0x040ff00000001848 */
[C---:B------:R-:W-:Y:S08]  /*a0c0*/  HMMA.16816.F32 R76, R88.reuse, R32, R76 ;  /* 0x00000020584c723c */ /* 0x040ff0000000184c */
[C---:B------:R-:W-:Y:S08]  /*a0d0*/  HMMA.16816.F32 R80, R88.reuse, R44, R80 ;  /* 0x0000002c5850723c */ /* 0x040ff00000001850 */
[C---:B------:R-:W-:Y:S08]  /*a0e0*/  HMMA.16816.F32 R84, R88.reuse, R40, R84 ;  /* 0x000000285854723c */ /* 0x040ff00000001854 */
[----:B------:R-:W-:Y:S07]  /*a0f0*/  HMMA.16816.F32 R176, R88, R36, R176 ;  /* 0x0000002458b0723c */ /* 0x000fee00000018b0 */
[----:B------:R-:W-:-:S02]  /*a100*/  FMUL R88, R92, R180 ;  /* 0x000000b45c587220 */ /* 0x000fc40000400000 */
[C---:B------:R-:W-:Y:S02]  /*a110*/  FMUL R89, R92.reuse, R181 ;  /* 0x000000b55c597220 */ /* 0x040fe40000400000 */
[C---:B------:R-:W-:Y:S02]  /*a120*/  FMUL R90, R5.reuse, R182 ;  /* 0x000000b6055a7220 */ /* 0x040fe40000400000 */
[C---:B------:R-:W-:Y:S02]  /*a130*/  FMUL R91, R5.reuse, R183 ;  /* 0x000000b7055b7220 */ /* 0x040fe40000400000 */
[----:B------:R-:W1:Y:S01]  /*a140*/  LDSM.16.M88.4 R180, [R200+0xcc00] ;  /* 0x00cc0000c8b4783b */ /* 0x000e620000000200 */
[C---:B------:R-:W-:Y:S02]  /*a150*/  FMUL R120, R92.reuse, R120 ;  /* 0x000000785c787220 */ /* 0x040fe40000400000 */
[----:B------:R-:W-:Y:S02]  /*a160*/  FMUL R121, R92, R121 ;  /* 0x000000795c797220 */ /* 0x000fe40000400000 */
[----:B------:R-:W-:-:S02]  /*a170*/  FMUL R122, R5, R122 ;  /* 0x0000007a057a7220 */ /* 0x000fc40000400000 */
[----:B------:R-:W-:Y:S02]  /*a180*/  FMUL R123, R5, R123 ;  /* 0x0000007b057b7220 */ /* 0x000fe40000400000 */
[C---:B------:R-:W-:Y:S02]  /*a190*/  FMUL R152, R6.reuse, R152 ;  /* 0x0000009806987220 */ /* 0x040fe40000400000 */
[----:B------:R-:W-:Y:S02]  /*a1a0*/  FMUL R153, R6, R153 ;  /* 0x0000009906997220 */ /* 0x000fe40000400000 */
[C---:B------:R-:W-:Y:S02]  /*a1b0*/  FMUL R154, R7.reuse, R154 ;  /* 0x0000009a079a7220 */ /* 0x040fe40000400000 */
[----:B------:R-:W-:Y:S01]  /*a1c0*/  FMUL R155, R7, R155 ;  /* 0x0000009b079b7220 */ /* 0x000fe20000400000 */
[----:B0-----:R-:W-:Y:S01]  /*a1d0*/  HMMA.16816.F32 R12, R168, R32, R12 ;  /* 0x00000020a80c723c */ /* 0x001fe2000000180c */
[----:B------:R-:W-:Y:S01]  /*a1e0*/  LOP3.LUT R93, R200, 0x20, RZ, 0x3c, !PT ;  /* 0x00000020c85d7812 */ /* 0x000fe200078e3cff */
[----:B------:R-:W-:-:S02]  /*a1f0*/  FMUL R108, R92, R108 ;  /* 0x0000006c5c6c7220 */ /* 0x000fc40000400000 */
[C---:B------:R-:W-:Y:S02]  /*a200*/  FMUL R109, R92.reuse, R109 ;  /* 0x0000006d5c6d7220 */ /* 0x040fe40000400000 */
[C---:B------:R-:W-:Y:S01]  /*a210*/  FMUL R112, R92.reuse, R112 ;  /* 0x000000705c707220 */ /* 0x040fe20000400000 */
[----:B------:R-:W-:Y:S01]  /*a220*/  LDSM.16.M88.4 R188, [R93+0xc000] ;  /* 0x00c000005dbc783b */ /* 0x000fe20000000200 */
[----:B------:R-:W-:Y:S01]  /*a230*/  HMMA.16816.F32 R120, R96, R32, R120 ;  /* 0x000000206078723c */ /* 0x000fe20000001878 */
[C---:B------:R-:W-:Y:S02]  /*a240*/  FMUL R113, R92.reuse, R113 ;  /* 0x000000715c717220 */ /* 0x040fe40000400000 */
[C---:B------:R-:W-:Y:S01]  /*a250*/  FMUL R116, R92.reuse, R116 ;  /* 0x000000745c747220 */ /* 0x040fe20000400000 */
[----:B------:R-:W0:Y:S01]  /*a260*/  LDSM.16.M88.4 R172, [R93+0xc400] ;  /* 0x00c400005dac783b */ /* 0x000e220000000200 */
[----:B------:R-:W-:-:S03]  /*a270*/  FMUL R117, R92, R117 ;  /* 0x000000755c757220 */ /* 0x000fc60000400000 */
[----:B-1----:R-:W-:Y:S01]  /*a280*/  HMMA.16816.F32 R152, R180, R32, R152 ;  /* 0x00000020b498723c */ /* 0x002fe20000001898 */
[----:B------:R-:W1:Y:S01]  /*a290*/  S2R R32, SR_CTAID.X ;  /* 0x0000000000207919 */ /* 0x000e620000002500 */
[C---:B------:R-:W-:Y:S02]  /*a2a0*/  FMUL R124, R92.reuse, R124 ;  /* 0x0000007c5c7c7220 */ /* 0x040fe40000400000 */
[C---:B------:R-:W-:Y:S02]  /*a2b0*/  FMUL R125, R92.reuse, R125 ;  /* 0x0000007d5c7d7220 */ /* 0x040fe40000400000 */
[C---:B------:R-:W-:Y:S02]  /*a2c0*/  FMUL R128, R92.reuse, R128 ;  /* 0x000000805c807220 */ /* 0x040fe40000400000 */
[----:B------:R-:W-:Y:S01]  /*a2d0*/  HMMA.16816.F32 R28, R168, R60, R28 ;  /* 0x0000003ca81c723c */ /* 0x000fe2000000181c */
[C---:B------:R-:W-:Y:S02]  /*a2e0*/  FMUL R129, R92.reuse, R129 ;  /* 0x000000815c817220 */ /* 0x040fe40000400000 */
[----:B------:R-:W-:-:S02]  /*a2f0*/  FMUL R132, R92, R132 ;  /* 0x000000845c847220 */ /* 0x000fc40000400000 */
[----:B------:R-:W-:-:S03]  /*a300*/  FMUL R133, R92, R133 ;  /* 0x000000855c857220 */ /* 0x000fc60000400000 */
[----:B------:R-:W-:Y:S01]  /*a310*/  HMMA.16816.F32 R24, R168, R56, R24 ;  /* 0x00000038a818723c */ /* 0x000fe20000001818 */
[C---:B------:R-:W-:Y:S02]  /*a320*/  FMUL R110, R5.reuse, R110 ;  /* 0x0000006e056e7220 */ /* 0x040fe40000400000 */
[C---:B------:R-:W-:Y:S02]  /*a330*/  FMUL R111, R5.reuse, R111 ;  /* 0x0000006f056f7220 */ /* 0x040fe40000400000 */
        /* <DEDUP_REMOVED lines=13> */
[C---:B------:R-:W-:Y:S08]  /*a410*/  HMMA.16816.F32 R104, R168.reuse, R40, R104 ;  /* 0x00000028a868723c */ /* 0x040ff00000001868 */
[----:B------:R-:W-:Y:S01]  /*a420*/  HMMA.16816.F32 R164, R168, R36, R164 ;  /* 0x00000024a8a4723c */ /* 0x000fe200000018a4 */
[----:B------:R-:W2:Y:S04]  /*a430*/  LDSM.16.M88.4 R168, [R93+0xc800] ;  /* 0x00c800005da8783b */ /* 0x000ea80000000200 */
[----:B------:R-:W3:Y:S01]  /*a440*/  LDSM.16.M88.4 R92, [R93+0xcc00] ;  /* 0x00cc00005d5c783b */ /* 0x000ee20000000200 */
[----:B------:R-:W-:-:S02]  /*a450*/  FMUL R136, R6, R136 ;  /* 0x0000008806887220 */ /* 0x000fc40000400000 */
[C---:B------:R-:W-:Y:S01]  /*a460*/  HMMA.16816.F32 R88, R96.reuse, R60, R88 ;  /* 0x0000003c6058723c */ /* 0x040fe20000001858 */
[C---:B------:R-:W-:Y:S02]  /*a470*/  FMUL R137, R6.reuse, R137 ;  /* 0x0000008906897220 */ /* 0x040fe40000400000 */
[C---:B------:R-:W-:Y:S02]  /*a480*/  FMUL R138, R7.reuse, R138 ;  /* 0x0000008a078a7220 */ /* 0x040fe40000400000 */
[C---:B------:R-:W-:Y:S02]  /*a490*/  FMUL R139, R7.reuse, R139 ;  /* 0x0000008b078b7220 */ /* 0x040fe40000400000 */
[C---:B------:R-:W-:Y:S01]  /*a4a0*/  FMUL R140, R6.reuse, R140 ;  /* 0x0000008c068c7220 */ /* 0x040fe20000400000 */
[----:B------:R-:W-:Y:S01]  /*a4b0*/  HMMA.16816.F32 R108, R96, R56, R108 ;  /* 0x00000038606c723c */ /* 0x000fe2000000186c */
[----:B------:R-:W-:Y:S02]  /*a4c0*/  FMUL R141, R6, R141 ;  /* 0x0000008d068d7220 */ /* 0x000fe40000400000 */
[----:B------:R-:W-:-:S02]  /*a4d0*/  FMUL R142, R7, R142 ;  /* 0x0000008e078e7220 */ /* 0x000fc40000400000 */
[C---:B------:R-:W-:Y:S02]  /*a4e0*/  FMUL R143, R7.reuse, R143 ;  /* 0x0000008f078f7220 */ /* 0x040fe40000400000 */
[C---:B------:R-:W-:Y:S01]  /*a4f0*/  FMUL R144, R6.reuse, R144 ;  /* 0x0000009006907220 */ /* 0x040fe20000400000 */
[C---:B------:R-:W-:Y:S01]  /*a500*/  HMMA.16816.F32 R112, R96.reuse, R52, R112 ;  /* 0x000000346070723c */ /* 0x040fe20000001870 */
[C---:B------:R-:W-:Y:S02]  /*a510*/  FMUL R145, R6.reuse, R145 ;  /* 0x0000009106917220 */ /* 0x040fe40000400000 */
[C---:B------:R-:W-:Y:S02]  /*a520*/  FMUL R146, R7.reuse, R146 ;  /* 0x0000009207927220 */ /* 0x040fe40000400000 */
[----:B------:R-:W-:Y:S02]  /*a530*/  FMUL R147, R7, R147 ;  /* 0x0000009307937220 */ /* 0x000fe40000400000 */
[C---:B------:R-:W-:Y:S01]  /*a540*/  FMUL R148, R6.reuse, R148 ;  /* 0x0000009406947220 */ /* 0x040fe20000400000 */
[----:B------:R-:W-:Y:S01]  /*a550*/  HMMA.16816.F32 R116, R96, R48, R116 ;  /* 0x000000306074723c */ /* 0x000fe20000001874 */
[----:B------:R-:W-:-:S02]  /*a560*/  FMUL R149, R6, R149 ;  /* 0x0000009506957220 */ /* 0x000fc40000400000 */
[C---:B------:R-:W-:Y:S02]  /*a570*/  FMUL R150, R7.reuse, R150 ;  /* 0x0000009607967220 */ /* 0x040fe40000400000 */
[C---:B------:R-:W-:Y:S02]  /*a580*/  FMUL R151, R7.reuse, R151 ;  /* 0x0000009707977220 */ /* 0x040fe40000400000 */
[C---:B------:R-:W-:Y:S01]  /*a590*/  FMUL R156, R6.reuse, R156 ;  /* 0x0000009c069c7220 */ /* 0x040fe20000400000 */
[----:B------:R-:W-:Y:S01]  /*a5a0*/  HMMA.16816.F32 R124, R96, R44, R124 ;  /* 0x0000002c607c723c */ /* 0x000fe2000000187c */
[----:B------:R-:W-:Y:S02]  /*a5b0*/  FMUL R157, R6, R157 ;  /* 0x0000009d069d7220 */ /* 0x000fe40000400000 */
[C---:B------:R-:W-:Y:S02]  /*a5c0*/  FMUL R158, R7.reuse, R158 ;  /* 0x0000009e079e7220 */ /* 0x040fe40000400000 */
[----:B------:R-:W-:-:S02]  /*a5d0*/  FMUL R159, R7, R159 ;  /* 0x0000009f079f7220 */ /* 0x000fc40000400000 */
[C---:B------:R-:W-:Y:S01]  /*a5e0*/  FMUL R100, R6.reuse, R100 ;  /* 0x0000006406647220 */ /* 0x040fe20000400000 */
[----:B------:R-:W-:Y:S01]  /*a5f0*/  HMMA.16816.F32 R128, R96, R40, R128 ;  /* 0x000000286080723c */ /* 0x000fe20000001880 */
[----:B------:R-:W-:Y:S02]  /*a600*/  FMUL R101, R6, R101 ;  /* 0x0000006506657220 */ /* 0x000fe40000400000 */
[C---:B------:R-:W-:Y:S02]  /*a610*/  FMUL R102, R7.reuse, R102 ;  /* 0x0000006607667220 */ /* 0x040fe40000400000 */
[----:B------:R-:W-:-:S03]  /*a620*/  FMUL R103, R7, R103 ;  /* 0x0000006707677220 */ /* 0x000fc60000400000 */
[----:B------:R-:W-:Y:S01]  /*a630*/  HMMA.16816.F32 R132, R96, R36, R132 ;  /* 0x000000246084723c */ /* 0x000fe20000001884 */
[----:B------:R-:W-:Y:S01]  /*a640*/  UIADD3 UR4, UP0, UR4, 0x20, URZ ;  /* 0x0000002004047890 */ /* 0x000fe2000ff1e03f */
[----:B-1----:R-:W-:-:S05]  /*a650*/  SHF.L.U32 R32, R32, 0x6, RZ ;  /* 0x0000000620207819 */ /* 0x002fca00000006ff */
[C---:B------:R-:W-:Y:S02]  /*a660*/  FMUL R96, R6.reuse, R184 ;  /* 0x000000b806607220 */ /* 0x040fe40000400000 */
[----:B------:R-:W-:Y:S02]  /*a670*/  FMUL R97, R6, R185 ;  /* 0x000000b906617220 */ /* 0x000fe40000400000 */
[C---:B------:R-:W-:Y:S02]  /*a680*/  FMUL R98, R7.reuse, R186 ;  /* 0x000000ba07627220 */ /* 0x040fe40000400000 */
[----:B------:R-:W-:Y:S01]  /*a690*/  FMUL R99, R7, R187 ;  /* 0x000000bb07637220 */ /* 0x000fe20000400000 */
[----:B------:R-:W-:Y:S01]  /*a6a0*/  HMMA.16816.F32 R136, R180, R60, R136 ;  /* 0x0000003cb488723c */ /* 0x000fe20000001888 */
[----:B------:R-:W-:Y:S01]  /*a6b0*/  UIADD3.X UR5, URZ, UR5, URZ, UP0, !UPT ;  /* 0x000000053f057290 */ /* 0x000fe200087fe43f */
[----:B------:R-:W-:-:S06]  /*a6c0*/  IADD3 R32, R32, 0x40, RZ ;  /* 0x0000004020207810 */ /* 0x000fcc0007ffe0ff */
[----:B------:R-:W-:Y:S01]  /*a6d0*/  HMMA.16816.F32 R140, R180, R56, R140 ;  /* 0x00000038b48c723c */ /* 0x000fe2000000188c */
[----:B------:R-:W-:-:S07]  /*a6e0*/  ISETP.LE.U32.AND P0, PT, R32, UR4, PT ;  /* 0x0000000420007c0c */ /* 0x000fce000bf03070 */
[----:B------:R-:W-:Y:S01]  /*a6f0*/  HMMA.16816.F32 R144, R180, R52, R144 ;  /* 0x00000034b490723c */ /* 0x000fe20000001890 */
[----:B------:R-:W-:-:S07]  /*a700*/  IMAD.U32 R32, RZ, RZ, UR5 ;  /* 0x00000005ff207e24 */ /* 0x000fce000f8e00ff */
[C---:B------:R-:W-:Y:S08]  /*a710*/  HMMA.16816.F32 R148, R180.reuse, R48, R148 ;  /* 0x00000030b494723c */ /* 0x040ff00000001894 */
[C---:B------:R-:W-:Y:S08]  /*a720*/  HMMA.16816.F32 R156, R180.reuse, R44, R156 ;  /* 0x0000002cb49c723c */ /* 0x040ff0000000189c */
[C---:B------:R-:W-:Y:S08]  /*a730*/  HMMA.16816.F32 R96, R180.reuse, R40, R96 ;  /* 0x00000028b460723c */ /* 0x040ff00000001860 */
[----:B------:R-:W-:Y:S01]  /*a740*/  HMMA.16816.F32 R100, R180, R36, R100 ;  /* 0x00000024b464723c */ /* 0x000fe20000001864 */
[----:B------:R-:W-:Y:S01]  /*a750*/  ISETP.GE.U32.AND.EX P0, PT, R32, RZ, PT, P0 ;  /* 0x000000ff2000720c */ /* 0x000fe20003f06100 */
[----:B------:R-:W-:Y:S01]  /*a760*/  IMAD.MOV.U32 R33, RZ, RZ, 0x20 ;  /* 0x00000020ff217424 */ /* 0x000fe200078e00ff */
[----:B------:R-:W-:Y:S01]  /*a770*/  MOV R49, R205 ;  /* 0x000000cd00317202 */ /* 0x000fe20000000f00 */
[----:B------:R-:W-:-:S04]  /*a780*/  FFMA R245, R5, R245, R242 ;  /* 0x000000f505f57223 */ /* 0x000fc800000000f2 */
[----:B0-----:R-:W-:Y:S01]  /*a790*/  HMMA.16816.F32 R160, R172, R62, R160 ;  /* 0x0000003eaca0723c */ /* 0x001fe200000018a0 */
[----:B------:R-:W-:Y:S01]  /*a7a0*/  FFMA R244, R6, R244, R241 ;  /* 0x000000f406f47223 */ /* 0x000fe200000000f1 */
[----:B------:R-:W-:Y:S01]  /*a7b0*/  MOV R5, R202 ;  /* 0x000000ca00057202 */ /* 0x000fe20000000f00 */
[----:B------:R-:W-:-:S05]  /*a7c0*/  FFMA R243, R7, R243, R240 ;  /* 0x000000f307f37223 */ /* 0x000fca00000000f0 */
[----:B------:R-:W-:Y:S01]  /*a7d0*/  HMMA.16816.F32 R64, R172, R58, R64 ;  /* 0x0000003aac40723c */ /* 0x000fe20000001840 */
[C---:B------:R-:W-:Y:S02]  /*a7e0*/  IMAD R3, R33.reuse, c[0x0][0x1a4], R3 ;  /* 0x0000690021037a24 */ /* 0x040fe400078e0203 */
[----:B------:R-:W-:-:S05]  /*a7f0*/  IMAD R4, R33, c[0x0][0x1b4], R4 ;  /* 0x00006d0021047a24 */ /* 0x000fca00078e0204 */
[----:B------:R-:W-:Y:S01]  /*a800*/  HMMA.16816.F32 R68, R172, R54, R68 ;  /* 0x00000036ac44723c */ /* 0x000fe20000001844 */
[----:B------:R-:W-:Y:S02]  /*a810*/  IMAD.MOV.U32 R52, RZ, RZ, R207 ;  /* 0x000000ffff347224 */ /* 0x000fe400078e00cf */
[----:B------:R-:W-:-:S05]  /*a820*/  IMAD.MOV.U32 R48, RZ, RZ, R204 ;  /* 0x000000ffff307224 */ /* 0x000fca00078e00cc */
[----:B------:R-:W-:Y:S01]  /*a830*/  HMMA.16816.F32 R72, R172, R50, R72 ;  /* 0x00000032ac48723c */ /* 0x000fe20000001848 */
[----:B------:R-:W-:Y:S02]  /*a840*/  IMAD.MOV.U32 R7, RZ, RZ, R203 ;  /* 0x000000ffff077224 */ /* 0x000fe400078e00cb */
[----:B------:R-:W-:-:S05]  /*a850*/  IMAD.MOV.U32 R6, RZ, RZ, R201 ;  /* 0x000000ffff067224 */ /* 0x000fca00078e00c9 */
[C---:B------:R-:W-:Y:S08]  /*a860*/  HMMA.16816.F32 R76, R172.reuse, R34, R76 ;  /* 0x00000022ac4c723c */ /* 0x040ff0000000184c */
[C---:B------:R-:W-:Y:S08]  /*a870*/  HMMA.16816.F32 R80, R172.reuse, R46, R80 ;  /* 0x0000002eac50723c */ /* 0x040ff00000001850 */
[----:B------:R-:W-:Y:S08]  /*a880*/  HMMA.16816.F32 R84, R172, R42, R84 ;  /* 0x0000002aac54723c */ /* 0x000ff00000001854 */
[C---:B------:R-:W-:Y:S08]  /*a890*/  HMMA.16816.F32 R28, R188.reuse, R62, R28 ;  /* 0x0000003ebc1c723c */ /* 0x040ff0000000181c */
[C---:B------:R-:W-:Y:S08]  /*a8a0*/  HMMA.16816.F32 R24, R188.reuse, R58, R24 ;  /* 0x0000003abc18723c */ /* 0x040ff00000001818 */
[C---:B------:R-:W-:Y:S08]  /*a8b0*/  HMMA.16816.F32 R20, R188.reuse, R54, R20 ;  /* 0x00000036bc14723c */ /* 0x040ff00000001814 */
[C---:B------:R-:W-:Y:S08]  /*a8c0*/  HMMA.16816.F32 R16, R188.reuse, R50, R16 ;  /* 0x00000032bc10723c */ /* 0x040ff00000001810 */
[C---:B------:R-:W-:Y:S08]  /*a8d0*/  HMMA.16816.F32 R12, R188.reuse, R34, R12 ;  /* 0x00000022bc0c723c */ /* 0x040ff0000000180c */
[C---:B------:R-:W-:Y:S08]  /*a8e0*/  HMMA.16816.F32 R8, R188.reuse, R46, R8 ;  /* 0x0000002ebc08723c */ /* 0x040ff00000001808 */
[C---:B------:R-:W-:Y:S08]  /*a8f0*/  HMMA.16816.F32 R104, R188.reuse, R42, R104 ;  /* 0x0000002abc68723c */ /* 0x040ff00000001868 */
[-C--:B------:R-:W-:Y:S08]  /*a900*/  HMMA.16816.F32 R164, R188, R38.reuse, R164 ;  /* 0x00000026bca4723c */ /* 0x080ff000000018a4 */
[----:B------:R-:W-:Y:S08]  /*a910*/  HMMA.16816.F32 R172, R172, R38, R176 ;  /* 0x00000026acac723c */ /* 0x000ff000000018b0 */
[C---:B--2---:R-:W-:Y:S08]  /*a920*/  HMMA.16816.F32 R180, R168.reuse, R62, R88 ;  /* 0x0000003ea8b4723c */ /* 0x044ff00000001858 */
[C---:B------:R-:W-:Y:S08]  /*a930*/  HMMA.16816.F32 R108, R168.reuse, R58, R108 ;  /* 0x0000003aa86c723c */ /* 0x040ff0000000186c */
[C---:B------:R-:W-:Y:S08]  /*a940*/  HMMA.16816.F32 R112, R168.reuse, R54, R112 ;  /* 0x00000036a870723c */ /* 0x040ff00000001870 */
[C---:B------:R-:W-:Y:S08]  /*a950*/  HMMA.16816.F32 R116, R168.reuse, R50, R116 ;  /* 0x00000032a874723c */ /* 0x040ff00000001874 */
[C---:B------:R-:W-:Y:S08]  /*a960*/  HMMA.16816.F32 R120, R168.reuse, R34, R120 ;  /* 0x00000022a878723c */ /* 0x040ff00000001878 */
[C---:B------:R-:W-:Y:S08]  /*a970*/  HMMA.16816.F32 R124, R168.reuse, R46, R124 ;  /* 0x0000002ea87c723c */ /* 0x040ff0000000187c */
[C---:B------:R-:W-:Y:S08]  /*a980*/  HMMA.16816.F32 R128, R168.reuse, R42, R128 ;  /* 0x0000002aa880723c */ /* 0x040ff00000001880 */
[----:B------:R-:W-:Y:S08]  /*a990*/  HMMA.16816.F32 R132, R168, R38, R132 ;  /* 0x00000026a884723c */ /* 0x000ff00000001884 */
[C---:B---3--:R-:W-:Y:S08]  /*a9a0*/  HMMA.16816.F32 R136, R92.reuse, R62, R136 ;  /* 0x0000003e5c88723c */ /* 0x048ff00000001888 */
[C---:B------:R-:W-:Y:S08]  /*a9b0*/  HMMA.16816.F32 R140, R92.reuse, R58, R140 ;  /* 0x0000003a5c8c723c */ /* 0x040ff0000000188c */
[C---:B------:R-:W-:Y:S08]  /*a9c0*/  HMMA.16816.F32 R144, R92.reuse, R54, R144 ;  /* 0x000000365c90723c */ /* 0x040ff00000001890 */
[C---:B------:R-:W-:Y:S08]  /*a9d0*/  HMMA.16816.F32 R148, R92.reuse, R50, R148 ;  /* 0x000000325c94723c */ /* 0x040ff00000001894 */
[----:B------:R-:W-:Y:S01]  /*a9e0*/  HMMA.16816.F32 R152, R92, R34, R152 ;  /* 0x000000225c98723c */ /* 0x000fe20000001898 */
[----:B------:R-:W-:Y:S01]  /*a9f0*/  MOV R51, R208 ;  /* 0x000000d000337202 */ /* 0x000fe20000000f00 */
[----:B------:R-:W-:-:S06]  /*aa00*/  IMAD.MOV.U32 R50, RZ, RZ, R206 ;  /* 0x000000ffff327224 */ /* 0x000fcc00078e00ce */
[C---:B------:R-:W-:Y:S08]  /*aa10*/  HMMA.16816.F32 R156, R92.reuse, R46, R156 ;  /* 0x0000002e5c9c723c */ /* 0x040ff0000000189c */
[C---:B------:R-:W-:Y:S08]  /*aa20*/  HMMA.16816.F32 R184, R92.reuse, R42, R96 ;  /* 0x0000002a5cb8723c */ /* 0x040ff00000001860 */
[----:B------:R-:W-:Y:S01]  /*aa30*/  HMMA.16816.F32 R100, R92, R38, R100 ;  /* 0x000000265c64723c */ /* 0x000fe20000001864 */
[----:B------:R-:W-:Y:S01]  /*aa40*/  @P0 CALL.REL.NOINC `(.L_x_0) ;  /* 0x0000001000000944 */ /* 0x000fe20003c00000 */
[----:B------:R-:W-:Y:S06]  /*aa50*/  BRA `(.L_x_19) ;  /* 0xffffa99000007947 */ /* 0x000fec000383ffff */
.L_x_0:
[----:B------:R-:W0:Y:S01]  /*aa60*/  S2R R252, SR_CTAID.X ;  /* 0x0000000000fc7919 */ /* 0x000e220000002500 */
[C---:B------:R-:W-:Y:S01]  /*aa70*/  FMUL R3, R250.reuse, 8388608 ;  /* 0x4b000000fa037820 */ /* 0x040fe20000400000 */
[----:B------:R-:W-:Y:S01]  /*aa80*/  FSETP.GEU.AND P6, PT, R250, 1.175494350822287508e-38, PT ;  /* 0x00800000fa00780b */ /* 0x000fe20003fce000 */
[----:B------:R-:W-:Y:S01]  /*aa90*/  IMAD.MOV.U32 R2, RZ, RZ, R64 ;  /* 0x000000ffff027224 */ /* 0x000fe200078e0040 */
[----:B------:R-:W1:Y:S01]  /*aaa0*/  S2R R36, SR_TID.X ;  /* 0x0000000000247919 */ /* 0x000e620000002100 */
[----:B------:R-:W-:Y:S01]  /*aab0*/  FSETP.GEU.AND P0, PT, R249, 1.175494350822287508e-38, PT ;  /* 0x00800000f900780b */ /* 0x000fe20003f0e000 */
[----:B------:R-:W-:Y:S01]  /*aac0*/  FMUL R235, R243, 8388608 ;  /* 0x4b000000f3eb7820 */ /* 0x000fe20000400000 */
[----:B------:R-:W-:Y:S01]  /*aad0*/  FSETP.GEU.AND P1, PT, R248, 1.175494350822287508e-38, PT ;  /* 0x00800000f800780b */ /* 0x000fe20003f2e000 */
[----:B------:R-:W2:Y:S01]  /*aae0*/  S2R R58, SR_TID.X ;  /* 0x00000000003a7919 */ /* 0x000ea20000002100 */
[----:B------:R-:W-:Y:S01]  /*aaf0*/  FSEL R49, RZ, -23, P6 ;  /* 0xc1b80000ff317808 */ /* 0x000fe20003000000 */
[----:B------:R-:W-:Y:S01]  /*ab00*/  IMAD.MOV.U32 R6, RZ, RZ, R126 ;  /* 0x000000ffff067224 */ /* 0x000fe200078e007e */
[----:B------:R-:W-:Y:S01]  /*ab10*/  FSETP.GEU.AND P2, PT, R247, 1.175494350822287508e-38, PT ;  /* 0x00800000f700780b */ /* 0x000fe20003f4e000 */
[----:B------:R-:W3:Y:S01]  /*ab20*/  S2R R35, SR_CTAID.Y ;  /* 0x0000000000237919 */ /* 0x000ee20000002600 */
[----:B------:R-:W-:Y:S01]  /*ab30*/  FSETP.GEU.AND P5, PT, R244, 1.175494350822287508e-38, PT ;  /* 0x00800000f400780b */ /* 0x000fe20003fae000 */
[----:B------:R-:W-:Y:S01]  /*ab40*/  IMAD.MOV.U32 R7, RZ, RZ, R127 ;  /* 0x000000ffff077224 */ /* 0x000fe200078e007f */
[----:B------:R-:W-:Y:S01]  /*ab50*/  FSEL R240, RZ, -23, P2 ;  /* 0xc1b80000fff07808 */ /* 0x000fe20001000000 */
[----:B------:R-:W4:Y:S01]  /*ab60*/  S2R R169, SR_TID.X ;  /* 0x0000000000a97919 */ /* 0x000f220000002100 */
[----:B------:R-:W-:Y:S01]  /*ab70*/  MOV R168, R245 ;  /* 0x000000f500a87202 */ /* 0x000fe20000000f00 */
[----:B------:R-:W-:Y:S01]  /*ab80*/  IMAD.MOV.U32 R33, RZ, RZ, R131 ;  /* 0x000000ffff217224 */ /* 0x000fe200078e0083 */
[----:B------:R-:W-:Y:S01]  /*ab90*/  MOV R5, R123 ;  /* 0x0000007b00057202 */ /* 0x000fe20000000f00 */
[----:B------:R-:W-:Y:S01]  /*aba0*/  IMAD.MOV.U32 R34, RZ, RZ, R134 ;  /* 0x000000ffff227224 */ /* 0x000fe200078e0086 */
[----:B------:R-:W-:Y:S01]  /*abb0*/  MOV R32, R130 ;  /* 0x0000008200207202 */ /* 0x000fe20000000f00 */
[----:B------:R-:W-:Y:S01]  /*abc0*/  FMUL R41, R168, 8388608 ;  /* 0x4b000000a8297820 */ /* 0x000fe20000400000 */
[----:B------:R-:W-:Y:S01]  /*abd0*/  MOV R4, R133 ;  /* 0x0000008500047202 */ /* 0x000fe20000000f00 */
[----:B------:R-:W5:Y:S01]  /*abe0*/  S2R R44, SR_TID.X ;  /* 0x00000000002c7919 */ /* 0x000f620000002100 */
[----:B0-----:R-:W-:Y:S01]  /*abf0*/  SHF.L.U32 R252, R252, 0x6, RZ ;  /* 0x00000006fcfc7819 */ /* 0x001fe200000006ff */
[----:B------:R-:W-:Y:S01]  /*ac00*/  IMAD.MOV.U32 R233, RZ, RZ, c[0x0][0x1c8] ;  /* 0x00007200ffe97624 */ /* 0x000fe200078e00ff */
[----:B------:R-:W-:Y:S01]  /*ac10*/  FSEL R51, RZ, -23, P0 ;  /* 0xc1b80000ff337808 */ /* 0x000fe20000000000 */
[----:B------:R-:W-:Y:S01]  /*ac20*/  BAR.SYNC.DEFER_BLOCKING 0x0 ;  /* 0x0000000000007b1d */ /* 0x000fe20000010000 */
[----:B-1----:R-:W-:-:S02]  /*ac30*/  LOP3.LUT R37, R36, 0x3, RZ, 0xc0, !PT ;  /* 0x0000000324257812 */ /* 0x002fc400078ec0ff */
[----:B------:R-:W-:Y:S02]  /*ac40*/  LOP3.LUT R36, R36, 0x1c, RZ, 0xc0, !PT ;  /* 0x0000001c24247812 */ /* 0x000fe400078ec0ff */
[----:B--2---:R-:W-:Y:S01]  /*ac50*/  LOP3.LUT R252, R252, 0x3f, R58, 0xf8, !PT ;  /* 0x0000003ffcfc7812 */ /* 0x004fe200078ef83a */
[----:B------:R-:W-:Y:S01]  /*ac60*/  IMAD.SHL.U32 R0, R37, 0x20, RZ ;  /* 0x0000002025007824 */ /* 0x000fe200078e00ff */
[----:B------:R-:W-:Y:S01]  /*ac70*/  SHF.L.U32 R36, R36, 0x2, RZ ;  /* 0x0000000224247819 */ /* 0x000fe200000006ff */
[----:B---3--:R-:W-:Y:S01]  /*ac80*/  IMAD R35, R35, c[0x0][0x1c0], RZ ;  /* 0x0000700023237a24 */ /* 0x008fe200078e02ff */
[----:B------:R-:W-:Y:S01]  /*ac90*/  LOP3.LUT R61, R58, 0x7f, RZ, 0xc0, !PT ;  /* 0x0000007f3a3d7812 */ /* 0x000fe200078ec0ff */
[----:B------:R-:W-:Y:S01]  /*aca0*/  IMAD R38, R252, c[0x0][0x1c4], RZ ;  /* 0x00007100fc267a24 */ /* 0x000fe200078e02ff */
[----:B------:R-:W-:Y:S01]  /*acb0*/  LOP3.LUT R47, R0, R36, RZ, 0x3c, !PT ;  /* 0x00000024002f7212 */ /* 0x000fe200078e3cff */
[----:B------:R-:W-:Y:S01]  /*acc0*/  FMUL R0, R249, 8388608 ;  /* 0x4b000000f9007820 */ /* 0x000fe20000400000 */
[----:B------:R-:W-:Y:S01]  /*acd0*/  FSEL R36, R3, R250, !P6 ;  /* 0x000000fa03247208 */ /* 0x000fe20007000000 */
[----:B------:R-:W-:Y:S01]  /*ace0*/  IMAD.SHL.U32 R238, R35, 0x2, RZ ;  /* 0x0000000223ee7824 */ /* 0x000fe200078e00ff */
[C---:B------:R-:W-:Y:S01]  /*acf0*/  SHF.L.U32 R37, R38.reuse, 0x1, RZ ;  /* 0x0000000126257819 */ /* 0x040fe200000006ff */
[----:B------:R-:W-:Y:S01]  /*ad00*/  IMAD.HI R3, R38, 0x2, RZ ;  /* 0x0000000226037827 */ /* 0x000fe200078e02ff */
[----:B------:R-:W-:-:S02]  /*ad10*/  FSEL R39, R0, R249, !P0 ;  /* 0x000000f900277208 */ /* 0x000fc40004000000 */
[----:B------:R-:W-:Y:S01]  /*ad20*/  IADD3 R238, P3, P4, R37, c[0x0][0x178], R238 ;  /* 0x00005e0025ee7a10 */ /* 0x000fe20007c7e0ee */
[----:B------:R-:W-:Y:S01]  /*ad30*/  IMAD.HI R0, R35, 0x2, RZ ;  /* 0x0000000223007827 */ /* 0x000fe200078e02ff */
[----:B------:R-:W-:Y:S02]  /*ad40*/  FSETP.GEU.AND P6, PT, R243, 1.175494350822287508e-38, PT ;  /* 0x00800000f300780b */ /* 0x000fe40003fce000 */
[C---:B----4-:R-:W-:Y:S01]  /*ad50*/  LOP3.LUT R200, R169.reuse, 0x18, RZ, 0xc0, !PT ;  /* 0x00000018a9c87812 */ /* 0x050fe200078ec0ff */
[----:B------:R-:W-:Y:S01]  /*ad60*/  IMAD.SHL.U32 R53, R169, 0x1000, RZ ;  /* 0x00001000a9357824 */ /* 0x000fe200078e00ff */
[----:B------:R-:W-:Y:S01]  /*ad70*/  IADD3.X R0, R3, c[0x0][0x17c], R0, P3, P4 ;  /* 0x00005f0003007a10 */ /* 0x000fe20001fe8400 */
[----:B------:R-:W-:Y:S01]  /*ad80*/  FMUL R37, R248, 8388608 ;  /* 0x4b000000f8257820 */ /* 0x000fe20000400000 */
[----:B------:R-:W-:Y:S01]  /*ad90*/  FSEL R235, R235, R243, !P6 ;  /* 0x000000f3ebeb7208 */ /* 0x000fe20007000000 */
[----:B------:R-:W-:Y:S01]  /*ada0*/  IMAD.MOV.U32 R35, RZ, RZ, R246 ;  /* 0x000000ffff237224 */ /* 0x000fe200078e00f6 */
[----:B------:R-:W-:Y:S01]  /*adb0*/  LOP3.LUT R64, R53, 0x6000, RZ, 0xc0, !PT ;  /* 0x0000600035407812 */ /* 0x000fe200078ec0ff */
[----:B------:R-:W-:Y:S01]  /*adc0*/  FMUL R38, R247, 8388608 ;  /* 0x4b000000f7267820 */ /* 0x000fe20000400000 */
[----:B------:R-:W-:Y:S01]  /*add0*/  FSEL R37, R37, R248, !P1 ;  /* 0x000000f825257208 */ /* 0x000fe20004800000 */
[C---:B------:R-:W-:Y:S01]  /*ade0*/  FMUL R40, R35.reuse, 8388608 ;  /* 0x4b00000023287820 */ /* 0x040fe20000400000 */
[----:B------:R-:W-:Y:S01]  /*adf0*/  FSETP.GEU.AND P3, PT, R35, 1.175494350822287508e-38, PT ;  /* 0x008000002300780b */ /* 0x000fe20003f6e000 */
[----:B------:R-:W-:Y:S01]  /*ae00*/  FMUL R3, R244, 8388608 ;  /* 0x4b000000f4037820 */ /* 0x000fe20000400000 */
[----:B------:R-:W-:Y:S01]  /*ae10*/  FSEL R53, RZ, -23, P1 ;  /* 0xc1b80000ff357808 */ /* 0x000fe20000800000 */
[----:B------:R-:W-:Y:S01]  /*ae20*/  IMAD.SHL.U32 R60, R169, 0x4, RZ ;  /* 0x00000004a93c7824 */ /* 0x000fe200078e00ff */
[----:B------:R-:W-:-:S02]  /*ae30*/  FSETP.GT.AND P1, PT, |R243|, 8.50705917302346158658e+37, PT ;  /* 0x7e800000f300780b */ /* 0x000fc40003f24200 */
[----:B------:R-:W-:Y:S02]  /*ae40*/  FSEL R40, R40, R35, !P3 ;  /* 0x0000002328287208 */ /* 0x000fe40005800000 */
[----:B------:R-:W-:Y:S02]  /*ae50*/  FSEL R241, RZ, -23, P3 ;  /* 0xc1b80000fff17808 */ /* 0x000fe40001800000 */
[----:B------:R-:W-:Y:S02]  /*ae60*/  FSETP.GEU.AND P3, PT, |R243|, 1.175494350822287508e-38, PT ;  /* 0x00800000f300780b */ /* 0x000fe40003f6e200 */
[----:B------:R-:W-:Y:S02]  /*ae70*/  FSEL R38, R38, R247, !P2 ;  /* 0x000000f726267208 */ /* 0x000fe40005000000 */
[----:B------:R-:W-:Y:S02]  /*ae80*/  FSETP.GT.AND P2, PT, |R244|, 8.50705917302346158658e+37, PT ;  /* 0x7e800000f400780b */ /* 0x000fe40003f44200 */
[----:B------:R-:W-:Y:S01]  /*ae90*/  FSEL R3, R3, R244, !P5 ;  /* 0x000000f403037208 */ /* 0x000fe20006800000 */
[----:B------:R-:W-:Y:S01]  /*aea0*/  @P1 FMUL R103, R103, 0.25 ;  /* 0x3e80000067671820 */ /* 0x000fe20000400000 */
[----:B------:R-:W-:Y:S01]  /*aeb0*/  FSETP.GEU.AND P4, PT, R168, 1.175494350822287508e-38, PT ;  /* 0x00800000a800780b */ /* 0x000fe20003f8e000 */
[----:B------:R-:W-:Y:S01]  /*aec0*/  @P1 FMUL R102, R102, 0.25 ;  /* 0x3e80000066661820 */ /* 0x000fe20000400000 */
[----:B-----5:R-:W-:Y:S01]  /*aed0*/  LOP3.LUT R44, R44, 0x60, RZ, 0xc0, !PT ;  /* 0x000000602c2c7812 */ /* 0x020fe200078ec0ff */
[----:B------:R-:W-:Y:S01]  /*aee0*/  @P1 FMUL R187, R187, 0.25 ;  /* 0x3e800000bbbb1820 */ /* 0x000fe20000400000 */
[----:B------:R-:W-:Y:S01]  /*aef0*/  FSEL R41, R41, R168, !P4 ;  /* 0x000000a829297208 */ /* 0x000fe20006000000 */
[----:B------:R-:W-:Y:S01]  /*af00*/  @P1 FMUL R186, R186, 0.25 ;  /* 0x3e800000baba1820 */ /* 0x000fe20000400000 */
[----:B------:R-:W-:Y:S01]  /*af10*/  IADD3 R95, R36, -0x3f3504f3, RZ ;  /* 0xc0cafb0d245f7810 */ /* 0x000fe20007ffe0ff */
        /* <DEDUP_REMOVED lines=11> */
[----:B------:R-:W-:Y:S01]  /*afd0*/  LOP3.LUT R95, R95, 0xff800000, RZ, 0xc0, !PT ;  /* 0xff8000005f5f7812 */ /* 0x000fe200078ec0ff */
[----:B------:R-:W-:Y:S01]  /*afe0*/  @P1 FMUL R147, R147, 0.25 ;  /* 0x3e80000093931820 */ /* 0x000fe20000400000 */
[----:B------:R-:W-:Y:S01]  /*aff0*/  SHF.L.U32 R59, R169, 0x4, RZ ;  /* 0x00000004a93b7819 */ /* 0x000fe200000006ff */
[----:B------:R-:W-:Y:S01]  /*b000*/  @P1 FMUL R243, R243, 0.25 ;  /* 0x3e800000f3f31820 */ /* 0x000fe20000400000 */
[----:B------:R-:W-:Y:S01]  /*b010*/  LOP3.LUT R92, R92, 0xff800000, RZ, 0xc0, !PT ;  /* 0xff8000005c5c7812 */ /* 0x000fe200078ec0ff */
        /* <DEDUP_REMOVED lines=9> */
[----:B------:R-:W-:Y:S01]  /*b0b0*/  FSETP.GT.AND P1, PT, |R168|, 8.50705917302346158658e+37, PT ;  /* 0x7e800000a800780b */ /* 0x000fe20003f24200 */
[----:B------:R-:W-:Y:S01]  /*b0c0*/  @!P3 FMUL R243, R243, 16777216 ;  /* 0x4b800000f3f3b820 */ /* 0x000fe20000400000 */
[----:B------:R0:W-:Y:S01]  /*b0d0*/  I2F R50, R95 ;  /* 0x0000005f00327306 */ /* 0x0001e20000201400 */
[----:B------:R-:W-:Y:S01]  /*b0e0*/  @!P3 FMUL R103, R103, 16777216 ;  /* 0x4b8000006767b820 */ /* 0x000fe20000400000 */
[----:B------:R-:W-:Y:S01]  /*b0f0*/  LOP3.LUT R209, R59, 0x70, RZ, 0xc0, !PT ;  /* 0x000000703bd17812 */ /* 0x000fe200078ec0ff */
[----:B------:R-:W-:Y:S01]  /*b100*/  @!P3 FMUL R102, R102, 16777216 ;  /* 0x4b8000006666b820 */ /* 0x000fe20000400000 */
[----:B------:R-:W-:Y:S01]  /*b110*/  FSEL R242, RZ, -23, P4 ;  /* 0xc1b80000fff27808 */ /* 0x000fe20002000000 */
[----:B------:R-:W-:Y:S01]  /*b120*/  @!P3 FMUL R187, R187, 16777216 ;  /* 0x4b800000bbbbb820 */ /* 0x000fe20000400000 */
[----:B------:R-:W-:Y:S01]  /*b130*/  FSEL R245, RZ, -23, P5 ;  /* 0xc1b80000fff57808 */ /* 0x000fe20002800000 */
[----:B------:R-:W-:Y:S01]  /*b140*/  @!P3 FMUL R186, R186, 16777216 ;  /* 0x4b800000babab820 */ /* 0x000fe20000400000 */
[----:B------:R-:W-:Y:S01]  /*b150*/  I2F R52, R92 ;  /* 0x0000005c00347306 */ /* 0x000fe20000201400 */
[----:B------:R-:W-:Y:S01]  /*b160*/  @!P3 FMUL R159, R159, 16777216 ;  /* 0x4b8000009f9fb820 */ /* 0x000fe20000400000 */
[----:B------:R-:W-:Y:S01]  /*b170*/  FSEL R246, RZ, -23, P6 ;  /* 0xc1b80000fff67808 */ /* 0x000fe20003000000 */
[----:B------:R-:W-:Y:S01]  /*b180*/  @!P3 FMUL R158, R158, 16777216 ;  /* 0x4b8000009e9eb820 */ /* 0x000fe20000400000 */
[----:B------:R-:W-:Y:S01]  /*b190*/  LOP3.LUT R60, R60, 0x80, RZ, 0xc0, !PT ;  /* 0x000000803c3c7812 */ /* 0x000fe200078ec0ff */
[----:B------:R-:W-:Y:S01]  /*b1a0*/  @!P3 FMUL R155, R155, 16777216 ;  /* 0x4b8000009b9bb820 */ /* 0x000fe20000400000 */
[----:B------:R-:W-:Y:S01]  /*b1b0*/  ISETP.GE.U32.AND P0, PT, R61, 0x40, PT ;  /* 0x000000403d00780c */ /* 0x000fe20003f06070 */
[----:B------:R-:W-:Y:S01]  /*b1c0*/  @!P3 FMUL R154, R154, 16777216 ;  /* 0x4b8000009a9ab820 */ /* 0x000fe20000400000 */
[----:B------:R-:W-:Y:S01]  /*b1d0*/  I2F R54, R42 ;  /* 0x0000002a00367306 */ /* 0x000fe20000201400 */
[----:B------:R-:W-:Y:S01]  /*b1e0*/  @!P3 FMUL R151, R151, 16777216 ;  /* 0x4b8000009797b820 */ /* 0x000fe20000400000 */
[----:B------:R-:W-:Y:S01]  /*b1f0*/  LEA R64, R61, R64, 0x4 ;  /* 0x000000403d407211 */ /* 0x000fe200078e20ff */
[----:B------:R-:W-:Y:S01]  /*b200*/  @!P3 FMUL R150, R150, 16777216 ;  /* 0x4b8000009696b820 */ /* 0x000fe20000400000 */
[----:B0-----:R-:W-:Y:S01]  /*b210*/  IADD3 R95, R36, -R95, RZ ;  /* 0x8000005f245f7210 */ /* 0x001fe20007ffe0ff */
[----:B------:R-:W-:Y:S01]  /*b220*/  @!P3 FMUL R147, R147, 16777216 ;  /* 0x4b8000009393b820 */ /* 0x000fe20000400000 */
[----:B------:R-:W-:Y:S01]  /*b230*/  ISETP.GE.U32.AND P5, PT, R39, 0x7f800000, PT ;  /* 0x7f8000002700780c */ /* 0x000fe20003fa6070 */
[----:B------:R-:W-:Y:S01]  /*b240*/  @!P3 FMUL R146, R146, 16777216 ;  /* 0x4b8000009292b820 */ /* 0x000fe20000400000 */
[----:B------:R0:W-:Y:S01]  /*b250*/  I2F R55, R43 ;  /* 0x0000002b00377306 */ /* 0x0001e20000201400 */
[----:B------:R-:W-:Y:S01]  /*b260*/  @!P3 FMUL R143, R143, 16777216 ;  /* 0x4b8000008f8fb820 */ /* 0x000fe20000400000 */
[----:B------:R-:W-:Y:S01]  /*b270*/  SHF.R.U32.HI R169, RZ, 0x6, R169 ;  /* 0x00000006ffa97819 */ /* 0x000fe200000116a9 */
[----:B------:R-:W-:Y:S01]  /*b280*/  @!P3 FMUL R142, R142, 16777216 ;  /* 0x4b8000008e8eb820 */ /* 0x000fe20000400000 */
[----:B------:R-:W-:Y:S01]  /*b290*/  ISETP.GE.U32.AND P4, PT, R37, 0x7f800000, PT ;  /* 0x7f8000002500780c */ /* 0x000fe20003f86070 */
[----:B------:R-:W-:Y:S01]  /*b2a0*/  @!P3 FMUL R139, R139, 16777216 ;  /* 0x4b8000008b8bb820 */ /* 0x000fe20000400000 */
[----:B------:R-:W-:Y:S01]  /*b2b0*/  SGXT.U32 R169, R169, 0x1 ;  /* 0x00000001a9a9781a */ /* 0x000fe20000000000 */
[----:B------:R-:W-:Y:S01]  /*b2c0*/  @!P3 FMUL R138, R138, 16777216 ;  /* 0x4b8000008a8ab820 */ /* 0x000fe20000400000 */
[----:B------:R-:W-:Y:S01]  /*b2d0*/  FSETP.GEU.AND P3, PT, |R244|, 1.175494350822287508e-38, PT ;  /* 0x00800000f400780b */ /* 0x000fe20003f6e200 */
[----:B------:R-:W-:Y:S01]  /*b2e0*/  @P2 FMUL R101, R101, 0.25 ;  /* 0x3e80000065652820 */ /* 0x000fe20000400000 */
[----:B------:R-:W-:Y:S01]  /*b2f0*/  I2F R56, R45 ;  /* 0x0000002d00387306 */ /* 0x000fe20000201400 */
[----:B------:R-:W-:Y:S01]  /*b300*/  @P2 FMUL R100, R100, 0.25 ;  /* 0x3e80000064642820 */ /* 0x000fe20000400000 */
[----:B0-----:R-:W-:Y:S01]  /*b310*/  IADD3 R43, R38, -R43, RZ ;  /* 0x8000002b262b7210 */ /* 0x001fe20007ffe0ff */
[----:B------:R-:W-:Y:S01]  /*b320*/  @P2 FMUL R185, R185, 0.25 ;  /* 0x3e800000b9b92820 */ /* 0x000fe20000400000 */
[----:B------:R-:W-:Y:S01]  /*b330*/  ISETP.GE.U32.AND P6, PT, R41, 0x7f800000, PT ;  /* 0x7f8000002900780c */ /* 0x000fe20003fc6070 */
[----:B------:R-:W-:-:S02]  /*b340*/  @P2 FMUL R184, R184, 0.25 ;  /* 0x3e800000b8b82820 */ /* 0x000fc40000400000 */
[----:B------:R-:W-:Y:S01]  /*b350*/  @P2 FMUL R157, R157, 0.25 ;  /* 0x3e8000009d9d2820 */ /* 0x000fe20000400000 */
[----:B------:R0:W-:Y:S01]  /*b360*/  I2F R57, R48 ;  /* 0x0000003000397306 */ /* 0x0001e20000201400 */
[----:B------:R-:W-:Y:S02]  /*b370*/  @P2 FMUL R156, R156, 0.25 ;  /* 0x3e8000009c9c2820 */ /* 0x000fe40000400000 */
[----:B------:R-:W-:Y:S02]  /*b380*/  @P2 FMUL R153, R153, 0.25 ;  /* 0x3e80000099992820 */ /* 0x000fe40000400000 */
[----:B------:R-:W-:Y:S02]  /*b390*/  @P2 FMUL R152, R152, 0.25 ;  /* 0x3e80000098982820 */ /* 0x000fe40000400000 */
[----:B------:R-:W-:Y:S01]  /*b3a0*/  @P2 FMUL R149, R149, 0.25 ;  /* 0x3e80000095952820 */ /* 0x000fe20000400000 */
[----:B------:R-:W-:Y:S01]  /*b3b0*/  MUFU.RCP R97, R243 ;  /* 0x000000f300617308 */ /* 0x000fe20000001000 */
[----:B------:R-:W-:Y:S01]  /*b3c0*/  @P2 FMUL R148, R148, 0.25 ;  /* 0x3e80000094942820 */ /* 0x000fe20000400000 */
[----:B0-----:R-:W-:Y:S01]  /*b3d0*/  IADD3 R48, R41, -R48, RZ ;  /* 0x8000003029307210 */ /* 0x001fe20007ffe0ff */
[----:B------:R-:W-:-:S02]  /*b3e0*/  @P2 FMUL R145, R145, 0.25 ;  /* 0x3e80000091912820 */ /* 0x000fc40000400000 */
[----:B------:R-:W-:Y:S02]  /*b3f0*/  @P2 FMUL R244, R244, 0.25 ;  /* 0x3e800000f4f42820 */ /* 0x000fe40000400000 */
[----:B------:R-:W-:Y:S02]  /*b400*/  @P2 FMUL R144, R144, 0.25 ;  /* 0x3e80000090902820 */ /* 0x000fe40000400000 */
[----:B------:R-:W-:Y:S02]  /*b410*/  @P2 FMUL R141, R141, 0.25 ;  /* 0x3e8000008d8d2820 */ /* 0x000fe40000400000 */
[----:B------:R-:W-:Y:S02]  /*b420*/  @P2 FMUL R140, R140, 0.25 ;  /* 0x3e8000008c8c2820 */ /* 0x000fe40000400000 */
[----:B------:R-:W-:Y:S02]  /*b430*/  @P2 FMUL R137, R137, 0.25 ;  /* 0x3e80000089892820 */ /* 0x000fe40000400000 */
[----:B------:R-:W-:Y:S01]  /*b440*/  @P2 FMUL R136, R136, 0.25 ;  /* 0x3e80000088882820 */ /* 0x000fe20000400000 */
[----:B------:R-:W-:Y:S01]  /*b450*/  FSETP.GT.AND P2, PT, |R35|, 8.50705917302346158658e+37, PT ;  /* 0x7e8000002300780b */ /* 0x000fe20003f44200 */
[----:B------:R-:W-:-:S02]  /*b460*/  @!P3 FMUL R244, R244, 16777216 ;  /* 0x4b800000f4f4b820 */ /* 0x000fc40000400000 */
[----:B------:R-:W-:Y:S02]  /*b470*/  @!P3 FMUL R101, R101, 16777216 ;  /* 0x4b8000006565b820 */ /* 0x000fe40000400000 */
[----:B------:R-:W-:Y:S01]  /*b480*/  @!P3 FMUL R100, R100, 16777216 ;  /* 0x4b8000006464b820 */ /* 0x000fe20000400000 */
[----:B------:R-:W0:Y:S01]  /*b490*/  MUFU.RCP R134, R244 ;  /* 0x000000f400867308 */ /* 0x000e220000001000 */
[----:B------:R-:W-:Y:S02]  /*b4a0*/  @!P3 FMUL R185, R185, 16777216 ;  /* 0x4b800000b9b9b820 */ /* 0x000fe40000400000 */
[----:B------:R-:W-:Y:S02]  /*b4b0*/  @!P3 FMUL R184, R184, 16777216 ;  /* 0x4b800000b8b8b820 */ /* 0x000fe40000400000 */
[----:B------:R-:W-:Y:S02]  /*b4c0*/  @!P3 FMUL R157, R157, 16777216 ;  /* 0x4b8000009d9db820 */ /* 0x000fe40000400000 */
[----:B------:R-:W-:-:S02]  /*b4d0*/  @!P3 FMUL R156, R156, 16777216 ;  /* 0x4b8000009c9cb820 */ /* 0x000fc40000400000 */
[----:B------:R-:W-:Y:S02]  /*b4e0*/  @!P3 FMUL R153, R153, 16777216 ;  /* 0x4b8000009999b820 */ /* 0x000fe40000400000 */
[----:B------:R-:W-:Y:S02]  /*b4f0*/  @!P3 FMUL R152, R152, 16777216 ;  /* 0x4b8000009898b820 */ /* 0x000fe40000400000 */
[----:B------:R-:W-:Y:S02]  /*b500*/  @!P3 FMUL R149, R149, 16777216 ;  /* 0x4b8000009595b820 */ /* 0x000fe40000400000 */
[----:B------:R-:W-:Y:S02]  /*b510*/  @!P3 FMUL R148, R148, 16777216 ;  /* 0x4b8000009494b820 */ /* 0x000fe40000400000 */
[----:B------:R-:W-:Y:S02]  /*b520*/  @!P3 FMUL R145, R145, 16777216 ;  /* 0x4b8000009191b820 */ /* 0x000fe40000400000 */
[----:B------:R-:W-:-:S02]  /*b530*/  @!P3 FMUL R144, R144, 16777216 ;  /* 0x4b8000009090b820 */ /* 0x000fc40000400000 */
[----:B------:R-:W-:Y:S02]  /*b540*/  @!P3 FMUL R141, R141, 16777216 ;  /* 0x4b8000008d8db820 */ /* 0x000fe40000400000 */
[----:B------:R-:W-:Y:S02]  /*b550*/  @!P3 FMUL R140, R140, 16777216 ;  /* 0x4b8000008c8cb820 */ /* 0x000fe40000400000 */
[----:B------:R-:W-:Y:S02]  /*b560*/  @!P3 FMUL R137, R137, 16777216 ;  /* 0x4b8000008989b820 */ /* 0x000fe40000400000 */
[----:B------:R-:W-:Y:S01]  /*b570*/  @!P3 FMUL R136, R136, 16777216 ;  /* 0x4b8000008888b820 */ /* 0x000fe20000400000 */
[----:B------:R-:W-:Y:S01]  /*b580*/  FSETP.GEU.AND P3, PT, |R168|, 1.175494350822287508e-38, PT ;  /* 0x00800000a800780b */ /* 0x000fe20003f6e200 */
[----:B------:R-:W-:Y:S02]  /*b590*/  @P1 FMUL R135, R135, 0.25 ;  /* 0x3e80000087871820 */ /* 0x000fe40000400000 */
[----:B------:R-:W-:-:S02]  /*b5a0*/  @P1 FMUL R34, R34, 0.25 ;  /* 0x3e80000022221820 */ /* 0x000fc40000400000 */
[----:B------:R-:W-:Y:S02]  /*b5b0*/  @P1 FMUL R33, R33, 0.25 ;  /* 0x3e80000021211820 */ /* 0x000fe40000400000 */
[----:B------:R-:W-:Y:S02]  /*b5c0*/  @P1 FMUL R32, R32, 0.25 ;  /* 0x3e80000020201820 */ /* 0x000fe40000400000 */
[----:B------:R-:W-:Y:S02]  /*b5d0*/  @P1 FMUL R7, R7, 0.25 ;  /* 0x3e80000007071820 */ /* 0x000fe40000400000 */
[----:B------:R-:W-:Y:S02]  /*b5e0*/  @P1 FMUL R6, R6, 0.25 ;  /* 0x3e80000006061820 */ /* 0x000fe40000400000 */
        /* <DEDUP_REMOVED lines=10> */
[----:B------:R-:W-:Y:S01]  /*b690*/  @P1 FMUL R182, R182, 0.25 ;  /* 0x3e800000b6b61820 */ /* 0x000fe20000400000 */
[----:B------:R-:W-:Y:S01]  /*b6a0*/  FSETP.GT.AND P1, PT, |R247|, 8.50705917302346158658e+37, PT ;  /* 0x7e800000f700780b */ /* 0x000fe20003f24200 */
        /* <DEDUP_REMOVED lines=16> */
[----:B------:R-:W-:Y:S01]  /*b7b0*/  @!P3 FMUL R182, R182, 16777216 ;  /* 0x4b800000b6b6b820 */ /* 0x000fe20000400000 */
[----:B------:R-:W-:Y:S01]  /*b7c0*/  FSETP.GEU.AND P3, PT, |R35|, 1.175494350822287508e-38, PT ;  /* 0x008000002300780b */ /* 0x000fe20003f6e200 */
        /* <DEDUP_REMOVED lines=16> */
[----:B------:R-:W-:Y:S01]  /*b8d0*/  @P2 FMUL R180, R180, 0.25 ;  /* 0x3e800000b4b42820 */ /* 0x000fe20000400000 */
[----:B------:R-:W-:Y:S01]  /*b8e0*/  FSETP.GT.AND P2, PT, |R248|, 8.50705917302346158658e+37, PT ;  /* 0x7e800000f800780b */ /* 0x000fe20003f44200 */
[----:B------:R-:W-:Y:S02]  /*b8f0*/  @!P3 FMUL R35, R35, 16777216 ;  /* 0x4b8000002323b820 */ /* 0x000fe40000400000 */
[----:B------:R-:W-:Y:S02]  /*b900*/  @!P3 FMUL R4, R4, 16777216 ;  /* 0x4b8000000404b820 */ /* 0x000fe40000400000 */
[----:B------:R-:W-:Y:S02]  /*b910*/  @!P3 FMUL R132, R132, 16777216 ;  /* 0x4b8000008484b820 */ /* 0x000fe40000400000 */
[----:B------:R-:W-:Y:S01]  /*b920*/  @!P3 FMUL R129, R129, 16777216 ;  /* 0x4b8000008181b820 */ /* 0x000fe20000400000 */
[----:B------:R-:W-:Y:S01]  /*b930*/  MUFU.RCP R35, R35 ;  /* 0x0000002300237308 */ /* 0x000fe20000001000 */
        /* <DEDUP_REMOVED lines=12> */
[----:B------:R-:W-:Y:S01]  /*ba00*/  @!P3 FMUL R180, R180, 16777216 ;  /* 0x4b800000b4b4b820 */ /* 0x000fe20000400000 */
[----:B------:R-:W-:Y:S01]  /*ba10*/  FSETP.GEU.AND P3, PT, |R247|, 1.175494350822287508e-38, PT ;  /* 0x00800000f700780b */ /* 0x000fe20003f6e200 */
        /* <DEDUP_REMOVED lines=16> */
[----:B------:R-:W-:Y:S01]  /*bb20*/  @P1 FMUL R162, R162, 0.25 ;  /* 0x3e800000a2a21820 */ /* 0x000fe20000400000 */
[----:B------:R-:W-:Y:S01]  /*bb30*/  FSETP.GT.AND P1, PT, |R249|, 8.50705917302346158658e+37, PT ;  /* 0x7e800000f900780b */ /* 0x000fe20003f24200 */
[----:B------:R-:W-:Y:S02]  /*bb40*/  @!P3 FMUL R247, R247, 16777216 ;  /* 0x4b800000f7f7b820 */ /* 0x000fe40000400000 */
[----:B------:R-:W-:-:S02]  /*bb50*/  @!P3 FMUL R175, R175, 16777216 ;  /* 0x4b800000afafb820 */ /* 0x000fc40000400000 */
[----:B------:R-:W-:Y:S02]  /*bb60*/  @!P3 FMUL R174, R174, 16777216 ;  /* 0x4b800000aeaeb820 */ /* 0x000fe40000400000 */
[----:B------:R-:W-:Y:S01]  /*bb70*/  @!P3 FMUL R87, R87, 16777216 ;  /* 0x4b8000005757b820 */ /* 0x000fe20000400000 */
[----:B------:R-:W-:Y:S01]  /*bb80*/  MUFU.RCP R247, R247 ;  /* 0x000000f700f77308 */ /* 0x000fe20000001000 */
        /* <DEDUP_REMOVED lines=12> */
[----:B------:R-:W-:Y:S01]  /*bc50*/  @!P3 FMUL R162, R162, 16777216 ;  /* 0x4b800000a2a2b820 */ /* 0x000fe20000400000 */
[----:B------:R-:W-:Y:S01]  /*bc60*/  FSETP.GEU.AND P3, PT, |R248|, 1.175494350822287508e-38, PT ;  /* 0x00800000f800780b */ /* 0x000fe20003f6e200 */
        /* <DEDUP_REMOVED lines=16> */
[----:B------:R-:W-:Y:S01]  /*bd70*/  @P2 FMUL R160, R160, 0.25 ;  /* 0x3e800000a0a02820 */ /* 0x000fe20000400000 */
[----:B------:R-:W-:Y:S01]  /*bd80*/  FSETP.GT.AND P2, PT, |R250|, 8.50705917302346158658e+37, PT ;  /* 0x7e800000fa00780b */ /* 0x000fe20003f44200 */
[----:B------:R-:W-:Y:S01]  /*bd90*/  IMAD R46, R200, 0x10, R44 ;  /* 0x00000010c82e7824 */ /* 0x000fe200078e022c */
[----:B------:R-:W-:Y:S01]  /*bda0*/  IADD3 R44, R3, -0x3f3504f3, RZ ;  /* 0xc0cafb0d032c7810 */ /* 0x000fe20007ffe0ff */
[----:B------:R-:W-:Y:S02]  /*bdb0*/  @!P3 FMUL R248, R248, 16777216 ;  /* 0x4b800000f8f8b820 */ /* 0x000fe40000400000 */
[----:B------:R-:W-:Y:S01]  /*bdc0*/  @!P3 FMUL R173, R173, 16777216 ;  /* 0x4b800000adadb820 */ /* 0x000fe20000400000 */
[----:B------:R-:W-:Y:S01]  /*bdd0*/  LEA R47, R46, R47, 0x6 ;  /* 0x0000002f2e2f7211 */ /* 0x000fe200078e30ff */
[----:B------:R-:W-:Y:S01]  /*bde0*/  @!P3 FMUL R172, R172, 16777216 ;  /* 0x4b800000acacb820 */ /* 0x000fe20000400000 */
[----:B------:R-:W-:Y:S01]  /*bdf0*/  IADD3 R46, R235, -0x3f3504f3, RZ ;  /* 0xc0cafb0deb2e7810 */ /* 0x000fe20007ffe0ff */
[----:B------:R-:W-:Y:S01]  /*be00*/  @!P3 FMUL R85, R85, 16777216 ;  /* 0x4b8000005555b820 */ /* 0x000fe20000400000 */
[----:B------:R-:W-:Y:S01]  /*be10*/  LOP3.LUT R44, R44, 0xff800000, RZ, 0xc0, !PT ;  /* 0xff8000002c2c7812 */ /* 0x000fe200078ec0ff */
[----:B------:R-:W-:Y:S01]  /*be20*/  @!P3 FMUL R84, R84, 16777216 ;  /* 0x4b8000005454b820 */ /* 0x000fe20000400000 */
[----:B------:R-:W-:Y:S01]  /*be30*/  LOP3.LUT R46, R46, 0xff800000, RZ, 0xc0, !PT ;  /* 0xff8000002e2e7812 */ /* 0x000fe200078ec0ff */
[----:B------:R-:W-:Y:S01]  /*be40*/  @!P3 FMUL R81, R81, 16777216 ;  /* 0x4b8000005151b820 */ /* 0x000fe20000400000 */
[----:B------:R-:W1:Y:S01]  /*be50*/  I2F R58, R44 ;  /* 0x0000002c003a7306 */ /* 0x000e620000201400 */
[----:B------:R-:W-:-:S02]  /*be60*/  @!P3 FMUL R80, R80, 16777216 ;  /* 0x4b8000005050b820 */ /* 0x000fc40000400000 */
[----:B------:R-:W-:Y:S02]  /*be70*/  @!P3 FMUL R77, R77, 16777216 ;  /* 0x4b8000004d4db820 */ /* 0x000fe40000400000 */
[----:B------:R-:W-:Y:S02]  /*be80*/  @!P3 FMUL R76, R76, 16777216 ;  /* 0x4b8000004c4cb820 */ /* 0x000fe40000400000 */
[----:B------:R-:W-:Y:S01]  /*be90*/  @!P3 FMUL R73, R73, 16777216 ;  /* 0x4b8000004949b820 */ /* 0x000fe20000400000 */
[----:B------:R2:W3:Y:S01]  /*bea0*/  I2F R59, R46 ;  /* 0x0000002e003b7306 */ /* 0x0004e20000201400 */
[----:B------:R-:W-:Y:S02]  /*beb0*/  @!P3 FMUL R72, R72, 16777216 ;  /* 0x4b8000004848b820 */ /* 0x000fe40000400000 */
[----:B------:R-:W-:Y:S02]  /*bec0*/  @!P3 FMUL R69, R69, 16777216 ;  /* 0x4b8000004545b820 */ /* 0x000fe40000400000 */
[----:B------:R-:W-:-:S02]  /*bed0*/  @!P3 FMUL R68, R68, 16777216 ;  /* 0x4b8000004444b820 */ /* 0x000fc40000400000 */
[----:B------:R-:W-:Y:S01]  /*bee0*/  @!P3 FMUL R65, R65, 16777216 ;  /* 0x4b8000004141b820 */ /* 0x000fe20000400000 */
[----:B------:R-:W-:Y:S01]  /*bef0*/  MUFU.RCP R248, R248 ;  /* 0x000000f800f87308 */ /* 0x000fe20000001000 */
[----:B------:R-:W-:Y:S01]  /*bf00*/  @!P3 FMUL R2, R2, 16777216 ;  /* 0x4b8000000202b820 */ /* 0x000fe20000400000 */
[----:B--2---:R-:W-:Y:S01]  /*bf10*/  IADD3 R46, R235, -R46, RZ ;  /* 0x8000002eeb2e7210 */ /* 0x004fe20007ffe0ff */
        /* <DEDUP_REMOVED lines=20> */
[C---:B------:R-:W-:Y:S01]  /*c060*/  FSETP.GEU.AND P1, PT, |R250|.reuse, 1.175494350822287508e-38, PT ;  /* 0x00800000fa00780b */ /* 0x040fe20003f2e200 */
[----:B------:R-:W-:Y:S02]  /*c070*/  @P2 FMUL R250, R250, 0.25 ;  /* 0x3e800000fafa2820 */ /* 0x000fe40000400000 */
[----:B------:R-:W-:Y:S02]  /*c080*/  @!P3 FMUL R249, R249, 16777216 ;  /* 0x4b800000f9f9b820 */ /* 0x000fe40000400000 */
[----:B0-----:R-:W-:-:S02]  /*c090*/  FMUL R123, R134, R141 ;  /* 0x0000008d867b7220 */ /* 0x001fc40000400000 */
[----:B------:R-:W0:Y:S01]  /*c0a0*/  MUFU.RCP R141, R168 ;  /* 0x000000a8008d7308 */ /* 0x000e220000001000 */
[----:B------:R-:W-:Y:S02]  /*c0b0*/  FFMA.FTZ R49, R50, 1.1920928955078125e-07, R49 ;  /* 0x3400000032317823 */ /* 0x000fe40000010031 */
[----:B------:R-:W-:Y:S02]  /*c0c0*/  FFMA.FTZ R50, R52, 1.1920928955078125e-07, R51 ;  /* 0x3400000034327823 */ /* 0x000fe40000010033 */
[----:B------:R-:W-:Y:S02]  /*c0d0*/  FFMA.FTZ R51, R54, 1.1920928955078125e-07, R53 ;  /* 0x3400000036337823 */ /* 0x000fe40000010035 */
[----:B------:R-:W-:Y:S01]  /*c0e0*/  @!P1 FMUL R250, R250, 16777216 ;  /* 0x4b800000fafa9820 */ /* 0x000fe20000400000 */
[----:B------:R-:W2:Y:S01]  /*c0f0*/  MUFU.RCP R249, R249 ;  /* 0x000000f900f97308 */ /* 0x000ea20000001000 */
[----:B------:R-:W-:Y:S02]  /*c100*/  FFMA.FTZ R240, R55, 1.1920928955078125e-07, R240 ;  /* 0x3400000037f07823 */ /* 0x000fe400000100f0 */
[----:B------:R-:W-:-:S02]  /*c110*/  FFMA.FTZ R241, R56, 1.1920928955078125e-07, R241 ;  /* 0x3400000038f17823 */ /* 0x000fc400000100f1 */
[----:B------:R-:W-:Y:S02]  /*c120*/  FFMA.FTZ R242, R57, 1.1920928955078125e-07, R242 ;  /* 0x3400000039f27823 */ /* 0x000fe400000100f2 */
[----:B-1----:R-:W-:Y:S01]  /*c130*/  FFMA.FTZ R245, R58, 1.1920928955078125e-07, R245 ;  /* 0x340000003af57823 */ /* 0x002fe200000100f5 */
[----:B------:R-:W1:Y:S01]  /*c140*/  MUFU.RCP R250, R250 ;  /* 0x000000fa00fa7308 */ /* 0x000e620000001000 */
[----:B---3--:R-:W-:Y:S02]  /*c150*/  FFMA.FTZ R246, R59, 1.1920928955078125e-07, R246 ;  /* 0x340000003bf67823 */ /* 0x008fe400000100f6 */
[----:B------:R-:W-:Y:S02]  /*c160*/  @P2 FMUL R9, R9, 0.25 ;  /* 0x3e80000009092820 */ /* 0x000fe40000400000 */
[----:B------:R-:W-:Y:S02]  /*c170*/  @P2 FMUL R13, R13, 0.25 ;  /* 0x3e8000000d0d2820 */ /* 0x000fe40000400000 */
[----:B------:R-:W-:-:S02]  /*c180*/  @P2 FMUL R24, R24, 0.25 ;  /* 0x3e80000018182820 */ /* 0x000fc40000400000 */
[----:B------:R-:W-:Y:S02]  /*c190*/  IMAD.IADD R209, R209, 0x1, R60 ;  /* 0x00000001d1d17824 */ /* 0x000fe400078e023c */
[C---:B------:R-:W-:Y:S02]  /*c1a0*/  FMUL R52, R97.reuse, R103 ;  /* 0x0000006761347220 */ /* 0x040fe40000400000 */
[C---:B------:R-:W-:Y:S01]  /*c1b0*/  FMUL R54, R97.reuse, R102 ;  /* 0x0000006661367220 */ /* 0x040fe20000400000 */
[----:B------:R-:W-:Y:S01]  /*c1c0*/  LEA.HI R209, R200, R209, RZ, 0x1f ;  /* 0x000000d1c8d17211 */ /* 0x000fe200078ff8ff */
        /* <DEDUP_REMOVED lines=12> */
[----:B------:R-:W-:Y:S02]  /*c290*/  FMUL R96, R97, R139 ;  /* 0x0000008b61607220 */ /* 0x000fe40000400000 */
[----:B------:R-:W-:Y:S02]  /*c2a0*/  @P2 FMUL R164, R164, 0.25 ;  /* 0x3e800000a4a42820 */ /* 0x000fe40000400000 */
[----:B------:R-:W-:Y:S01]  /*c2b0*/  @P2 FMUL R104, R104, 0.25 ;  /* 0x3e80000068682820 */ /* 0x000fe20000400000 */
[----:B------:R-:W-:Y:S01]  /*c2c0*/  F2FP.PACK_AB R96, R91, R96 ;  /* 0x000000605b60723e */ /* 0x000fe200000000ff */
[----:B------:R-:W-:-:S02]  /*c2d0*/  @P2 FMUL R8, R8, 0.25 ;  /* 0x3e80000008082820 */ /* 0x000fc40000400000 */
[----:B------:R-:W-:Y:S02]  /*c2e0*/  @P2 FMUL R12, R12, 0.25 ;  /* 0x3e8000000c0c2820 */ /* 0x000fe40000400000 */
[----:B------:R-:W-:Y:S02]  /*c2f0*/  @P2 FMUL R17, R17, 0.25 ;  /* 0x3e80000011112820 */ /* 0x000fe40000400000 */
[----:B------:R-:W-:Y:S02]  /*c300*/  @P2 FMUL R16, R16, 0.25 ;  /* 0x3e80000010102820 */ /* 0x000fe40000400000 */
[----:B------:R-:W-:Y:S02]  /*c310*/  @P2 FMUL R21, R21, 0.25 ;  /* 0x3e80000015152820 */ /* 0x000fe40000400000 */
[----:B------:R-:W-:Y:S02]  /*c320*/  @P2 FMUL R20, R20, 0.25 ;  /* 0x3e80000014142820 */ /* 0x000fe40000400000 */
[----:B------:R-:W-:-:S02]  /*c330*/  @P2 FMUL R28, R28, 0.25 ;  /* 0x3e8000001c1c2820 */ /* 0x000fc40000400000 */
[----:B------:R-:W-:Y:S02]  /*c340*/  FMUL R97, R97, R138 ;  /* 0x0000008a61617220 */ /* 0x000fe40000400000 */
[C---:B------:R-:W-:Y:S02]  /*c350*/  FMUL R60, R134.reuse, R101 ;  /* 0x00000065863c7220 */ /* 0x040fe40000400000 */
[C---:B------:R-:W-:Y:S02]  /*c360*/  FMUL R99, R134.reuse, R100 ;  /* 0x0000006486637220 */ /* 0x040fe40000400000 */
[----:B------:R-:W-:Y:S02]  /*c370*/  @!P3 FMUL R107, R107, 16777216 ;  /* 0x4b8000006b6bb820 */ /* 0x000fe40000400000 */
        /* <DEDUP_REMOVED lines=12> */
[----:B0-----:R-:W-:Y:S02]  /*c440*/  FMUL R138, R141, R32 ;  /* 0x000000208d8a7220 */ /* 0x001fe40000400000 */
[----:B------:R-:W-:-:S02]  /*c450*/  FMUL R146, R247, R87 ;  /* 0x00000057f7927220 */ /* 0x000fc40000400000 */
[----:B------:R-:W-:Y:S02]  /*c460*/  @!P3 FMUL R106, R106, 16777216 ;  /* 0x4b8000006a6ab820 */ /* 0x000fe40000400000 */
[----:B------:R-:W-:Y:S02]  /*c470*/  @!P3 FMUL R10, R10, 16777216 ;  /* 0x4b8000000a0ab820 */ /* 0x000fe40000400000 */
[----:B------:R-:W-:Y:S02]  /*c480*/  @!P3 FMUL R19, R19, 16777216 ;  /* 0x4b8000001313b820 */ /* 0x000fe40000400000 */
[----:B------:R-:W-:Y:S02]  /*c490*/  FMUL R134, R134, R136 ;  /* 0x0000008886867220 */ /* 0x000fe40000400000 */
[----:B------:R-:W-:Y:S02]  /*c4a0*/  FMUL R133, R141, R135 ;  /* 0x000000878d857220 */ /* 0x000fe40000400000 */
[----:B------:R-:W-:-:S02]  /*c4b0*/  FMUL R87, R247, R86 ;  /* 0x00000056f7577220 */ /* 0x000fc40000400000 */
[----:B------:R-:W-:Y:S02]  /*c4c0*/  FMUL R32, R247, R67 ;  /* 0x00000043f7207220 */ /* 0x000fe40000400000 */
        /* <DEDUP_REMOVED lines=14> */
[C---:B------:R-:W-:Y:S02]  /*c5b0*/  FMUL R135, R141.reuse, R34 ;  /* 0x000000228d877220 */ /* 0x040fe40000400000 */
[----:B------:R-:W-:Y:S02]  /*c5c0*/  FMUL R136, R141, R33 ;  /* 0x000000218d887220 */ /* 0x000fe40000400000 */
[----:B------:R-:W-:-:S02]  /*c5d0*/  FMUL R86, R247, R66 ;  /* 0x00000042f7567220 */ /* 0x000fc40000400000 */
[----:B------:R-:W-:Y:S02]  /*c5e0*/  FMUL R67, R248, R84 ;  /* 0x00000054f8437220 */ /* 0x000fe40000400000 */
[----:B------:R-:W-:Y:S01]  /*c5f0*/  @!P3 FMUL R30, R30, 16777216 ;  /* 0x4b8000001e1eb820 */ /* 0x000fe20000400000 */
[----:B------:R-:W-:Y:S01]  /*c600*/  ISETP.GE.U32.AND P3, PT, R38, 0x7f800000, PT ;  /* 0x7f8000002600780c */ /* 0x000fe20003f66070 */
[----:B------:R-:W-:Y:S02]  /*c610*/  @P2 FMUL R165, R165, 0.25 ;  /* 0x3e800000a5a52820 */ /* 0x000fe40000400000 */
[----:B------:R-:W-:Y:S02]  /*c620*/  @P2 FMUL R105, R105, 0.25 ;  /* 0x3e80000069692820 */ /* 0x000fe40000400000 */
[----:B------:R-:W-:Y:S02]  /*c630*/  @P2 FMUL R25, R25, 0.25 ;  /* 0x3e80000019192820 */ /* 0x000fe40000400000 */
[----:B------:R-:W-:Y:S01]  /*c640*/  @P2 FMUL R29, R29, 0.25 ;  /* 0x3e8000001d1d2820 */ /* 0x000fe20000400000 */
[----:B------:R-:W-:Y:S01]  /*c650*/  FSETP.NEU.AND P2, PT, R36, RZ, PT ;  /* 0x000000ff2400720b */ /* 0x000fe20003f4d000 */
        /* <DEDUP_REMOVED lines=9> */
[C---:B------:R-:W-:Y:S02]  /*c6f0*/  FMUL R34, R247.reuse, R83 ;  /* 0x00000053f7227220 */ /* 0x040fe40000400000 */
[----:B------:R-:W-:Y:S02]  /*c700*/  FMUL R33, R247, R75 ;  /* 0x0000004bf7217220 */ /* 0x000fe40000400000 */
[----:B------:R-:W-:Y:S02]  /*c710*/  FMUL R66, R248, R85 ;  /* 0x00000055f8427220 */ /* 0x000fe40000400000 */
[----:B--2---:R-:W-:-:S02]  /*c720*/  FMUL R84, R249, R107 ;  /* 0x0000006bf9547220 */ /* 0x004fc40000400000 */
[----:B------:R-:W-:Y:S02]  /*c730*/  FMUL R143, R35, R4 ;  /* 0x00000004238f7220 */ /* 0x000fe40000400000 */
[----:B------:R-:W-:Y:S02]  /*c740*/  FMUL R83, R247, R78 ;  /* 0x0000004ef7537220 */ /* 0x000fe40000400000 */
[----:B------:R-:W-:Y:S02]  /*c750*/  FMUL R75, R248, R76 ;  /* 0x0000004cf84b7220 */ /* 0x000fe40000400000 */
[C---:B------:R-:W-:Y:S02]  /*c760*/  FMUL R85, R249.reuse, R106 ;  /* 0x0000006af9557220 */ /* 0x040fe40000400000 */
[C---:B------:R-:W-:Y:S02]  /*c770*/  FMUL R107, R249.reuse, R10 ;  /* 0x0000000af96b7220 */ /* 0x040fe40000400000 */
[----:B------:R-:W-:-:S02]  /*c780*/  FMUL R147, R249, R19 ;  /* 0x00000013f9937220 */ /* 0x000fc40000400000 */
[C---:B------:R-:W-:Y:S02]  /*c790*/  FMUL R137, R141.reuse, R7 ;  /* 0x000000078d897220 */ /* 0x040fe40000400000 */
[C---:B------:R-:W-:Y:S02]  /*c7a0*/  FMUL R139, R141.reuse, R6 ;  /* 0x000000068d8b7220 */ /* 0x040fe40000400000 */
[----:B------:R-:W-:Y:S02]  /*c7b0*/  FMUL R140, R141, R5 ;  /* 0x000000058d8c7220 */ /* 0x000fe40000400000 */
[----:B------:R-:W-:Y:S02]  /*c7c0*/  FMUL R78, R247, R71 ;  /* 0x00000047f74e7220 */ /* 0x000fe40000400000 */
[----:B------:R-:W-:Y:S02]  /*c7d0*/  FMUL R76, R248, R69 ;  /* 0x00000045f84c7220 */ /* 0x000fe40000400000 */
[----:B------:R-:W-:Y:S01]  /*c7e0*/  FMUL R167, R249, R167 ;  /* 0x000000a7f9a77220 */ /* 0x000fe20000400000 */
[----:B------:R-:W-:Y:S01]  /*c7f0*/  F2FP.PACK_AB R33, R33, R78 ;  /* 0x0000004e2121723e */ /* 0x000fe200000000ff */
[C---:B------:R-:W-:Y:S01]  /*c800*/  FMUL R166, R249.reuse, R166 ;  /* 0x000000a6f9a67220 */ /* 0x040fe20000400000 */
[----:B------:R-:W-:Y:S01]  /*c810*/  LOP3.LUT R78, R64, 0x60, RZ, 0x3c, !PT ;  /* 0x00000060404e7812 */ /* 0x000fe200078e3cff */
[----:B------:R-:W-:-:S02]  /*c820*/  FMUL R106, R249, R11 ;  /* 0x0000000bf96a7220 */ /* 0x000fc40000400000 */
[C---:B------:R-:W-:Y:S02]  /*c830*/  FMUL R15, R249.reuse, R15 ;  /* 0x0000000ff90f7220 */ /* 0x040fe40000400000 */
[C---:B------:R-:W-:Y:S02]  /*c840*/  FMUL R14, R249.reuse, R14 ;  /* 0x0000000ef90e7220 */ /* 0x040fe40000400000 */
[C---:B------:R-:W-:Y:S02]  /*c850*/  FMUL R18, R249.reuse, R18 ;  /* 0x00000012f9127220 */ /* 0x040fe40000400000 */
[----:B------:R-:W-:Y:S01]  /*c860*/  FMUL R148, R249, R23 ;  /* 0x00000017f9947220 */ /* 0x000fe20000400000 */
[----:B------:R-:W-:Y:S01]  /*c870*/  F2FP.PACK_AB R14, R107, R14 ;  /* 0x0000000e6b0e723e */ /* 0x000fe200000000ff */
[C---:B------:R-:W-:Y:S02]  /*c880*/  FMUL R149, R249.reuse, R22 ;  /* 0x00000016f9957220 */ /* 0x040fe40000400000 */
[----:B------:R-:W-:-:S02]  /*c890*/  FMUL R27, R249, R27 ;  /* 0x0000001bf91b7220 */ /* 0x000fc40000400000 */
[C---:B------:R-:W-:Y:S02]  /*c8a0*/  FMUL R26, R249.reuse, R26 ;  /* 0x0000001af91a7220 */ /* 0x040fe40000400000 */
[----:B------:R-:W-:Y:S02]  /*c8b0*/  FMUL R150, R249, R31 ;  /* 0x0000001ff9967220 */ /* 0x000fe40000400000 */
[C---:B-1----:R-:W-:Y:S02]  /*c8c0*/  FMUL R10, R250.reuse, R9 ;  /* 0x00000009fa0a7220 */ /* 0x042fe40000400000 */
[C---:B------:R-:W-:Y:S02]  /*c8d0*/  FMUL R19, R250.reuse, R13 ;  /* 0x0000000dfa137220 */ /* 0x040fe40000400000 */
[----:B------:R-:W-:Y:S02]  /*c8e0*/  FMUL R4, R250, R24 ;  /* 0x00000018fa047220 */ /* 0x000fe40000400000 */
[----:B------:R-:W-:Y:S01]  /*c8f0*/  FMUL R71, R247, R70 ;  /* 0x00000046f7477220 */ /* 0x000fe20000400000 */
[----:B------:R-:W-:Y:S01]  /*c900*/  F2FP.PACK_AB R10, R10, R19 ;  /* 0x000000130a0a723e */ /* 0x000fe200000000ff */
[----:B------:R-:W-:Y:S01]  /*c910*/  FMUL R69, R248, R68 ;  /* 0x00000044f8457220 */ /* 0x000fe20000400000 */
[----:B------:R-:W-:Y:S01]  /*c920*/  F2FP.PACK_AB R19, R167, R84 ;  /* 0x00000054a713723e */ /* 0x000fe200000000ff */
[----:B------:R-:W-:-:S02]  /*c930*/  FMUL R249, R249, R30 ;  /* 0x0000001ef9f97220 */ /* 0x000fc40000400000 */
[----:B------:R-:W-:Y:S02]  /*c940*/  @!P1 FMUL R165, R165, 16777216 ;  /* 0x4b800000a5a59820 */ /* 0x000fe40000400000 */
[----:B------:R-:W-:Y:S02]  /*c950*/  @!P1 FMUL R105, R105, 16777216 ;  /* 0x4b80000069699820 */ /* 0x000fe40000400000 */
[----:B------:R-:W-:Y:S02]  /*c960*/  @!P1 FMUL R25, R25, 16777216 ;  /* 0x4b80000019199820 */ /* 0x000fe40000400000 */
[----:B------:R-:W-:Y:S01]  /*c970*/  @!P1 FMUL R29, R29, 16777216 ;  /* 0x4b8000001d1d9820 */ /* 0x000fe20000400000 */
[----:B------:R-:W-:Y:S01]  /*c980*/  ISETP.GE.U32.AND P1, PT, R36, 0x7f800000, PT ;  /* 0x7f8000002400780c */ /* 0x000fe20003f26070 */
[C---:B------:R-:W-:Y:S02]  /*c990*/  FMUL R7, R250.reuse, R164 ;  /* 0x000000a4fa077220 */ /* 0x040fe40000400000 */
[----:B------:R-:W-:-:S02]  /*c9a0*/  FMUL R104, R250, R104 ;  /* 0x00000068fa687220 */ /* 0x000fc40000400000 */
[C---:B------:R-:W-:Y:S02]  /*c9b0*/  FMUL R6, R250.reuse, R8 ;  /* 0x00000008fa067220 */ /* 0x040fe40000400000 */
[----:B------:R-:W-:Y:S01]  /*c9c0*/  FMUL R23, R250, R12 ;  /* 0x0000000cfa177220 */ /* 0x000fe20000400000 */
[----:B------:R-:W-:Y:S01]  /*c9d0*/  F2FP.PACK_AB R12, R26, R249 ;  /* 0x000000f91a0c723e */ /* 0x000fe200000000ff */
[C---:B------:R-:W-:Y:S01]  /*c9e0*/  FMUL R9, R250.reuse, R17 ;  /* 0x00000011fa097220 */ /* 0x040fe20000400000 */
[----:B------:R-:W-:Y:S01]  /*c9f0*/  F2FP.PACK_AB R7, R7, R104 ;  /* 0x000000680707723e */ /* 0x000fe200000000ff */
[----:B------:R-:W-:Y:S01]  /*ca00*/  FMUL R13, R250, R28 ;  /* 0x0000001cfa0d7220 */ /* 0x000fe20000400000 */
[----:B------:R-:W-:Y:S01]  /*ca10*/  F2FP.PACK_AB R6, R6, R23 ;  /* 0x000000170606723e */ /* 0x000fe200000000ff */
[C---:B------:R-:W-:Y:S01]  /*ca20*/  FMUL R5, R250.reuse, R16 ;  /* 0x00000010fa057220 */ /* 0x040fe20000400000 */
[----:B------:R-:W-:Y:S01]  /*ca30*/  F2FP.PACK_AB R16, R27, R150 ;  /* 0x000000961b10723e */ /* 0x000fe200000000ff */
[----:B------:R-:W-:Y:S01]  /*ca40*/  FMUL R24, R250, R21 ;  /* 0x00000015fa187220 */ /* 0x000fe20000400000 */
[----:B------:R-:W-:Y:S01]  /*ca50*/  F2FP.PACK_AB R4, R4, R13 ;  /* 0x0000000d0404723e */ /* 0x000fe200000000ff */
[----:B------:R-:W-:Y:S01]  /*ca60*/  FMUL R20, R250, R20 ;  /* 0x00000014fa147220 */ /* 0x000fe20000400000 */
[----:B------:R-:W-:Y:S01]  /*ca70*/  F2FP.PACK_AB R13, R18, R149 ;  /* 0x00000095120d723e */ /* 0x000fe200000000ff */
[----:B------:R-:W-:Y:S01]  /*ca80*/  FMUL R144, R35, R129 ;  /* 0x0000008123907220 */ /* 0x000fe20000400000 */
[----:B------:R-:W-:Y:S01]  /*ca90*/  F2FP.PACK_AB R9, R9, R24 ;  /* 0x000000180909723e */ /* 0x000fe200000000ff */
[C---:B------:R-:W-:Y:S01]  /*caa0*/  FMUL R173, R248.reuse, R173 ;  /* 0x000000adf8ad7220 */ /* 0x040fe20000400000 */
[----:B------:R-:W-:Y:S01]  /*cab0*/  F2FP.PACK_AB R5, R5, R20 ;  /* 0x000000140505723e */ /* 0x000fe200000000ff */
[C---:B------:R-:W-:Y:S01]  /*cac0*/  FMUL R81, R248.reuse, R81 ;  /* 0x00000051f8517220 */ /* 0x040fe20000400000 */
[----:B------:R-:W-:Y:S01]  /*cad0*/  F2FP.PACK_AB R17, R147, R148 ;  /* 0x000000949311723e */ /* 0x000fe200000000ff */
[C---:B------:R-:W-:Y:S01]  /*cae0*/  FMUL R70, R248.reuse, R77 ;  /* 0x0000004df8467220 */ /* 0x040fe20000400000 */
[----:B------:R-:W-:Y:S01]  /*caf0*/  F2FP.PACK_AB R27, R173, R66 ;  /* 0x00000042ad1b723e */ /* 0x000fe200000000ff */
[C---:B------:R-:W-:Y:S01]  /*cb00*/  FMUL R73, R248.reuse, R73 ;  /* 0x00000049f8497220 */ /* 0x040fe20000400000 */
[----:B------:R0:W-:Y:S01]  /*cb10*/  STS.128 [R47], R4 ;  /* 0x000000042f007388 */ /* 0x0001e20000000c00 */
        /* <DEDUP_REMOVED lines=9> */
[----:B------:R1:W-:Y:S01]  /*cbb0*/  STS.128 [R47+0x480], R16 ;  /* 0x000480102f007388 */ /* 0x0003e20000000c00 */
[----:B------:R-:W-:-:S02]  /*cbc0*/  FMUL R11, R250, R165 ;  /* 0x000000a5fa0b7220 */ /* 0x000fc40000400000 */
[C---:B------:R-:W-:Y:S01]  /*cbd0*/  FMUL R22, R250.reuse, R105 ;  /* 0x00000069fa167220 */ /* 0x040fe20000400000 */
[----:B------:R-:W-:Y:S01]  /*cbe0*/  STS.128 [R47+0x80], R12 ;  /* 0x0000800c2f007388 */ /* 0x000fe20000000c00 */
[C---:B------:R-:W-:Y:S01]  /*cbf0*/  FMUL R8, R250.reuse, R25 ;  /* 0x00000019fa087220 */ /* 0x040fe20000400000 */
[----:B------:R-:W-:Y:S01]  /*cc00*/  F2FP.PACK_AB R25, R73, R76 ;  /* 0x0000004c4919723e */ /* 0x000fe200000000ff */
[----:B------:R-:W-:Y:S01]  /*cc10*/  FMUL R29, R250, R29 ;  /* 0x0000001dfa1d7220 */ /* 0x000fe20000400000 */
[----:B------:R-:W-:Y:S01]  /*cc20*/  F2FP.PACK_AB R11, R11, R22 ;  /* 0x000000160b0b723e */ /* 0x000fe200000000ff */
[C---:B------:R-:W-:Y:S02]  /*cc30*/  FMUL R120, R35.reuse, R113 ;  /* 0x0000007123787220 */ /* 0x040fe40000400000 */
[C---:B------:R-:W-:Y:S01]  /*cc40*/  FMUL R132, R35.reuse, R132 ;  /* 0x0000008423847220 */ /* 0x040fe20000400000 */
[----:B------:R-:W-:Y:S01]  /*cc50*/  F2FP.PACK_AB R8, R8, R29 ;  /* 0x0000001d0808723e */ /* 0x000fe200000000ff */
[C---:B------:R-:W-:Y:S01]  /*cc60*/  FMUL R124, R35.reuse, R124 ;  /* 0x0000007c237c7220 */ /* 0x040fe20000400000 */
[----:B------:R2:W-:Y:S01]  /*cc70*/  STS.128 [R47+0x500], R24 ;  /* 0x000500182f007388 */ /* 0x0005e20000000c00 */
[C---:B------:R-:W-:Y:S01]  /*cc80*/  FMUL R116, R35.reuse, R116 ;  /* 0x0000007423747220 */ /* 0x040fe20000400000 */
[----:B0-----:R-:W-:Y:S01]  /*cc90*/  F2FP.PACK_AB R7, R132, R129 ;  /* 0x000000818407723e */ /* 0x001fe200000000ff */
[C---:B------:R-:W-:Y:S01]  /*cca0*/  FMUL R113, R35.reuse, R112 ;  /* 0x0000007023717220 */ /* 0x040fe20000400000 */
[----:B------:R-:W-:Y:S01]  /*ccb0*/  F2FP.PACK_AB R6, R124, R121 ;  /* 0x000000797c06723e */ /* 0x000fe200000000ff */
[C---:B------:R-:W-:Y:S01]  /*ccc0*/  FMUL R108, R35.reuse, R108 ;  /* 0x0000006c236c7220 */ /* 0x040fe20000400000 */
[----:B------:R0:W-:Y:S01]  /*ccd0*/  STS.128 [R47+0x400], R8 ;  /* 0x000400082f007388 */ /* 0x0001e20000000c00 */
[----:B------:R-:W-:Y:S01]  /*cce0*/  FMUL R145, R35, R180 ;  /* 0x000000b423917220 */ /* 0x000fe20000400000 */
[----:B------:R-:W-:Y:S01]  /*ccf0*/  F2FP.PACK_AB R5, R116, R113 ;  /* 0x000000717405723e */ /* 0x000fe200000000ff */
[----:B------:R-:W-:Y:S01]  /*cd00*/  IMAD.IADD R92, R39, 0x1, -R92 ;  /* 0x00000001275c7824 */ /* 0x000fe200078e0a5c */
[----:B-1----:R-:W-:Y:S01]  /*cd10*/  F2FP.PACK_AB R18, R137, R140 ;  /* 0x0000008c8912723e */ /* 0x002fe200000000ff */
[C---:B------:R-:W-:Y:S01]  /*cd20*/  FMUL R125, R35.reuse, R125 ;  /* 0x0000007d237d7220 */ /* 0x040fe20000400000 */
[----:B------:R-:W-:Y:S01]  /*cd30*/  F2FP.PACK_AB R4, R108, R145 ;  /* 0x000000916c04723e */ /* 0x000fe200000000ff */
[----:B------:R-:W-:Y:S01]  /*cd40*/  FMUL R117, R35, R117 ;  /* 0x0000007523757220 */ /* 0x000fe20000400000 */
[----:B------:R-:W-:Y:S01]  /*cd50*/  F2FP.PACK_AB R19, R133, R136 ;  /* 0x000000888513723e */ /* 0x000fe200000000ff */
[C---:B------:R-:W-:Y:S01]  /*cd60*/  FMUL R109, R35.reuse, R109 ;  /* 0x0000006d236d7220 */ /* 0x040fe20000400000 */
[----:B--2---:R-:W-:Y:S01]  /*cd70*/  MOV R25, 0x3dc6b27f ;  /* 0x3dc6b27f00197802 */ /* 0x004fe20000000f00 */
[----:B------:R-:W-:Y:S01]  /*cd80*/  FMUL R112, R35, R181 ;  /* 0x000000b523707220 */ /* 0x000fe20000400000 */
[----:B------:R1:W-:Y:S01]  /*cd90*/  STS.128 [R47+0x200], R4 ;  /* 0x000200042f007388 */ /* 0x0003e20000000c00 */
[----:B------:R-:W-:Y:S01]  /*cda0*/  FADD R92, R92, -1 ;  /* 0xbf8000005c5c7421 */ /* 0x000fe20000000000 */
[----:B------:R-:W-:Y:S01]  /*cdb0*/  F2FP.PACK_AB R15, R135, R138 ;  /* 0x0000008a870f723e */ /* 0x000fe200000000ff */
[C---:B------:R-:W-:Y:S01]  /*cdc0*/  FMUL R2, R248.reuse, R2 ;  /* 0x00000002f8027220 */ /* 0x040fe20000400000 */
[----:B0-----:R-:W-:Y:S01]  /*cdd0*/  F2FP.PACK_AB R8, R109, R112 ;  /* 0x000000706d08723e */ /* 0x001fe200000000ff */
[----:B------:R-:W-:Y:S01]  /*cde0*/  FMUL R77, R248, R160 ;  /* 0x000000a0f84d7220 */ /* 0x000fe20000400000 */
[----:B------:R-:W-:Y:S01]  /*cdf0*/  F2FP.PACK_AB R9, R117, R120 ;  /* 0x000000787509723e */ /* 0x000fe200000000ff */
[----:B------:R-:W-:Y:S01]  /*ce00*/  FADD R95, R95, -1 ;  /* 0xbf8000005f5f7421 */ /* 0x000fe20000000000 */
[----:B------:R-:W-:Y:S01]  /*ce10*/  F2FP.PACK_AB R10, R125, R128 ;  /* 0x000000807d0a723e */ /* 0x000fe200000000ff */
[----:B------:R-:W-:Y:S01]  /*ce20*/  IMAD.IADD R42, R37, 0x1, -R42 ;  /* 0x00000001252a7824 */ /* 0x000fe200078e0a2a */
[----:B------:R-:W-:Y:S01]  /*ce30*/  F2FP.PACK_AB R11, R143, R144 ;  /* 0x000000908f0b723e */ /* 0x000fe200000000ff */
[----:B------:R-:W-:Y:S01]  /*ce40*/  FADD R43, R43, -1 ;  /* 0xbf8000002b2b7421 */ /* 0x000fe20000000000 */
[----:B------:R-:W-:Y:S01]  /*ce50*/  F2FP.PACK_AB R20, R2, R77 ;  /* 0x0000004d0214723e */ /* 0x000fe200000000ff */
[----:B------:R-:W-:-:S02]  /*ce60*/  FFMA.FTZ R2, R95, R25, -0.16845393180847167969 ;  /* 0xbe2c7f305f027423 */ /* 0x000fc40000010019 */
[----:B------:R0:W-:Y:S01]  /*ce70*/  STS.128 [R47+0x600], R8 ;  /* 0x000600082f007388 */ /* 0x0001e20000000c00 */
[----:B-1----:R-:W-:Y:S01]  /*ce80*/  FFMA.FTZ R7, R92, R25, -0.16845393180847167969 ;  /* 0xbe2c7f305c077423 */ /* 0x002fe20000010019 */
[----:B------:R-:W-:Y:S01]  /*ce90*/  F2FP.PACK_AB R4, R131, R134 ;  /* 0x000000868304723e */ /* 0x000fe200000000ff */
[C---:B------:R-:W-:Y:S01]  /*cea0*/  FFMA.FTZ R2, R95.reuse, R2, 0.1716887056827545166 ;  /* 0x3e2fcf2a5f027423 */ /* 0x040fe20000010002 */
[----:B------:R-:W-:Y:S01]  /*ceb0*/  F2FP.PACK_AB R5, R126, R127 ;  /* 0x0000007f7e05723e */ /* 0x000fe200000000ff */
[----:B------:R-:W-:Y:S01]  /*cec0*/  FADD R42, R42, -1 ;  /* 0xbf8000002a2a7421 */ /* 0x000fe20000000000 */
[----:B------:R-:W-:Y:S01]  /*ced0*/  F2FP.PACK_AB R6, R102, R103 ;  /* 0x000000676606723e */ /* 0x000fe200000000ff */
[----:B------:R-:W-:Y:S02]  /*cee0*/  FFMA.FTZ R2, R95, R2, -0.17900948226451873779 ;  /* 0xbe374e435f027423 */ /* 0x000fe40000010002 */
[----:B------:R-:W-:Y:S02]  /*cef0*/  IMAD.IADD R44, R3, 0x1, -R44 ;  /* 0x00000001032c7824 */ /* 0x000fe400078e0a2c */
[----:B------:R-:W-:-:S02]  /*cf00*/  FFMA.FTZ R2, R95, R2, 0.20512372255325317383 ;  /* 0x3e520bf45f027423 */ /* 0x000fc40000010002 */
[----:B------:R-:W-:Y:S02]  /*cf10*/  FADD R44, R44, -1 ;  /* 0xbf8000002c2c7421 */ /* 0x000fe40000000000 */
[----:B------:R-:W-:Y:S01]  /*cf20*/  FFMA.FTZ R2, R95, R2, -0.24046532809734344482 ;  /* 0xbe763c8b5f027423 */ /* 0x000fe20000010002 */
[----:B0-----:R-:W-:Y:S01]  /*cf30*/  F2FP.PACK_AB R8, R123, R130 ;  /* 0x000000827b08723e */ /* 0x001fe200000000ff */
[----:B------:R-:W-:Y:S01]  /*cf40*/  FFMA.FTZ R9, R92, R7, 0.1716887056827545166 ;  /* 0x3e2fcf2a5c097423 */ /* 0x000fe20000010007 */
[----:B------:R-:W-:Y:S01]  /*cf50*/  F2FP.PACK_AB R7, R99, R100 ;  /* 0x000000646307723e */ /* 0x000fe200000000ff */
[C---:B------:R-:W-:Y:S01]  /*cf60*/  FFMA.FTZ R2, R95.reuse, R2, 0.28857114911079406738 ;  /* 0x3e93bf995f027423 */ /* 0x040fe20000010002 */
[----:B------:R-:W-:Y:S01]  /*cf70*/  F2FP.PACK_AB R10, R90, R93 ;  /* 0x0000005d5a0a723e */ /* 0x000fe200000000ff */
[----:B------:R-:W-:Y:S01]  /*cf80*/  FFMA.FTZ R9, R92, R9, -0.17900948226451873779 ;  /* 0xbe374e435c097423 */ /* 0x000fe20000010009 */
[----:B------:R-:W-:Y:S01]  /*cf90*/  F2FP.PACK_AB R99, R52, R53 ;  /* 0x000000353463723e */ /* 0x000fe200000000ff */
[----:B------:R0:W-:Y:S01]  /*cfa0*/  STS.128 [R47+0x300], R4 ;  /* 0x000300042f007388 */ /* 0x0001e20000000c00 */
[----:B------:R-:W-:-:S02]  /*cfb0*/  FFMA.FTZ R2, R95, R2, -0.36067417263984680176 ;  /* 0xbeb8aa495f027423 */ /* 0x000fc40000010002 */
[C---:B------:R-:W-:Y:S02]  /*cfc0*/  FFMA.FTZ R9, R92.reuse, R9, 0.20512372255325317383 ;  /* 0x3e520bf45c097423 */ /* 0x040fe40000010009 */
[C---:B------:R-:W-:Y:S02]  /*cfd0*/  FFMA.FTZ R2, R95.reuse, R2, 0.48089820146560668945 ;  /* 0x3ef6384a5f027423 */ /* 0x040fe40000010002 */
[----:B------:R-:W-:Y:S01]  /*cfe0*/  FFMA.FTZ R11, R92, R9, -0.24046532809734344482 ;  /* 0xbe763c8b5c0b7423 */ /* 0x000fe20000010009 */
[----:B------:R-:W-:Y:S01]  /*cff0*/  F2FP.PACK_AB R9, R98, R101 ;  /* 0x000000656209723e */ /* 0x000fe200000000ff */
[C---:B------:R-:W-:Y:S01]  /*d000*/  FFMA.FTZ R2, R95.reuse, R2, -0.72134751081466674805 ;  /* 0xbf38aa3b5f027423 */ /* 0x040fe20000010002 */
[----:B------:R-:W-:Y:S01]  /*d010*/  F2FP.PACK_AB R98, R56, R57 ;  /* 0x000000393862723e */ /* 0x000fe200000000ff */
[----:B------:R-:W-:Y:S01]  /*d020*/  FFMA.FTZ R11, R92, R11, 0.28857114911079406738 ;  /* 0x3e93bf995c0b7423 */ /* 0x000fe2000001000b */
[----:B------:R-:W-:Y:S01]  /*d030*/  LOP3.LUT R56, R64, 0x40, RZ, 0x3c, !PT ;  /* 0x0000004040387812 */ /* 0x000fe200078e3cff */
[----:B------:R-:W-:-:S02]  /*d040*/  FMUL R2, R95, R2 ;  /* 0x000000025f027220 */ /* 0x000fc40000400000 */
[----:B------:R-:W-:Y:S02]  /*d050*/  FFMA.FTZ R11, R92, R11, -0.36067417263984680176 ;  /* 0xbeb8aa495c0b7423 */ /* 0x000fe4000001000b */
[----:B0-----:R-:W-:Y:S02]  /*d060*/  FFMA.FTZ R7, R42, R25, -0.16845393180847167969 ;  /* 0xbe2c7f302a077423 */ /* 0x001fe40000010019 */
[----:B------:R-:W-:Y:S01]  /*d070*/  FFMA.FTZ R5, R92, R11, 0.48089820146560668945 ;  /* 0x3ef6384a5c057423 */ /* 0x000fe2000001000b */
[----:B------:R-:W-:Y:S01]  /*d080*/  F2FP.PACK_AB R11, R60, R61 ;  /* 0x0000003d3c0b723e */ /* 0x000fe200000000ff */
[C---:B------:R-:W-:Y:S01]  /*d090*/  FFMA.FTZ R4, R43.reuse, R25, -0.16845393180847167969 ;  /* 0xbe2c7f302b047423 */ /* 0x040fe20000010019 */
[----:B------:R-:W-:Y:S01]  /*d0a0*/  LOP3.LUT R60, R64, 0x20, RZ, 0x3c, !PT ;  /* 0x00000020403c7812 */ /* 0x000fe200078e3cff */
[----:B------:R-:W-:Y:S02]  /*d0b0*/  FFMA.FTZ R5, R92, R5, -0.72134751081466674805 ;  /* 0xbf38aa3b5c057423 */ /* 0x000fe40000010005 */
[----:B------:R-:W-:Y:S01]  /*d0c0*/  FFMA.FTZ R7, R42, R7, 0.1716887056827545166 ;  /* 0x3e2fcf2a2a077423 */ /* 0x000fe20000010007 */
[----:B------:R0:W-:Y:S01]  /*d0d0*/  STS.128 [R47+0x700], R8 ;  /* 0x000700082f007388 */ /* 0x0001e20000000c00 */
[----:B------:R-:W-:-:S02]  /*d0e0*/  FFMA.FTZ R4, R43, R4, 0.1716887056827545166 ;  /* 0x3e2fcf2a2b047423 */ /* 0x000fc40000010004 */
[----:B------:R-:W-:Y:S02]  /*d0f0*/  FMUL R5, R92, R5 ;  /* 0x000000055c057220 */ /* 0x000fe40000400000 */
[----:B------:R-:W-:Y:S02]  /*d100*/  FFMA.FTZ R7, R42, R7, -0.17900948226451873779 ;  /* 0xbe374e432a077423 */ /* 0x000fe40000010007 */
[C---:B------:R-:W-:Y:S02]  /*d110*/  FFMA.FTZ R4, R43.reuse, R4, -0.17900948226451873779 ;  /* 0xbe374e432b047423 */ /* 0x040fe40000010004 */
[----:B------:R-:W-:Y:S02]  /*d120*/  FMUL R5, R92, R5 ;  /* 0x000000055c057220 */ /* 0x000fe40000400000 */
[----:B------:R-:W-:Y:S02]  /*d130*/  FFMA.FTZ R7, R42, R7, 0.20512372255325317383 ;  /* 0x3e520bf42a077423 */ /* 0x000fe40000010007 */
[----:B------:R-:W-:-:S02]  /*d140*/  FFMA.FTZ R4, R43, R4, 0.20512372255325317383 ;  /* 0x3e520bf42b047423 */ /* 0x000fc40000010004 */
[----:B------:R-:W-:Y:S02]  /*d150*/  FMUL R2, R95, R2 ;  /* 0x000000025f027220 */ /* 0x000fe40000400000 */
[----:B------:R-:W-:Y:S02]  /*d160*/  FFMA.FTZ R5, R92, 1.4426950216293334961, R5 ;  /* 0x3fb8aa3b5c057823 */ /* 0x000fe40000010005 */
[----:B------:R-:W-:Y:S02]  /*d170*/  FFMA.FTZ R7, R42, R7, -0.24046532809734344482 ;  /* 0xbe763c8b2a077423 */ /* 0x000fe40000010007 */
[----:B------:R-:W-:Y:S02]  /*d180*/  FFMA.FTZ R4, R43, R4, -0.24046532809734344482 ;  /* 0xbe763c8b2b047423 */ /* 0x000fe40000010004 */
[----:B------:R-:W-:Y:S02]  /*d190*/  FFMA.FTZ R2, R95, 1.4426950216293334961, R2 ;  /* 0x3fb8aa3b5f027823 */ /* 0x000fe40000010002 */
[----:B------:R-:W-:-:S02]  /*d1a0*/  FADD R244, R50, R5 ;  /* 0x0000000532f47221 */ /* 0x000fc40000000000 */
[----:B------:R-:W-:Y:S02]  /*d1b0*/  @P1 IMAD.MOV.U32 R5, RZ, RZ, 0x7f800000 ;  /* 0x7f800000ff051424 */ /* 0x000fe400078e00ff */
[----:B------:R-:W-:Y:S02]  /*d1c0*/  FFMA.FTZ R7, R42, R7, 0.28857114911079406738 ;  /* 0x3e93bf992a077423 */ /* 0x000fe40000010007 */
[----:B------:R-:W-:Y:S02]  /*d1d0*/  FFMA.FTZ R4, R43, R4, 0.28857114911079406738 ;  /* 0x3e93bf992b047423 */ /* 0x000fe40000010004 */
[----:B------:R-:W-:Y:S02]  /*d1e0*/  FADD R243, R49, R2 ;  /* 0x0000000231f37221 */ /* 0x000fe40000000000 */
[----:B------:R-:W-:Y:S02]  /*d1f0*/  FADD R48, R48, -1 ;  /* 0xbf80000030307421 */ /* 0x000fe40000000000 */
[----:B------:R-:W-:Y:S01]  /*d200*/  @P1 FFMA.FTZ R243, R36, R5, +INF ;  /* 0x7f80000024f31423 */ /* 0x000fe20000010005 */
[----:B------:R-:W-:Y:S01]  /*d210*/  FSETP.NEU.AND P1, PT, R39, RZ, PT ;  /* 0x000000ff2700720b */ /* 0x000fe20003f2d000 */
[----:B------:R-:W-:-:S02]  /*d220*/  FFMA.FTZ R7, R42, R7, -0.36067417263984680176 ;  /* 0xbeb8aa492a077423 */ /* 0x000fc40000010007 */
[----:B------:R-:W-:Y:S01]  /*d230*/  FFMA.FTZ R4, R43, R4, -0.36067417263984680176 ;  /* 0xbeb8aa492b047423 */ /* 0x000fe20000010004 */
[----:B------:R-:W-:Y:S01]  /*d240*/  FSEL R243, R243, -INF , P2 ;  /* 0xff800000f3f37808 */ /* 0x000fe20001000000 */
[-C--:B------:R-:W-:Y:S01]  /*d250*/  FFMA.FTZ R5, R44, R25.reuse, -0.16845393180847167969 ;  /* 0xbe2c7f302c057423 */ /* 0x080fe20000010019 */
[----:B------:R-:W-:Y:S01]  /*d260*/  ISETP.GE.U32.AND P2, PT, R40, 0x7f800000, PT ;  /* 0x7f8000002800780c */ /* 0x000fe20003f46070 */
[----:B0-----:R-:W-:Y:S02]  /*d270*/  FFMA.FTZ R9, R48, R25, -0.16845393180847167969 ;  /* 0xbe2c7f3030097423 */ /* 0x001fe40000010019 */
[----:B------:R-:W-:Y:S02]  /*d280*/  FFMA.FTZ R7, R42, R7, 0.48089820146560668945 ;  /* 0x3ef6384a2a077423 */ /* 0x000fe40000010007 */
[----:B------:R-:W-:Y:S02]  /*d290*/  FFMA.FTZ R4, R43, R4, 0.48089820146560668945 ;  /* 0x3ef6384a2b047423 */ /* 0x000fe40000010004 */
[----:B------:R-:W-:-:S02]  /*d2a0*/  FFMA.FTZ R5, R44, R5, 0.1716887056827545166 ;  /* 0x3e2fcf2a2c057423 */ /* 0x000fc40000010005 */
[----:B------:R-:W-:Y:S02]  /*d2b0*/  FFMA.FTZ R9, R48, R9, 0.1716887056827545166 ;  /* 0x3e2fcf2a30097423 */ /* 0x000fe40000010009 */
[----:B------:R-:W-:Y:S02]  /*d2c0*/  FFMA.FTZ R7, R42, R7, -0.72134751081466674805 ;  /* 0xbf38aa3b2a077423 */ /* 0x000fe40000010007 */
[----:B------:R-:W-:Y:S02]  /*d2d0*/  FFMA.FTZ R4, R43, R4, -0.72134751081466674805 ;  /* 0xbf38aa3b2b047423 */ /* 0x000fe40000010004 */
[----:B------:R-:W-:Y:S02]  /*d2e0*/  FFMA.FTZ R5, R44, R5, -0.17900948226451873779 ;  /* 0xbe374e432c057423 */ /* 0x000fe40000010005 */
[----:B------:R-:W-:Y:S02]  /*d2f0*/  FFMA.FTZ R9, R48, R9, -0.17900948226451873779 ;  /* 0xbe374e4330097423 */ /* 0x000fe40000010009 */
[----:B------:R-:W-:-:S02]  /*d300*/  FMUL R7, R42, R7 ;  /* 0x000000072a077220 */ /* 0x000fc40000400000 */
[C---:B------:R-:W-:Y:S02]  /*d310*/  FMUL R4, R43.reuse, R4 ;  /* 0x000000042b047220 */ /* 0x040fe40000400000 */
[----:B------:R-:W-:Y:S02]  /*d320*/  FFMA.FTZ R5, R44, R5, 0.20512372255325317383 ;  /* 0x3e520bf42c057423 */ /* 0x000fe40000010005 */
[----:B------:R-:W-:Y:S02]  /*d330*/  FFMA.FTZ R9, R48, R9, 0.20512372255325317383 ;  /* 0x3e520bf430097423 */ /* 0x000fe40000010009 */
[C---:B------:R-:W-:Y:S02]  /*d340*/  FMUL R172, R248.reuse, R172 ;  /* 0x000000acf8ac7220 */ /* 0x040fe40000400000 */
[C---:B------:R-:W-:Y:S02]  /*d350*/  FMUL R80, R248.reuse, R80 ;  /* 0x00000050f8507220 */ /* 0x040fe40000400000 */
[----:B------:R-:W-:Y:S01]  /*d360*/  FMUL R72, R248, R72 ;  /* 0x00000048f8487220 */ /* 0x000fe20000400000 */
[----:B------:R-:W-:Y:S01]  /*d370*/  F2FP.PACK_AB R23, R172, R67 ;  /* 0x00000043ac17723e */ /* 0x000fe200000000ff */
[----:B------:R-:W-:Y:S01]  /*d380*/  IMAD.IADD R45, R40, 0x1, -R45 ;  /* 0x00000001282d7824 */ /* 0x000fe200078e0a2d */
[----:B------:R-:W-:Y:S01]  /*d390*/  F2FP.PACK_AB R22, R80, R75 ;  /* 0x0000004b5016723e */ /* 0x000fe200000000ff */
[----:B------:R-:W-:Y:S01]  /*d3a0*/  FMUL R7, R42, R7 ;  /* 0x000000072a077220 */ /* 0x000fe20000400000 */
[----:B------:R-:W-:Y:S01]  /*d3b0*/  F2FP.PACK_AB R21, R72, R69 ;  /* 0x000000454815723e */ /* 0x000fe200000000ff */
[----:B------:R-:W-:Y:S01]  /*d3c0*/  FMUL R4, R43, R4 ;  /* 0x000000042b047220 */ /* 0x000fe20000400000 */
[----:B------:R-:W0:Y:S01]  /*d3d0*/  S2R R248, SR_TID.X ;  /* 0x0000000000f87919 */ /* 0x000e220000002100 */
[----:B------:R-:W-:-:S02]  /*d3e0*/  FFMA.FTZ R5, R44, R5, -0.24046532809734344482 ;  /* 0xbe763c8b2c057423 */ /* 0x000fc40000010005 */
[----:B------:R-:W-:Y:S01]  /*d3f0*/  FADD R46, R46, -1 ;  /* 0xbf8000002e2e7421 */ /* 0x000fe20000000000 */
[----:B------:R1:W-:Y:S01]  /*d400*/  STS.128 [R47+0x100], R20 ;  /* 0x000100142f007388 */ /* 0x0003e20000000c00 */
[----:B------:R-:W-:Y:S02]  /*d410*/  FFMA.FTZ R9, R48, R9, -0.24046532809734344482 ;  /* 0xbe763c8b30097423 */ /* 0x000fe40000010009 */
[----:B------:R-:W-:Y:S02]  /*d420*/  FADD R45, R45, -1 ;  /* 0xbf8000002d2d7421 */ /* 0x000fe40000000000 */
[----:B------:R-:W-:Y:S02]  /*d430*/  FFMA.FTZ R42, R42, 1.4426950216293334961, R7 ;  /* 0x3fb8aa3b2a2a7823 */ /* 0x000fe40000010007 */
[----:B------:R-:W-:Y:S01]  /*d440*/  FFMA.FTZ R43, R43, 1.4426950216293334961, R4 ;  /* 0x3fb8aa3b2b2b7823 */ /* 0x000fe20000010004 */
[----:B------:R-:W-:Y:S01]  /*d450*/  @P5 MOV R4, 0x7f800000 ;  /* 0x7f80000000045802 */ /* 0x000fe20000000f00 */
[----:B------:R-:W-:-:S02]  /*d460*/  FFMA.FTZ R5, R44, R5, 0.28857114911079406738 ;  /* 0x3e93bf992c057423 */ /* 0x000fc40000010005 */
[----:B------:R-:W-:Y:S02]  /*d470*/  FFMA.FTZ R7, R46, R25, -0.16845393180847167969 ;  /* 0xbe2c7f302e077423 */ /* 0x000fe40000010019 */
[C---:B------:R-:W-:Y:S02]  /*d480*/  FMUL R142, R141.reuse, R115 ;  /* 0x000000738d8e7220 */ /* 0x040fe40000400000 */
[C---:B------:R-:W-:Y:S01]  /*d490*/  FMUL R115, R141.reuse, R114 ;  /* 0x000000728d737220 */ /* 0x040fe20000400000 */
[----:B-1----:R-:W-:Y:S01]  /*d4a0*/  F2FP.PACK_AB R20, R94, R97 ;  /* 0x000000615e14723e */ /* 0x002fe200000000ff */
[----:B------:R-:W-:Y:S01]  /*d4b0*/  FFMA.FTZ R9, R48, R9, 0.28857114911079406738 ;  /* 0x3e93bf9930097423 */ /* 0x000fe20000010009 */
[----:B------:R-:W-:Y:S01]  /*d4c0*/  F2FP.PACK_AB R21, R88, R89 ;  /* 0x000000595815723e */ /* 0x000fe200000000ff */
[----:B------:R-:W-:Y:S01]  /*d4d0*/  FMUL R114, R141, R110 ;  /* 0x0000006e8d727220 */ /* 0x000fe20000400000 */
[----:B------:R-:W-:Y:S01]  /*d4e0*/  F2FP.PACK_AB R22, R58, R59 ;  /* 0x0000003b3a16723e */ /* 0x000fe200000000ff */
[----:B------:R-:W-:Y:S01]  /*d4f0*/  FFMA.FTZ R6, R45, R25, -0.16845393180847167969 ;  /* 0xbe2c7f302d067423 */ /* 0x000fe20000010019 */
[----:B------:R-:W-:Y:S01]  /*d500*/  F2FP.PACK_AB R23, R54, R55 ;  /* 0x000000373617723e */ /* 0x000fe200000000ff */
[----:B------:R-:W-:Y:S01]  /*d510*/  FFMA.FTZ R5, R44, R5, -0.36067417263984680176 ;  /* 0xbeb8aa492c057423 */ /* 0x000fe20000010005 */
[----:B------:R-:W-:Y:S01]  /*d520*/  F2FP.PACK_AB R97, R62, R63 ;  /* 0x0000003f3e61723e */ /* 0x000fe200000000ff */
[C---:B------:R-:W-:Y:S01]  /*d530*/  FMUL R119, R141.reuse, R119 ;  /* 0x000000778d777220 */ /* 0x040fe20000400000 */
[----:B0-----:R-:W-:Y:S01]  /*d540*/  LOP3.LUT R248, R248, 0x1c, RZ, 0xc0, !PT ;  /* 0x0000001cf8f87812 */ /* 0x001fe200078ec0ff */
[C---:B------:R-:W-:Y:S01]  /*d550*/  FMUL R111, R141.reuse, R111 ;  /* 0x0000006f8d6f7220 */ /* 0x040fe20000400000 */
[----:B------:R0:W-:Y:S01]  /*d560*/  STS.128 [R47+0x380], R20 ;  /* 0x000380142f007388 */ /* 0x0001e20000000c00 */
[----:B------:R-:W-:Y:S01]  /*d570*/  FMUL R110, R141, R183 ;  /* 0x000000b78d6e7220 */ /* 0x000fe20000400000 */
[----:B------:R-:W-:Y:S01]  /*d580*/  F2FP.PACK_AB R17, R119, R142 ;  /* 0x0000008e7711723e */ /* 0x000fe200000000ff */
[----:B------:R-:W-:Y:S01]  /*d590*/  FFMA.FTZ R7, R46, R7, 0.1716887056827545166 ;  /* 0x3e2fcf2a2e077423 */ /* 0x000fe20000010007 */
[----:B------:R-:W-:Y:S01]  /*d5a0*/  STS.128 [R47+0x780], R96 ;  /* 0x000780602f007388 */ /* 0x000fe20000000c00 */
[----:B------:R-:W-:Y:S01]  /*d5b0*/  @P5 FFMA.FTZ R244, R39, R4, +INF ;  /* 0x7f80000027f45423 */ /* 0x000fe20000010004 */
[----:B------:R-:W-:Y:S01]  /*d5c0*/  F2FP.PACK_AB R16, R111, R110 ;  /* 0x0000006e6f10723e */ /* 0x000fe200000000ff */
[----:B------:R-:W-:Y:S01]  /*d5d0*/  FFMA.FTZ R9, R48, R9, -0.36067417263984680176 ;  /* 0xbeb8aa4930097423 */ /* 0x000fe20000010009 */
[----:B------:R-:W-:Y:S01]  /*d5e0*/  FSETP.NEU.AND P5, PT, R37, RZ, PT ;  /* 0x000000ff2500720b */ /* 0x000fe20003fad000 */
[----:B------:R-:W-:Y:S01]  /*d5f0*/  FFMA.FTZ R6, R45, R6, 0.1716887056827545166 ;  /* 0x3e2fcf2a2d067423 */ /* 0x000fe20000010006 */
[----:B------:R-:W-:Y:S01]  /*d600*/  FSEL R244, R244, -INF , P1 ;  /* 0xff800000f4f47808 */ /* 0x000fe20000800000 */
[----:B------:R-:W-:Y:S01]  /*d610*/  FFMA.FTZ R5, R44, R5, 0.48089820146560668945 ;  /* 0x3ef6384a2c057423 */ /* 0x000fe20000010005 */
[----:B------:R-:W-:Y:S01]  /*d620*/  ISETP.GE.U32.AND P1, PT, R3, 0x7f800000, PT ;  /* 0x7f8000000300780c */ /* 0x000fe20003f26070 */
[----:B------:R-:W-:Y:S01]  /*d630*/  FFMA.FTZ R7, R46, R7, -0.17900948226451873779 ;  /* 0xbe374e432e077423 */ /* 0x000fe20000010007 */
[----:B------:R1:W-:Y:S01]  /*d640*/  STS.128 [R47+0x680], R16 ;  /* 0x000680102f007388 */ /* 0x0003e20000000c00 */
[----:B------:R-:W-:-:S02]  /*d650*/  FFMA.FTZ R9, R48, R9, 0.48089820146560668945 ;  /* 0x3ef6384a30097423 */ /* 0x000fc40000010009 */
[----:B------:R-:W-:Y:S02]  /*d660*/  FFMA.FTZ R6, R45, R6, -0.17900948226451873779 ;  /* 0xbe374e432d067423 */ /* 0x000fe40000010006 */
[----:B------:R-:W-:Y:S02]  /*d670*/  FFMA.FTZ R5, R44, R5, -0.72134751081466674805 ;  /* 0xbf38aa3b2c057423 */ /* 0x000fe40000010005 */
[----:B------:R-:W-:Y:S02]  /*d680*/  FFMA.FTZ R7, R46, R7, 0.20512372255325317383 ;  /* 0x3e520bf42e077423 */ /* 0x000fe40000010007 */
[----:B0-----:R-:W-:Y:S02]  /*d690*/  IMAD R21, R169, c[0x0][0x1c8], RZ ;  /* 0x00007200a9157a24 */ /* 0x001fe400078e02ff */
[----:B------:R-:W-:Y:S02]  /*d6a0*/  FFMA.FTZ R9, R48, R9, -0.72134751081466674805 ;  /* 0xbf38aa3b30097423 */ /* 0x000fe40000010009 */
[----:B------:R-:W-:Y:S01]  /*d6b0*/  FFMA.FTZ R6, R45, R6, 0.20512372255325317383 ;  /* 0x3e520bf42d067423 */ /* 0x000fe20000010006 */
[----:B------:R-:W-:Y:S01]  /*d6c0*/  LEA R23, R233, R21, 0x1 ;  /* 0x00000015e9177211 */ /* 0x000fe200078e08ff */
[----:B------:R-:W-:-:S02]  /*d6d0*/  FMUL R122, R141, R122 ;  /* 0x0000007a8d7a7220 */ /* 0x000fc40000400000 */
[----:B-1----:R-:W-:Y:S01]  /*d6e0*/  FMUL R17, R44, R5 ;  /* 0x000000052c117220 */ /* 0x002fe20000400000 */
[----:B------:R-:W-:Y:S01]  /*d6f0*/  LEA R25, R233, R23, 0x1 ;  /* 0x00000017e9197211 */ /* 0x000fe200078e08ff */
[----:B------:R-:W-:Y:S01]  /*d700*/  FMUL R118, R141, R118 ;  /* 0x000000768d767220 */ /* 0x000fe20000400000 */
[----:B------:R-:W-:Y:S01]  /*d710*/  F2FP.PACK_AB R14, R139, R122 ;  /* 0x0000007a8b0e723e */ /* 0x000fe200000000ff */
[----:B------:R-:W-:Y:S01]  /*d720*/  FMUL R35, R247, R175 ;  /* 0x000000aff7237220 */ /* 0x000fe20000400000 */
[----:B------:R-:W-:Y:S01]  /*d730*/  LEA R27, R233, R25, 0x1 ;  /* 0x00000019e91b7211 */ /* 0x000fe200078e08ff */
[C---:B------:R-:W-:Y:S01]  /*d740*/  FMUL R174, R247.reuse, R174 ;  /* 0x000000aef7ae7220 */ /* 0x040fe20000400000 */
[----:B------:R-:W-:Y:S01]  /*d750*/  F2FP.PACK_AB R13, R118, R115 ;  /* 0x00000073760d723e */ /* 0x000fe200000000ff */
[----:B------:R-:W-:Y:S01]  /*d760*/  FMUL R82, R247, R82 ;  /* 0x00000052f7527220 */ /* 0x000fe20000400000 */
[----:B------:R-:W-:Y:S01]  /*d770*/  F2FP.PACK_AB R35, R35, R146 ;  /* 0x000000922323723e */ /* 0x000fe200000000ff */
[C---:B------:R-:W-:Y:S01]  /*d780*/  FMUL R79, R247.reuse, R79 ;  /* 0x0000004ff74f7220 */ /* 0x040fe20000400000 */
[----:B------:R-:W-:Y:S01]  /*d790*/  F2FP.PACK_AB R31, R174, R87 ;  /* 0x00000057ae1f723e */ /* 0x000fe200000000ff */
[C---:B------:R-:W-:Y:S01]  /*d7a0*/  FMUL R74, R247.reuse, R74 ;  /* 0x0000004af74a7220 */ /* 0x040fe20000400000 */
[----:B------:R-:W-:Y:S01]  /*d7b0*/  F2FP.PACK_AB R30, R82, R83 ;  /* 0x00000053521e723e */ /* 0x000fe200000000ff */
[----:B------:R-:W-:Y:S01]  /*d7c0*/  FMUL R163, R247, R163 ;  /* 0x000000a3f7a37220 */ /* 0x000fe20000400000 */
[----:B------:R-:W-:Y:S01]  /*d7d0*/  F2FP.PACK_AB R34, R34, R79 ;  /* 0x0000004f2222723e */ /* 0x000fe200000000ff */
[----:B------:R-:W-:Y:S01]  /*d7e0*/  FFMA.FTZ R7, R46, R7, -0.24046532809734344482 ;  /* 0xbe763c8b2e077423 */ /* 0x000fe20000010007 */
[----:B------:R-:W-:Y:S01]  /*d7f0*/  F2FP.PACK_AB R29, R74, R71 ;  /* 0x000000474a1d723e */ /* 0x000fe200000000ff */
[----:B------:R-:W-:Y:S01]  /*d800*/  FMUL R141, R141, R182 ;  /* 0x000000b68d8d7220 */ /* 0x000fe20000400000 */
[----:B------:R-:W-:Y:S01]  /*d810*/  F2FP.PACK_AB R32, R32, R163 ;  /* 0x000000a32020723e */ /* 0x000fe200000000ff */
[----:B------:R-:W-:-:S02]  /*d820*/  FMUL R247, R247, R162 ;  /* 0x000000a2f7f77220 */ /* 0x000fc40000400000 */
[----:B------:R-:W-:Y:S01]  /*d830*/  FMUL R9, R48, R9 ;  /* 0x0000000930097220 */ /* 0x000fe20000400000 */
[----:B------:R-:W-:Y:S01]  /*d840*/  F2FP.PACK_AB R12, R114, R141 ;  /* 0x0000008d720c723e */ /* 0x000fe200000000ff */
[----:B------:R-:W-:Y:S01]  /*d850*/  FFMA.FTZ R6, R45, R6, -0.24046532809734344482 ;  /* 0xbe763c8b2d067423 */ /* 0x000fe20000010006 */
[----:B------:R-:W-:Y:S01]  /*d860*/  F2FP.PACK_AB R28, R86, R247 ;  /* 0x000000f7561c723e */ /* 0x000fe200000000ff */
[----:B------:R-:W-:Y:S01]  /*d870*/  FMUL R17, R44, R17 ;  /* 0x000000112c117220 */ /* 0x000fe20000400000 */
[----:B------:R-:W-:Y:S01]  /*d880*/  STS.128 [R47+0x580], R32 ;  /* 0x000580202f007388 */ /* 0x000fe20000000c00 */
[----:B------:R-:W-:Y:S02]  /*d890*/  FFMA.FTZ R7, R46, R7, 0.28857114911079406738 ;  /* 0x3e93bf992e077423 */ /* 0x000fe40000010007 */
[----:B------:R-:W-:Y:S01]  /*d8a0*/  @P4 IMAD.MOV.U32 R4, RZ, RZ, 0x7f800000 ;  /* 0x7f800000ff044424 */ /* 0x000fe200078e00ff */
[----:B------:R-:W-:Y:S01]  /*d8b0*/  STS.128 [R47+0x180], R28 ;  /* 0x0001801c2f007388 */ /* 0x000fe20000000c00 */
[----:B------:R-:W-:-:S02]  /*d8c0*/  FMUL R9, R48, R9 ;  /* 0x0000000930097220 */ /* 0x000fc40000400000 */
[----:B------:R-:W-:Y:S01]  /*d8d0*/  FFMA.FTZ R6, R45, R6, 0.28857114911079406738 ;  /* 0x3e93bf992d067423 */ /* 0x000fe20000010006 */
[----:B------:R-:W-:Y:S01]  /*d8e0*/  STS.128 [R47+0x280], R12 ;  /* 0x0002800c2f007388 */ /* 0x000fe20000000c00 */
[----:B------:R-:W-:Y:S02]  /*d8f0*/  FFMA.FTZ R44, R44, 1.4426950216293334961, R17 ;  /* 0x3fb8aa3b2c2c7823 */ /* 0x000fe40000010011 */
[----:B------:R-:W-:Y:S01]  /*d900*/  FADD R2, R51, R42 ;  /* 0x0000002a33027221 */ /* 0x000fe20000000000 */
[----:B------:R-:W-:Y:S01]  /*d910*/  BAR.SYNC.DEFER_BLOCKING 0x0 ;  /* 0x0000000000007b1d */ /* 0x000fe20000010000 */
[----:B------:R-:W-:Y:S02]  /*d920*/  FFMA.FTZ R7, R46, R7, -0.36067417263984680176 ;  /* 0xbeb8aa492e077423 */ /* 0x000fe40000010007 */
[----:B------:R-:W-:Y:S02]  /*d930*/  @P1 IMAD.MOV.U32 R16, RZ, RZ, 0x7f800000 ;  /* 0x7f800000ff101424 */ /* 0x000fe400078e00ff */
[----:B------:R-:W-:Y:S01]  /*d940*/  @P4 FFMA.FTZ R2, R37, R4, +INF ;  /* 0x7f80000025024423 */ /* 0x000fe20000010004 */
[----:B------:R-:W-:Y:S01]  /*d950*/  @P6 MOV R4, 0x7f800000 ;  /* 0x7f80000000046802 */ /* 0x000fe20000000f00 */
[----:B------:R-:W-:Y:S01]  /*d960*/  FFMA.FTZ R9, R48, 1.4426950216293334961, R9 ;  /* 0x3fb8aa3b30097823 */ /* 0x000fe20000010009 */
[----:B------:R-:W-:Y:S01]  /*d970*/  FSETP.NEU.AND P4, PT, R38, RZ, PT ;  /* 0x000000ff2600720b */ /* 0x000fe20003f8d000 */
[----:B------:R-:W-:Y:S01]  /*d980*/  FFMA.FTZ R6, R45, R6, -0.36067417263984680176 ;  /* 0xbeb8aa492d067423 */ /* 0x000fe20000010006 */
[----:B------:R-:W-:Y:S01]  /*d990*/  FSEL R247, R2, -INF , P5 ;  /* 0xff80000002f77808 */ /* 0x000fe20002800000 */
[----:B------:R-:W-:-:S02]  /*d9a0*/  FADD R245, R245, R44 ;  /* 0x0000002cf5f57221 */ /* 0x000fc40000000000 */
[----:B------:R-:W-:Y:S02]  /*d9b0*/  FFMA.FTZ R7, R46, R7, 0.48089820146560668945 ;  /* 0x3ef6384a2e077423 */ /* 0x000fe40000010007 */
[----:B------:R-:W-:Y:S01]  /*d9c0*/  @P1 FFMA.FTZ R245, R3, R16, +INF ;  /* 0x7f80000003f51423 */ /* 0x000fe20000010010 */
[----:B------:R-:W-:Y:S01]  /*d9d0*/  LEA R16, P1, R21, R238, 0x1 ;  /* 0x000000ee15107211 */ /* 0x000fe200078208ff */
[----:B------:R-:W-:Y:S01]  /*d9e0*/  FADD R242, R242, R9 ;  /* 0x00000009f2f27221 */ /* 0x000fe20000000000 */
[----:B------:R-:W-:Y:S01]  /*d9f0*/  @P3 MOV R9, 0x7f800000 ;  /* 0x7f80000000093802 */ /* 0x000fe20000000f00 */
[----:B------:R-:W-:Y:S01]  /*da00*/  IMAD R39, R233, 0x2, R27 ;  /* 0x00000002e9277824 */ /* 0x000fe200078e021b */
[----:B------:R-:W-:Y:S01]  /*da10*/  LEA.HI.X.SX32 R17, R21, R0, 0x1, P1 ;  /* 0x0000000015117211 */ /* 0x000fe200008f0eff */
[----:B------:R-:W-:Y:S01]  /*da20*/  FFMA.FTZ R6, R45, R6, 0.48089820146560668945 ;  /* 0x3ef6384a2d067423 */ /* 0x000fe20000010006 */
[----:B------:R-:W-:Y:S01]  /*da30*/  FSETP.NEU.AND P1, PT, R3, RZ, PT ;  /* 0x000000ff0300720b */ /* 0x000fe20003f2d000 */
[----:B------:R-:W-:Y:S01]  /*da40*/  @P6 FFMA.FTZ R242, R41, R4, +INF ;  /* 0x7f80000029f26423 */ /* 0x000fe20000010004 */
[----:B------:R-:W-:Y:S01]  /*da50*/  ISETP.GE.U32.AND P6, PT, R235, 0x7f800000, PT ;  /* 0x7f800000eb00780c */ /* 0x000fe20003fc6070 */
[C---:B------:R-:W-:Y:S01]  /*da60*/  FFMA.FTZ R7, R46.reuse, R7, -0.72134751081466674805 ;  /* 0xbf38aa3b2e077423 */ /* 0x040fe20000010007 */
[----:B------:R-:W-:Y:S01]  /*da70*/  LEA R3, R233, R39, 0x1 ;  /* 0x00000027e9037211 */ /* 0x000fe200078e08ff */
[----:B------:R-:W-:Y:S01]  /*da80*/  FFMA.FTZ R6, R45, R6, -0.72134751081466674805 ;  /* 0xbf38aa3b2d067423 */ /* 0x000fe20000010006 */
[----:B------:R-:W0:Y:S01]  /*da90*/  LDS.128 R12, [R64] ;  /* 0x00000000400c7984 */ /* 0x000e220000000c00 */
[C---:B------:R-:W-:Y:S01]  /*daa0*/  FMUL R19, R46.reuse, R7 ;  /* 0x000000072e137220 */ /* 0x040fe20000400000 */
[----:B------:R-:W-:Y:S01]  /*dab0*/  FSEL R245, R245, -INF , P1 ;  /* 0xff800000f5f57808 */ /* 0x000fe20000800000 */
[----:B------:R-:W-:Y:S01]  /*dac0*/  FMUL R6, R45, R6 ;  /* 0x000000062d067220 */ /* 0x000fe20000400000 */
[----:B------:R-:W-:Y:S01]  /*dad0*/  LDS.128 R48, [R78] ;  /* 0x000000004e307984 */ /* 0x000fe20000000c00 */
[----:B------:R-:W-:-:S02]  /*dae0*/  FMUL R19, R46, R19 ;  /* 0x000000132e137220 */ /* 0x000fc40000400000 */
[----:B------:R-:W-:Y:S01]  /*daf0*/  IMAD R57, R233, 0x2, R3 ;  /* 0x00000002e9397824 */ /* 0x000fe200078e0203 */
[----:B------:R-:W-:Y:S01]  /*db00*/  LDS.128 R32, [R56+0x800] ;  /* 0x0008000038207984 */ /* 0x000fe20000000c00 */
[----:B------:R-:W-:Y:S02]  /*db10*/  FMUL R6, R45, R6 ;  /* 0x000000062d067220 */ /* 0x000fe40000400000 */
[----:B------:R-:W-:Y:S01]  /*db20*/  FFMA.FTZ R19, R46, 1.4426950216293334961, R19 ;  /* 0x3fb8aa3b2e137823 */ /* 0x000fe20000010013 */
[----:B------:R-:W-:Y:S01]  /*db30*/  LEA R59, R233, R57, 0x1 ;  /* 0x00000039e93b7211 */ /* 0x000fe200078e08ff */
[----:B------:R-:W-:Y:S01]  /*db40*/  FADD R240, R240, R43 ;  /* 0x0000002bf0f07221 */ /* 0x000fe20000000000 */
[----:B------:R-:W-:Y:S01]  /*db50*/  LDS.128 R28, [R78+0x800] ;  /* 0x000800004e1c7984 */ /* 0x000fe20000000c00 */
[----:B------:R-:W-:Y:S02]  /*db60*/  @P6 IMAD.MOV.U32 R18, RZ, RZ, 0x7f800000 ;  /* 0x7f800000ff126424 */ /* 0x000fe400078e00ff */
[----:B------:R-:W-:Y:S01]  /*db70*/  @P3 FFMA.FTZ R240, R38, R9, +INF ;  /* 0x7f80000026f03423 */ /* 0x000fe20000010009 */
[----:B------:R-:W-:Y:S01]  /*db80*/  FSETP.NEU.AND P3, PT, R40, RZ, PT ;  /* 0x000000ff2800720b */ /* 0x000fe20003f6d000 */
[----:B------:R-:W-:-:S02]  /*db90*/  FFMA.FTZ R6, R45, 1.4426950216293334961, R6 ;  /* 0x3fb8aa3b2d067823 */ /* 0x000fc40000010006 */
[----:B------:R-:W-:Y:S01]  /*dba0*/  @P2 IMAD.MOV.U32 R9, RZ, RZ, 0x7f800000 ;  /* 0x7f800000ff092424 */ /* 0x000fe200078e00ff */
[----:B------:R-:W-:Y:S01]  /*dbb0*/  LDS.128 R44, [R64+0x800] ;  /* 0x00080000402c7984 */ /* 0x000fe20000000c00 */
[----:B------:R-:W-:Y:S01]  /*dbc0*/  FADD R246, R246, R19 ;  /* 0x00000013f6f67221 */ /* 0x000fe20000000000 */
[----:B------:R-:W-:Y:S01]  /*dbd0*/  FSEL R240, R240, -INF , P4 ;  /* 0xff800000f0f07808 */ /* 0x000fe20002000000 */
[----:B------:R-:W-:Y:S01]  /*dbe0*/  @P6 FFMA.FTZ R246, R235, R18, +INF ;  /* 0x7f800000ebf66423 */ /* 0x000fe20000010012 */
[----:B------:R-:W-:Y:S01]  /*dbf0*/  LEA R18, P6, R23, R238, 0x1 ;  /* 0x000000ee17127211 */ /* 0x000fe200078c08ff */
[----:B------:R-:W-:Y:S02]  /*dc00*/  IMAD R73, R233, 0x2, R59 ;  /* 0x00000002e9497824 */ /* 0x000fe400078e023b */
[----:B------:R-:W-:Y:S01]  /*dc10*/  FADD R241, R241, R6 ;  /* 0x00000006f1f17221 */ /* 0x000fe20000000000 */
[----:B------:R-:W-:Y:S01]  /*dc20*/  LEA.HI.X.SX32 R19, R23, R0, 0x1, P6 ;  /* 0x0000000017137211 */ /* 0x000fe200030f0eff */
[----:B------:R-:W-:Y:S01]  /*dc30*/  @P2 FFMA.FTZ R241, R40, R9, +INF ;  /* 0x7f80000028f12423 */ /* 0x000fe20000010009 */
[----:B------:R-:W-:Y:S01]  /*dc40*/  LEA R20, P6, R25, R238, 0x1 ;  /* 0x000000ee19147211 */ /* 0x000fe200078c08ff */
[----:B------:R-:W1:Y:S01]  /*dc50*/  LDS.128 R8, [R60] ;  /* 0x000000003c087984 */ /* 0x000e620000000c00 */
[----:B------:R-:W-:-:S02]  /*dc60*/  LEA R75, R233, R73, 0x1 ;  /* 0x00000049e94b7211 */ /* 0x000fc400078e08ff */
[----:B------:R-:W-:Y:S01]  /*dc70*/  LEA.HI.X.SX32 R21, R25, R0, 0x1, P6 ;  /* 0x0000000019157211 */ /* 0x000fe200030f0eff */
[----:B------:R-:W2:Y:S01]  /*dc80*/  LDS.128 R4, [R56] ;  /* 0x0000000038047984 */ /* 0x000ea20000000c00 */
[----:B------:R-:W-:Y:S01]  /*dc90*/  LEA R36, P6, R27, R238, 0x1 ;  /* 0x000000ee1b247211 */ /* 0x000fe200078c08ff */
[----:B------:R-:W-:Y:S01]  /*dca0*/  IMAD R77, R233, 0x2, R75 ;  /* 0x00000002e94d7824 */ /* 0x000fe200078e024b */
[----:B------:R-:W-:Y:S01]  /*dcb0*/  FSETP.NEU.AND P2, PT, R41, RZ, PT ;  /* 0x000000ff2900720b */ /* 0x000fe20003f4d000 */
[----:B0-----:R0:W-:Y:S01]  /*dcc0*/  STG.E.U16 [R16.64], R12 ;  /* 0x0000000c10007986 */ /* 0x0011e2000c101506 */
[----:B------:R-:W-:Y:S02]  /*dcd0*/  LEA.HI.X.SX32 R37, R27, R0, 0x1, P6 ;  /* 0x000000001b257211 */ /* 0x000fe400030f0eff */
[----:B------:R-:W-:Y:S01]  /*dce0*/  LEA R52, P6, R39, R238, 0x1 ;  /* 0x000000ee27347211 */ /* 0x000fe200078c08ff */
[----:B------:R-:W3:Y:S01]  /*dcf0*/  LDS.128 R40, [R60+0x800] ;  /* 0x000800003c287984 */ /* 0x000ee20000000c00 */
[----:B------:R-:W-:-:S02]  /*dd00*/  LEA R79, R233, R77, 0x1 ;  /* 0x0000004de94f7211 */ /* 0x000fc400078e08ff */
[----:B------:R-:W-:Y:S01]  /*dd10*/  LEA.HI.X.SX32 R53, R39, R0, 0x1, P6 ;  /* 0x0000000027357211 */ /* 0x000fe200030f0eff */
[----:B------:R-:W4:Y:S01]  /*dd20*/  LDS.128 R24, [R64+0x1000] ;  /* 0x0010000040187984 */ /* 0x000f220000000c00 */
[----:B------:R-:W-:Y:S01]  /*dd30*/  LEA R54, P6, R3, R238, 0x1 ;  /* 0x000000ee03367211 */ /* 0x000fe200078c08ff */
[----:B------:R-:W-:Y:S01]  /*dd40*/  IMAD R81, R233, 0x2, R79 ;  /* 0x00000002e9517824 */ /* 0x000fe200078e024f */
[----:B------:R-:W-:Y:S01]  /*dd50*/  FSEL R241, R241, -INF , P3 ;  /* 0xff800000f1f17808 */ /* 0x000fe20001800000 */
[----:B------:R-:W-:Y:S01]  /*dd60*/  LDS.128 R64, [R64+0x1800] ;  /* 0x0018000040407984 */ /* 0x000fe20000000c00 */
[----:B------:R-:W-:Y:S02]  /*dd70*/  LEA.HI.X.SX32 R55, R3, R0, 0x1, P6 ;  /* 0x0000000003377211 */ /* 0x000fe400030f0eff */
[----:B------:R-:W-:Y:S01]  /*dd80*/  LEA R3, R233, R81, 0x1 ;  /* 0x00000051e9037211 */ /* 0x000fe200078e08ff */
[----:B------:R-:W-:Y:S01]  /*dd90*/  FFMA R204, R241, 0.69314718246459960938, R204 ;  /* 0x3f317218f1cc7823 */ /* 0x000fe200000000cc */
[----:B------:R-:W-:-:S02]  /*dda0*/  LEA R68, P6, R57, R238, 0x1 ;  /* 0x000000ee39447211 */ /* 0x000fc400078c08ff */
[----:B0-----:R-:W-:Y:S01]  /*ddb0*/  PRMT R12, R12, 0x7632, R12 ;  /* 0x000076320c0c7816 */ /* 0x001fe2000000000c */
[----:B------:R-:W-:Y:S01]  /*ddc0*/  IMAD R83, R233, 0x2, R3 ;  /* 0x00000002e9537824 */ /* 0x000fe200078e0203 */
[----:B------:R-:W-:Y:S02]  /*ddd0*/  LEA.HI.X.SX32 R69, R57, R0, 0x1, P6 ;  /* 0x0000000039457211 */ /* 0x000fe400030f0eff */
[----:B------:R-:W-:Y:S02]  /*dde0*/  LEA R70, P6, R59, R238, 0x1 ;  /* 0x000000ee3b467211 */ /* 0x000fe400078c08ff */
[----:B------:R-:W-:Y:S02]  /*ddf0*/  LEA R85, R233, R83, 0x1 ;  /* 0x00000053e9557211 */ /* 0x000fe400078e08ff */
[----:B------:R-:W-:Y:S02]  /*de00*/  LEA.HI.X.SX32 R71, R59, R0, 0x1, P6 ;  /* 0x000000003b477211 */ /* 0x000fe400030f0eff */
[----:B------:R-:W-:Y:S01]  /*de10*/  LEA R72, P6, R73, R238, 0x1 ;  /* 0x000000ee49487211 */ /* 0x000fe200078c08ff */
[----:B------:R-:W-:Y:S01]  /*de20*/  IMAD R87, R233, 0x2, R85 ;  /* 0x00000002e9577824 */ /* 0x000fe200078e0255 */
[----:B------:R-:W-:Y:S01]  /*de30*/  FSEL R242, R242, -INF , P2 ;  /* 0xff800000f2f27808 */ /* 0x000fe20001000000 */
[----:B-1----:R0:W-:Y:S01]  /*de40*/  STG.E.U16 [R18.64], R8 ;  /* 0x0000000812007986 */ /* 0x0021e2000c101506 */
[----:B------:R-:W-:-:S02]  /*de50*/  LEA.HI.X.SX32 R73, R73, R0, 0x1, P6 ;  /* 0x0000000049497211 */ /* 0x000fc400030f0eff */
[----:B------:R-:W-:Y:S01]  /*de60*/  LEA R89, R233, R87, 0x1 ;  /* 0x00000057e9597211 */ /* 0x000fe200078e08ff */
[----:B------:R-:W1:Y:S01]  /*de70*/  LDS.128 R16, [R60+0x1000] ;  /* 0x001000003c107984 */ /* 0x000e620000000c00 */
[----:B------:R-:W-:-:S03]  /*de80*/  LEA R74, P6, R75, R238, 0x1 ;  /* 0x000000ee4b4a7211 */ /* 0x000fc600078c08ff */
[----:B------:R-:W-:Y:S01]  /*de90*/  IMAD R91, R233, 0x2, R89 ;  /* 0x00000002e95b7824 */ /* 0x000fe200078e0259 */
[----:B--2---:R-:W-:Y:S01]  /*dea0*/  STG.E.U16 [R20.64], R4 ;  /* 0x0000000414007986 */ /* 0x004fe2000c101506 */
[----:B------:R-:W-:Y:S02]  /*deb0*/  LEA.HI.X.SX32 R75, R75, R0, 0x1, P6 ;  /* 0x000000004b4b7211 */ /* 0x000fe400030f0eff */
[----:B0-----:R-:W-:Y:S01]  /*dec0*/  PRMT R8, R8, 0x7632, R8 ;  /* 0x0000763208087816 */ /* 0x001fe20000000008 */
[----:B------:R-:W0:Y:S01]  /*ded0*/  LDS.128 R20, [R56+0x1000] ;  /* 0x0010000038147984 */ /* 0x000e220000000c00 */
[----:B------:R-:W-:-:S03]  /*dee0*/  LEA R93, R233, R91, 0x1 ;  /* 0x0000005be95d7211 */ /* 0x000fc600078e08ff */
[----:B------:R2:W-:Y:S02]  /*def0*/  STG.E.U16 [R36.64], R48 ;  /* 0x0000003024007986 */ /* 0x0005e4000c101506 */
[C---:B------:R-:W-:Y:S02]  /*df00*/  IMAD R95, R233.reuse, 0x2, R93 ;  /* 0x00000002e95f7824 */ /* 0x040fe400078e025d */
[----:B------:R5:W-:Y:S03]  /*df10*/  STG.E.U16 [R52.64], R44 ;  /* 0x0000002c34007986 */ /* 0x000be6000c101506 */
[----:B------:R-:W-:Y:S01]  /*df20*/  LEA R97, R233, R95, 0x1 ;  /* 0x0000005fe9617211 */ /* 0x000fe200078e08ff */
[----:B---3--:R3:W-:Y:S04]  /*df30*/  STG.E.U16 [R54.64], R40 ;  /* 0x0000002836007986 */ /* 0x0087e8000c101506 */
[----:B------:R4:W-:Y:S01]  /*df40*/  STG.E.U16 [R68.64], R32 ;  /* 0x0000002044007986 */ /* 0x0009e2000c101506 */
[----:B--2---:R-:W-:-:S03]  /*df50*/  PRMT R48, R48, 0x7632, R48 ;  /* 0x0000763230307816 */ /* 0x004fc60000000030 */
[----:B------:R-:W2:Y:S01]  /*df60*/  LDS.128 R36, [R78+0x1000] ;  /* 0x001000004e247984 */ /* 0x000ea20000000c00 */
[----:B-----5:R-:W-:-:S03]  /*df70*/  PRMT R44, R44, 0x7632, R44 ;  /* 0x000076322c2c7816 */ /* 0x020fc6000000002c */
[----:B------:R5:W-:Y:S01]  /*df80*/  STG.E.U16 [R70.64], R28 ;  /* 0x0000001c46007986 */ /* 0x000be2000c101506 */
[----:B---3--:R-:W-:Y:S02]  /*df90*/  PRMT R40, R40, 0x7632, R40 ;  /* 0x0000763228287816 */ /* 0x008fe40000000028 */
[C---:B----4-:R-:W-:Y:S01]  /*dfa0*/  LEA R68, P6, R77.reuse, R238, 0x1 ;  /* 0x000000ee4d447211 */ /* 0x050fe200078c08ff */
[----:B------:R-:W3:Y:S03]  /*dfb0*/  LDS.128 R60, [R60+0x1800] ;  /* 0x001800003c3c7984 */ /* 0x000ee60000000c00 */
[----:B------:R-:W-:Y:S01]  /*dfc0*/  LEA.HI.X.SX32 R69, R77, R0, 0x1, P6 ;  /* 0x000000004d457211 */ /* 0x000fe200030f0eff */
[----:B------:R4:W-:Y:S01]  /*dfd0*/  STG.E.U16 [R72.64], R24 ;  /* 0x0000001848007986 */ /* 0x0009e2000c101506 */
[C---:B------:R-:W-:Y:S02]  /*dfe0*/  LEA R76, P6, R79.reuse, R238, 0x1 ;  /* 0x000000ee4f4c7211 */ /* 0x040fe400078c08ff */
[----:B-----5:R-:W-:Y:S01]  /*dff0*/  PRMT R28, R28, 0x7632, R28 ;  /* 0x000076321c1c7816 */ /* 0x020fe2000000001c */
[----:B------:R-:W5:Y:S01]  /*e000*/  LDS.128 R56, [R56+0x1800] ;  /* 0x0018000038387984 */ /* 0x000f620000000c00 */
[----:B------:R-:W-:Y:S01]  /*e010*/  LEA.HI.X.SX32 R77, R79, R0, 0x1, P6 ;  /* 0x000000004f4d7211 */ /* 0x000fe200030f0eff */
[----:B------:R-:W-:Y:S01]  /*e020*/  IMAD R79, R233, 0x2, R97 ;  /* 0x00000002e94f7824 */ /* 0x000fe200078e0261 */
[----:B------:R-:W-:Y:S01]  /*e030*/  LEA R70, P6, R81, R238, 0x1 ;  /* 0x000000ee51467211 */ /* 0x000fe200078c08ff */
[----:B------:R-:W5:Y:S03]  /*e040*/  LDS.128 R52, [R78+0x1800] ;  /* 0x001800004e347984 */ /* 0x000f660000000c00 */
[----:B------:R-:W-:Y:S01]  /*e050*/  LEA R99, R233, R79, 0x1 ;  /* 0x0000004fe9637211 */ /* 0x000fe200078e08ff */
[----:B-1----:R1:W-:Y:S01]  /*e060*/  STG.E.U16 [R74.64], R16 ;  /* 0x000000104a007986 */ /* 0x0023e2000c101506 */
[----:B------:R-:W-:-:S02]  /*e070*/  LEA.HI.X.SX32 R71, R81, R0, 0x1, P6 ;  /* 0x0000000051477211 */ /* 0x000fc400030f0eff */
[----:B----4-:R-:W-:Y:S01]  /*e080*/  LEA R72, P6, R3, R238, 0x1 ;  /* 0x000000ee03487211 */ /* 0x010fe200078c08ff */
[----:B------:R-:W-:Y:S01]  /*e090*/  IMAD R81, R233, 0x2, R99 ;  /* 0x00000002e9517824 */ /* 0x000fe200078e0263 */
[----:B0-----:R0:W-:Y:S01]  /*e0a0*/  STG.E.U16 [R68.64], R20 ;  /* 0x0000001444007986 */ /* 0x0011e2000c101506 */
[----:B------:R-:W-:Y:S02]  /*e0b0*/  PRMT R24, R24, 0x7632, R24 ;  /* 0x0000763218187816 */ /* 0x000fe40000000018 */
[----:B------:R-:W-:Y:S02]  /*e0c0*/  LEA.HI.X.SX32 R73, R3, R0, 0x1, P6 ;  /* 0x0000000003497211 */ /* 0x000fe400030f0eff */
[----:B------:R-:W-:Y:S02]  /*e0d0*/  LEA R3, R233, R81, 0x1 ;  /* 0x00000051e9037211 */ /* 0x000fe400078e08ff */
[C---:B-1----:R-:W-:Y:S02]  /*e0e0*/  LEA R74, P6, R83.reuse, R238, 0x1 ;  /* 0x000000ee534a7211 */ /* 0x042fe400078c08ff */
[----:B------:R-:W-:Y:S01]  /*e0f0*/  PRMT R16, R16, 0x7632, R16 ;  /* 0x0000763210107816 */ /* 0x000fe20000000010 */
[----:B--2---:R1:W-:Y:S01]  /*e100*/  STG.E.U16 [R76.64], R36 ;  /* 0x000000244c007986 */ /* 0x0043e2000c101506 */
[----:B------:R-:W-:Y:S01]  /*e110*/  LEA.HI.X.SX32 R75, R83, R0, 0x1, P6 ;  /* 0x00000000534b7211 */ /* 0x000fe200030f0eff */
[----:B------:R-:W-:Y:S01]  /*e120*/  IMAD R83, R233, 0x2, R3 ;  /* 0x00000002e9537824 */ /* 0x000fe200078e0203 */
[----:B0-----:R-:W-:Y:S01]  /*e130*/  LEA R68, P6, R85, R238, 0x1 ;  /* 0x000000ee55447211 */ /* 0x001fe200078c08ff */
[----:B------:R0:W-:Y:S03]  /*e140*/  STG.E.U16 [R70.64], R64 ;  /* 0x0000004046007986 */ /* 0x0001e6000c101506 */
[----:B------:R-:W-:-:S02]  /*e150*/  LEA R101, R233, R83, 0x1 ;  /* 0x00000053e9657211 */ /* 0x000fc400078e08ff */
[----:B------:R-:W-:Y:S01]  /*e160*/  LEA.HI.X.SX32 R69, R85, R0, 0x1, P6 ;  /* 0x0000000055457211 */ /* 0x000fe200030f0eff */
[----:B---3--:R2:W-:Y:S02]  /*e170*/  STG.E.U16 [R72.64], R60 ;  /* 0x0000003c48007986 */ /* 0x0085e4000c101506 */
[----:B------:R-:W-:Y:S01]  /*e180*/  IMAD R85, R233, 0x2, R101 ;  /* 0x00000002e9557824 */ /* 0x000fe200078e0265 */
[----:B-1----:R-:W-:Y:S02]  /*e190*/  LEA R76, P6, R87, R238, 0x1 ;  /* 0x000000ee574c7211 */ /* 0x002fe400078c08ff */
[----:B------:R-:W-:Y:S02]  /*e1a0*/  PRMT R36, R4, 0x7632, R36 ;  /* 0x0000763204247816 */ /* 0x000fe40000000024 */
[----:B------:R-:W-:Y:S01]  /*e1b0*/  LEA R103, R233, R85, 0x1 ;  /* 0x00000055e9677211 */ /* 0x000fe200078e08ff */
[----:B-----5:R-:W-:Y:S01]  /*e1c0*/  STG.E.U16 [R74.64], R56 ;  /* 0x000000384a007986 */ /* 0x020fe2000c101506 */
[----:B------:R-:W-:-:S02]  /*e1d0*/  LEA.HI.X.SX32 R77, R87, R0, 0x1, P6 ;  /* 0x00000000574d7211 */ /* 0x000fc400030f0eff */
[----:B0-----:R-:W-:Y:S01]  /*e1e0*/  LEA R70, P6, R89, R238, 0x1 ;  /* 0x000000ee59467211 */ /* 0x001fe200078c08ff */
[----:B------:R-:W-:Y:S01]  /*e1f0*/  IMAD R87, R233, 0x2, R103 ;  /* 0x00000002e9577824 */ /* 0x000fe200078e0267 */
[----:B------:R0:W-:Y:S01]  /*e200*/  STG.E.U16 [R68.64], R52 ;  /* 0x0000003444007986 */ /* 0x0001e2000c101506 */
[----:B------:R-:W-:Y:S02]  /*e210*/  PRMT R64, R64, 0x7632, R64 ;  /* 0x0000763240407816 */ /* 0x000fe40000000040 */
[----:B------:R-:W-:Y:S01]  /*e220*/  LEA.HI.X.SX32 R71, R89, R0, 0x1, P6 ;  /* 0x0000000059477211 */ /* 0x000fe200030f0eff */
[----:B------:R-:W-:Y:S01]  /*e230*/  STG.E.U16 [R76.64], R12 ;  /* 0x0000000c4c007986 */ /* 0x000fe2000c101506 */
[----:B------:R-:W-:Y:S02]  /*e240*/  LEA R89, R233, R87, 0x1 ;  /* 0x00000057e9597211 */ /* 0x000fe400078e08ff */
[----:B--2---:R-:W-:Y:S01]  /*e250*/  LEA R72, P6, R91, R238, 0x1 ;  /* 0x000000ee5b487211 */ /* 0x004fe200078c08ff */
[----:B------:R1:W-:Y:S01]  /*e260*/  STG.E.U16 [R70.64], R8 ;  /* 0x0000000846007986 */ /* 0x0003e2000c101506 */
[----:B------:R-:W-:Y:S01]  /*e270*/  PRMT R60, R60, 0x7632, R60 ;  /* 0x000076323c3c7816 */ /* 0x000fe2000000003c */
[----:B------:R-:W-:Y:S01]  /*e280*/  IMAD R105, R233, 0x2, R89 ;  /* 0x00000002e9697824 */ /* 0x000fe200078e0259 */
[----:B------:R-:W-:-:S02]  /*e290*/  LEA.HI.X.SX32 R73, R91, R0, 0x1, P6 ;  /* 0x000000005b497211 */ /* 0x000fc400030f0eff */
[----:B0-----:R-:W-:Y:S02]  /*e2a0*/  LEA R68, P6, R93, R238, 0x1 ;  /* 0x000000ee5d447211 */ /* 0x001fe400078c08ff */
[----:B------:R-:W-:Y:S01]  /*e2b0*/  LEA R91, R233, R105, 0x1 ;  /* 0x00000069e95b7211 */ /* 0x000fe200078e08ff */
[----:B------:R0:W-:Y:S01]  /*e2c0*/  STG.E.U16 [R72.64], R36 ;  /* 0x0000002448007986 */ /* 0x0001e2000c101506 */
[----:B------:R-:W-:Y:S02]  /*e2d0*/  LEA.HI.X.SX32 R69, R93, R0, 0x1, P6 ;  /* 0x000000005d457211 */ /* 0x000fe400030f0eff */
[----:B------:R-:W-:Y:S01]  /*e2e0*/  LEA R74, P6, R95, R238, 0x1 ;  /* 0x000000ee5f4a7211 */ /* 0x000fe200078c08ff */
[----:B------:R-:W-:Y:S01]  /*e2f0*/  IMAD R93, R233, 0x2, R91 ;  /* 0x00000002e95d7824 */ /* 0x000fe200078e025b */
[----:B------:R-:W-:Y:S01]  /*e300*/  PRMT R52, R52, 0x7632, R52 ;  /* 0x0000763234347816 */ /* 0x000fe20000000034 */
[----:B------:R2:W-:Y:S01]  /*e310*/  STG.E.U16 [R68.64], R48 ;  /* 0x0000003044007986 */ /* 0x0005e2000c101506 */
[----:B------:R-:W-:-:S02]  /*e320*/  LEA.HI.X.SX32 R75, R95, R0, 0x1, P6 ;  /* 0x000000005f4b7211 */ /* 0x000fc400030f0eff */
[----:B------:R-:W-:Y:S02]  /*e330*/  LEA R107, R233, R93, 0x1 ;  /* 0x0000005de96b7211 */ /* 0x000fe400078e08ff */
[----:B-1----:R-:W-:Y:S01]  /*e340*/  LEA R70, P6, R97, R238, 0x1 ;  /* 0x000000ee61467211 */ /* 0x002fe200078c08ff */
[----:B------:R1:W-:Y:S01]  /*e350*/  STG.E.U16 [R74.64], R44 ;  /* 0x0000002c4a007986 */ /* 0x0003e2000c101506 */
[----:B0-----:R-:W-:Y:S01]  /*e360*/  PRMT R36, R32, 0x7632, R36 ;  /* 0x0000763220247816 */ /* 0x001fe20000000024 */
[----:B------:R-:W-:Y:S01]  /*e370*/  IMAD R95, R233, 0x2, R107 ;  /* 0x00000002e95f7824 */ /* 0x000fe200078e026b */
[----:B------:R-:W-:Y:S02]  /*e380*/  LEA.HI.X.SX32 R71, R97, R0, 0x1, P6 ;  /* 0x0000000061477211 */ /* 0x000fe400030f0eff */
[----:B------:R-:W-:Y:S02]  /*e390*/  LEA R72, P6, R79, R238, 0x1 ;  /* 0x000000ee4f487211 */ /* 0x000fe400078c08ff */
[----:B------:R-:W-:Y:S01]  /*e3a0*/  LEA R109, R233, R95, 0x1 ;  /* 0x0000005fe96d7211 */ /* 0x000fe200078e08ff */
[----:B------:R0:W-:Y:S01]  /*e3b0*/  STG.E.U16 [R70.64], R40 ;  /* 0x0000002846007986 */ /* 0x0001e2000c101506 */
[----:B------:R-:W-:-:S02]  /*e3c0*/  LEA.HI.X.SX32 R73, R79, R0, 0x1, P6 ;  /* 0x000000004f497211 */ /* 0x000fc400030f0eff */
[----:B--2---:R-:W-:Y:S01]  /*e3d0*/  LEA R68, P6, R99, R238, 0x1 ;  /* 0x000000ee63447211 */ /* 0x004fe200078c08ff */
[----:B------:R-:W-:Y:S01]  /*e3e0*/  IMAD R97, R233, 0x2, R109 ;  /* 0x00000002e9617824 */ /* 0x000fe200078e026d */
[----:B-1----:R-:W-:Y:S01]  /*e3f0*/  PRMT R44, R17, 0x7632, R44 ;  /* 0x00007632112c7816 */ /* 0x002fe2000000002c */
[----:B------:R1:W-:Y:S01]  /*e400*/  STG.E.U16 [R72.64], R36 ;  /* 0x0000002448007986 */ /* 0x0003e2000c101506 */
[----:B------:R-:W-:Y:S02]  /*e410*/  LEA.HI.X.SX32 R69, R99, R0, 0x1, P6 ;  /* 0x0000000063457211 */ /* 0x000fe400030f0eff */
[----:B------:R-:W-:Y:S02]  /*e420*/  LEA R111, R233, R97, 0x1 ;  /* 0x00000061e96f7211 */ /* 0x000fe400078e08ff */
[----:B------:R-:W-:Y:S01]  /*e430*/  LEA R74, P6, R81, R238, 0x1 ;  /* 0x000000ee514a7211 */ /* 0x000fe200078c08ff */
[----:B------:R2:W-:Y:S01]  /*e440*/  STG.E.U16 [R68.64], R28 ;  /* 0x0000001c44007986 */ /* 0x0005e2000c101506 */
[----:B0-----:R-:W-:Y:S01]  /*e450*/  PRMT R40, R41, 0x7632, R40 ;  /* 0x0000763229287816 */ /* 0x001fe20000000028 */
[----:B------:R-:W-:Y:S01]  /*e460*/  IMAD R79, R233, 0x2, R111 ;  /* 0x00000002e94f7824 */ /* 0x000fe200078e026f */
[----:B------:R-:W-:-:S02]  /*e470*/  LEA.HI.X.SX32 R75, R81, R0, 0x1, P6 ;  /* 0x00000000514b7211 */ /* 0x000fc400030f0eff */
[----:B------:R-:W-:Y:S02]  /*e480*/  LEA R70, P6, R3, R238, 0x1 ;  /* 0x000000ee03467211 */ /* 0x000fe400078c08ff */
[----:B------:R-:W-:Y:S01]  /*e490*/  LEA R99, R233, R79, 0x1 ;  /* 0x0000004fe9637211 */ /* 0x000fe200078e08ff */
[----:B------:R0:W-:Y:S01]  /*e4a0*/  STG.E.U16 [R74.64], R24 ;  /* 0x000000184a007986 */ /* 0x0001e2000c101506 */
[----:B------:R-:W-:Y:S02]  /*e4b0*/  LEA.HI.X.SX32 R71, R3, R0, 0x1, P6 ;  /* 0x0000000003477211 */ /* 0x000fe400030f0eff */
[----:B-1----:R-:W-:Y:S01]  /*e4c0*/  LEA R72, P6, R83, R238, 0x1 ;  /* 0x000000ee53487211 */ /* 0x002fe200078c08ff */
[----:B------:R-:W-:Y:S01]  /*e4d0*/  IMAD R113, R233, 0x2, R99 ;  /* 0x00000002e9717824 */ /* 0x000fe200078e0263 */
[----:B------:R-:W-:Y:S01]  /*e4e0*/  PRMT R36, R20, 0x7632, R36 ;  /* 0x0000763214247816 */ /* 0x000fe20000000024 */
[----:B------:R1:W-:Y:S01]  /*e4f0*/  STG.E.U16 [R70.64], R16 ;  /* 0x0000001046007986 */ /* 0x0003e2000c101506 */
[----:B------:R-:W-:-:S02]  /*e500*/  LEA.HI.X.SX32 R73, R83, R0, 0x1, P6 ;  /* 0x0000000053497211 */ /* 0x000fc400030f0eff */
[----:B------:R-:W-:Y:S02]  /*e510*/  LEA R81, R233, R113, 0x1 ;  /* 0x00000071e9517211 */ /* 0x000fe400078e08ff */
[----:B--2---:R-:W-:Y:S01]  /*e520*/  LEA R68, P6, R101, R238, 0x1 ;  /* 0x000000ee65447211 */ /* 0x004fe200078c08ff */
[----:B------:R2:W-:Y:S01]  /*e530*/  STG.E.U16 [R72.64], R36 ;  /* 0x0000002448007986 */ /* 0x0005e2000c101506 */
[----:B------:R-:W-:Y:S01]  /*e540*/  PRMT R4, R36, 0x7632, R4 ;  /* 0x0000763224047816 */ /* 0x000fe20000000004 */
[----:B------:R-:W-:Y:S01]  /*e550*/  IMAD R3, R233, 0x2, R81 ;  /* 0x00000002e9037824 */ /* 0x000fe200078e0251 */
[----:B------:R-:W-:Y:S02]  /*e560*/  LEA.HI.X.SX32 R69, R101, R0, 0x1, P6 ;  /* 0x0000000065457211 */ /* 0x000fe400030f0eff */
[----:B0-----:R-:W-:Y:S02]  /*e570*/  LEA R74, P6, R85, R238, 0x1 ;  /* 0x000000ee554a7211 */ /* 0x001fe400078c08ff */
[----:B------:R-:W-:Y:S01]  /*e580*/  LEA R115, R233, R3, 0x1 ;  /* 0x00000003e9737211 */ /* 0x000fe200078e08ff */
[----:B------:R0:W-:Y:S01]  /*e590*/  STG.E.U16 [R68.64], R4 ;  /* 0x0000000444007986 */ /* 0x0001e2000c101506 */
[----:B------:R-:W-:-:S02]  /*e5a0*/  LEA.HI.X.SX32 R75, R85, R0, 0x1, P6 ;  /* 0x00000000554b7211 */ /* 0x000fc400030f0eff */
[----:B-1----:R-:W-:Y:S01]  /*e5b0*/  LEA R70, P6, R103, R238, 0x1 ;  /* 0x000000ee67467211 */ /* 0x002fe200078c08ff */
[----:B------:R-:W-:Y:S01]  /*e5c0*/  IMAD R83, R233, 0x2, R115 ;  /* 0x00000002e9537824 */ /* 0x000fe200078e0273 */
[----:B--2---:R-:W-:Y:S01]  /*e5d0*/  PRMT R36, R56, 0x7632, R36 ;  /* 0x0000763238247816 */ /* 0x004fe20000000024 */
[----:B------:R-:W-:Y:S01]  /*e5e0*/  STG.E.U16 [R74.64], R64 ;  /* 0x000000404a007986 */ /* 0x000fe2000c101506 */
[----:B------:R-:W-:Y:S02]  /*e5f0*/  LEA.HI.X.SX32 R71, R103, R0, 0x1, P6 ;  /* 0x0000000067477211 */ /* 0x000fe400030f0eff */
[----:B------:R-:W-:Y:S02]  /*e600*/  LEA R117, R233, R83, 0x1 ;  /* 0x00000053e9757211 */ /* 0x000fe400078e08ff */
[-C--:B------:R-:W-:Y:S01]  /*e610*/  LEA R72, P6, R87, R238.reuse, 0x1 ;  /* 0x000000ee57487211 */ /* 0x080fe200078c08ff */
[----:B------:R1:W-:Y:S01]  /*e620*/  STG.E.U16 [R70.64], R60 ;  /* 0x0000003c46007986 */ /* 0x0003e2000c101506 */
[----:B------:R-:W-:Y:S01]  /*e630*/  LEA R2, P5, R83, R238, 0x1 ;  /* 0x000000ee53027211 */ /* 0x000fe200078a08ff */
[----:B------:R-:W-:Y:S01]  /*e640*/  IMAD R101, R233, 0x2, R117 ;  /* 0x00000002e9657824 */ /* 0x000fe200078e0275 */
[----:B------:R-:W-:Y:S01]  /*e650*/  LEA.HI.X.SX32 R73, R87, R0, 0x1, P6 ;  /* 0x0000000057497211 */ /* 0x000fe200030f0eff */
[----:B0-----:R-:W-:Y:S01]  /*e660*/  FFMA R4, R243, 0.69314718246459960938, R208 ;  /* 0x3f317218f3047823 */ /* 0x001fe200000000d0 */
[----:B------:R-:W-:-:S02]  /*e670*/  LEA R68, P6, R89, R238, 0x1 ;  /* 0x000000ee59447211 */ /* 0x000fc400078c08ff */
[----:B------:R-:W-:Y:S01]  /*e680*/  LEA R119, R233, R101, 0x1 ;  /* 0x00000065e9777211 */ /* 0x000fe200078e08ff */
[----:B------:R0:W-:Y:S01]  /*e690*/  STG.E.U16 [R72.64], R36 ;  /* 0x0000002448007986 */ /* 0x0001e2000c101506 */
[----:B------:R-:W-:Y:S02]  /*e6a0*/  LEA.HI.X.SX32 R69, R89, R0, 0x1, P6 ;  /* 0x0000000059457211 */ /* 0x000fe400030f0eff */
[----:B------:R-:W-:Y:S01]  /*e6b0*/  LEA R76, P6, R105, R238, 0x1 ;  /* 0x000000ee694c7211 */ /* 0x000fe200078c08ff */
[----:B------:R-:W-:Y:S01]  /*e6c0*/  IMAD R85, R233, 0x2, R119 ;  /* 0x00000002e9557824 */ /* 0x000fe200078e0277 */
[----:B------:R-:W-:Y:S01]  /*e6d0*/  PRMT R48, R61, 0x7632, R48 ;  /* 0x000076323d307816 */ /* 0x000fe20000000030 */
[----:B------:R-:W-:Y:S01]  /*e6e0*/  STG.E.U16 [R68.64], R52 ;  /* 0x0000003444007986 */ /* 0x000fe2000c101506 */
[----:B------:R-:W-:Y:S02]  /*e6f0*/  LEA.HI.X.SX32 R77, R105, R0, 0x1, P6 ;  /* 0x00000000694d7211 */ /* 0x000fe400030f0eff */
[----:B------:R-:W-:-:S02]  /*e700*/  LEA R103, R233, R85, 0x1 ;  /* 0x00000055e9677211 */ /* 0x000fc400078e08ff */
        /* <DEDUP_REMOVED lines=9> */
[----:B------:R-:W-:Y:S01]  /*e7a0*/  LEA R72, P6, R107, R238, 0x1 ;  /* 0x000000ee6b487211 */ /* 0x000fe200078c08ff */
[----:B------:R-:W-:Y:S01]  /*e7b0*/  IMAD R89, R233, 0x2, R87 ;  /* 0x00000002e9597824 */ /* 0x000fe200078e0257 */
[----:B-1----:R-:W-:Y:S01]  /*e7c0*/  PRMT R13, R13, 0x7632, R13 ;  /* 0x000076320d0d7816 */ /* 0x002fe2000000000d */
[----:B------:R-:W-:Y:S01]  /*e7d0*/  STG.E.U16 [R74.64], R5 ;  /* 0x000000054a007986 */ /* 0x000fe2000c101506 */
[----:B------:R-:W-:Y:S02]  /*e7e0*/  LEA.HI.X.SX32 R73, R107, R0, 0x1, P6 ;  /* 0x000000006b497211 */ /* 0x000fe400030f0eff */
[----:B------:R-:W-:Y:S02]  /*e7f0*/  LEA R123, R233, R89, 0x1 ;  /* 0x00000059e97b7211 */ /* 0x000fe400078e08ff */
[----:B------:R-:W-:Y:S01]  /*e800*/  LEA R68, P6, R95, R238, 0x1 ;  /* 0x000000ee5f447211 */ /* 0x000fe200078c08ff */
[----:B------:R1:W-:Y:S02]  /*e810*/  STG.E.U16 [R72.64], R49 ;  /* 0x0000003148007986 */ /* 0x0003e4000c101506 */
[----:B------:R-:W-:Y:S01]  /*e820*/  IMAD R105, R233, 0x2, R123 ;  /* 0x00000002e9697824 */ /* 0x000fe200078e027b */
[----:B------:R-:W-:-:S02]  /*e830*/  LEA.HI.X.SX32 R69, R95, R0, 0x1, P6 ;  /* 0x000000005f457211 */ /* 0x000fc400030f0eff */
[----:B------:R-:W-:Y:S02]  /*e840*/  LEA R76, P6, R109, R238, 0x1 ;  /* 0x000000ee6d4c7211 */ /* 0x000fe400078c08ff */
[----:B------:R-:W-:Y:S01]  /*e850*/  LEA R91, R233, R105, 0x1 ;  /* 0x00000069e95b7211 */ /* 0x000fe200078e08ff */
[----:B------:R2:W-:Y:S01]  /*e860*/  STG.E.U16 [R68.64], R45 ;  /* 0x0000002d44007986 */ /* 0x0005e2000c101506 */
[----:B------:R-:W-:Y:S02]  /*e870*/  LEA.HI.X.SX32 R77, R109, R0, 0x1, P6 ;  /* 0x000000006d4d7211 */ /* 0x000fe400030f0eff */
[----:B0-----:R-:W-:Y:S01]  /*e880*/  LEA R70, P6, R97, R238, 0x1 ;  /* 0x000000ee61467211 */ /* 0x001fe200078c08ff */
[----:B------:R-:W-:Y:S01]  /*e890*/  IMAD R93, R233, 0x2, R91 ;  /* 0x00000002e95d7824 */ /* 0x000fe200078e025b */
[----:B-1----:R-:W-:Y:S01]  /*e8a0*/  PRMT R49, R49, 0x7632, R49 ;  /* 0x0000763231317816 */ /* 0x002fe20000000031 */
[----:B------:R0:W-:Y:S01]  /*e8b0*/  STG.E.U16 [R76.64], R41 ;  /* 0x000000294c007986 */ /* 0x0001e2000c101506 */
[----:B------:R-:W-:-:S02]  /*e8c0*/  LEA.HI.X.SX32 R71, R97, R0, 0x1, P6 ;  /* 0x0000000061477211 */ /* 0x000fc400030f0eff */
[----:B------:R-:W-:Y:S02]  /*e8d0*/  LEA R125, R233, R93, 0x1 ;  /* 0x0000005de97d7211 */ /* 0x000fe400078e08ff */
[----:B------:R-:W-:Y:S01]  /*e8e0*/  LEA R74, P6, R111, R238, 0x1 ;  /* 0x000000ee6f4a7211 */ /* 0x000fe200078c08ff */
[----:B------:R-:W-:Y:S01]  /*e8f0*/  STG.E.U16 [R70.64], R33 ;  /* 0x0000002146007986 */ /* 0x000fe2000c101506 */
[----:B--2---:R-:W-:Y:S01]  /*e900*/  PRMT R45, R45, 0x7632, R45 ;  /* 0x000076322d2d7816 */ /* 0x004fe2000000002d */
        /* <DEDUP_REMOVED lines=8> */
[----:B0-----:R-:W-:Y:S01]  /*e990*/  PRMT R41, R33, 0x7632, R41 ;  /* 0x0000763221297816 */ /* 0x001fe20000000029 */
[----:B------:R0:W-:Y:S01]  /*e9a0*/  STG.E.U16 [R72.64], R25 ;  /* 0x0000001948007986 */ /* 0x0001e2000c101506 */
[----:B------:R-:W-:Y:S02]  /*e9b0*/  LEA.HI.X.SX32 R69, R99, R0, 0x1, P6 ;  /* 0x0000000063457211 */ /* 0x000fe400030f0eff */
[----:B------:R-:W-:Y:S02]  /*e9c0*/  LEA R129, R233, R109, 0x1 ;  /* 0x0000006de9817211 */ /* 0x000fe400078e08ff */
[----:B------:R-:W-:Y:S01]  /*e9d0*/  LEA R76, P6, R113, R238, 0x1 ;  /* 0x000000ee714c7211 */ /* 0x000fe200078c08ff */
[----:B------:R2:W-:Y:S01]  /*e9e0*/  STG.E.U16 [R68.64], R17 ;  /* 0x0000001144007986 */ /* 0x0005e2000c101506 */
[----:B-1----:R-:W-:Y:S01]  /*e9f0*/  PRMT R29, R29, 0x7632, R29 ;  /* 0x000076321d1d7816 */ /* 0x002fe2000000001d */
[----:B------:R-:W-:Y:S01]  /*ea00*/  IMAD R131, R233, 0x2, R129 ;  /* 0x00000002e9837824 */ /* 0x000fe200078e0281 */
[----:B------:R-:W-:-:S02]  /*ea10*/  LEA.HI.X.SX32 R77, R113, R0, 0x1, P6 ;  /* 0x00000000714d7211 */ /* 0x000fc400030f0eff */
[----:B------:R-:W-:Y:S02]  /*ea20*/  LEA R70, P6, R81, R238, 0x1 ;  /* 0x000000ee51467211 */ /* 0x000fe400078c08ff */
[----:B------:R-:W-:Y:S01]  /*ea30*/  LEA R111, R233, R131, 0x1 ;  /* 0x00000083e96f7211 */ /* 0x000fe200078e08ff */
[----:B------:R-:W-:Y:S01]  /*ea40*/  STG.E.U16 [R76.64], R21 ;  /* 0x000000154c007986 */ /* 0x000fe2000c101506 */
[----:B------:R-:W-:Y:S02]  /*ea50*/  LEA.HI.X.SX32 R71, R81, R0, 0x1, P6 ;  /* 0x0000000051477211 */ /* 0x000fe400030f0eff */
[----:B------:R-:W-:Y:S01]  /*ea60*/  LEA R74, P6, R3, R238, 0x1 ;  /* 0x000000ee034a7211 */ /* 0x000fe200078c08ff */
[----:B------:R-:W-:Y:S01]  /*ea70*/  IMAD R133, R233, 0x2, R111 ;  /* 0x00000002e9857824 */ /* 0x000fe200078e026f */
[----:B0-----:R-:W-:Y:S01]  /*ea80*/  PRMT R25, R25, 0x7632, R25 ;  /* 0x0000763219197816 */ /* 0x001fe20000000019 */
[----:B------:R0:W-:Y:S01]  /*ea90*/  STG.E.U16 [R70.64], R37 ;  /* 0x0000002546007986 */ /* 0x0001e2000c101506 */
[----:B------:R-:W-:-:S02]  /*eaa0*/  LEA.HI.X.SX32 R75, R3, R0, 0x1, P6 ;  /* 0x00000000034b7211 */ /* 0x000fc400030f0eff */
[----:B------:R-:W-:Y:S02]  /*eab0*/  LEA R135, R233, R133, 0x1 ;  /* 0x00000085e9877211 */ /* 0x000fe400078e08ff */
[----:B------:R-:W-:Y:S01]  /*eac0*/  LEA R78, P6, R115, R238, 0x1 ;  /* 0x000000ee734e7211 */ /* 0x000fe200078c08ff */
[----:B------:R1:W-:Y:S01]  /*ead0*/  STG.E.U16 [R74.64], R65 ;  /* 0x000000414a007986 */ /* 0x0003e2000c101506 */
[-C--:B------:R-:W-:Y:S01]  /*eae0*/  LEA.HI.X.SX32 R3, R83, R0.reuse, 0x1, P5 ;  /* 0x0000000053037211 */ /* 0x080fe200028f0eff */
[----:B------:R-:W-:Y:S01]  /*eaf0*/  IMAD R137, R233, 0x2, R135 ;  /* 0x00000002e9897824 */ /* 0x000fe200078e0287 */
[----:B------:R-:W-:Y:S02]  /*eb00*/  LEA.HI.X.SX32 R79, R115, R0, 0x1, P6 ;  /* 0x00000000734f7211 */ /* 0x000fe400030f0eff */
[-C--:B--2---:R-:W-:Y:S02]  /*eb10*/  LEA R68, P6, R117, R238.reuse, 0x1 ;  /* 0x000000ee75447211 */ /* 0x084fe400078c08ff */
[----:B------:R-:W-:Y:S01]  /*eb20*/  LEA R113, R233, R137, 0x1 ;  /* 0x00000089e9717211 */ /* 0x000fe200078e08ff */
[----:B------:R2:W-:Y:S01]  /*eb30*/  STG.E.U16 [R78.64], R61 ;  /* 0x0000003d4e007986 */ /* 0x0005e2000c101506 */
[----:B0-----:R-:W-:-:S02]  /*eb40*/  LEA R70, P5, R101, R238, 0x1 ;  /* 0x000000ee65467211 */ /* 0x001fc400078a08ff */
[----:B------:R-:W-:Y:S01]  /*eb50*/  LEA.HI.X.SX32 R69, R117, R0, 0x1, P6 ;  /* 0x0000000075457211 */ /* 0x000fe200030f0eff */
[----:B------:R-:W-:Y:S01]  /*eb60*/  IMAD R139, R233, 0x2, R113 ;  /* 0x00000002e98b7824 */ /* 0x000fe200078e0271 */
[----:B------:R-:W-:Y:S01]  /*eb70*/  LEA R72, P6, R119, R238, 0x1 ;  /* 0x000000ee77487211 */ /* 0x000fe200078c08ff */
[----:B------:R-:W-:Y:S01]  /*eb80*/  STG.E.U16 [R2.64], R57 ;  /* 0x0000003902007986 */ /* 0x000fe2000c101506 */
[----:B------:R-:W-:Y:S02]  /*eb90*/  LEA.HI.X.SX32 R71, R101, R0, 0x1, P5 ;  /* 0x0000000065477211 */ /* 0x000fe400028f0eff */
[----:B------:R-:W-:Y:S01]  /*eba0*/  LEA R141, R233, R139, 0x1 ;  /* 0x0000008be98d7211 */ /* 0x000fe200078e08ff */
[----:B------:R-:W-:Y:S01]  /*ebb0*/  STG.E.U16 [R68.64], R53 ;  /* 0x0000003544007986 */ /* 0x000fe2000c101506 */
[----:B-1----:R-:W-:Y:S02]  /*ebc0*/  LEA R74, P5, R85, R238, 0x1 ;  /* 0x000000ee554a7211 */ /* 0x002fe400078a08ff */
[----:B------:R-:W-:Y:S01]  /*ebd0*/  LEA.HI.X.SX32 R73, R119, R0, 0x1, P6 ;  /* 0x0000000077497211 */ /* 0x000fe200030f0eff */
[----:B------:R-:W-:Y:S01]  /*ebe0*/  IMAD R143, R233, 0x2, R141 ;  /* 0x00000002e98f7824 */ /* 0x000fe200078e028d */
[----:B------:R-:W-:Y:S01]  /*ebf0*/  LEA R76, P6, R103, R238, 0x1 ;  /* 0x000000ee674c7211 */ /* 0x000fe200078c08ff */
[----:B------:R-:W-:Y:S01]  /*ec00*/  STG.E.U16 [R70.64], R13 ;  /* 0x0000000d46007986 */ /* 0x000fe2000c101506 */
[----:B------:R-:W-:-:S02]  /*ec10*/  LEA.HI.X.SX32 R75, R85, R0, 0x1, P5 ;  /* 0x00000000554b7211 */ /* 0x000fc400028f0eff */
[----:B------:R-:W-:Y:S01]  /*ec20*/  LEA R145, R233, R143, 0x1 ;  /* 0x0000008fe9917211 */ /* 0x000fe200078e08ff */
[----:B------:R-:W-:Y:S01]  /*ec30*/  STG.E.U16 [R72.64], R36 ;  /* 0x0000002448007986 */ /* 0x000fe2000c101506 */
[----:B--2---:R-:W-:Y:S02]  /*ec40*/  LEA R78, P5, R121, R238, 0x1 ;  /* 0x000000ee794e7211 */ /* 0x004fe400078a08ff */
[----:B------:R-:W-:Y:S01]  /*ec50*/  LEA.HI.X.SX32 R77, R103, R0, 0x1, P6 ;  /* 0x00000000674d7211 */ /* 0x000fe200030f0eff */
[----:B------:R-:W-:Y:S01]  /*ec60*/  IMAD R147, R233, 0x2, R145 ;  /* 0x00000002e9937824 */ /* 0x000fe200078e0291 */
[----:B------:R-:W-:Y:S02]  /*ec70*/  LEA R80, P6, R87, R238, 0x1 ;  /* 0x000000ee57507211 */ /* 0x000fe400078c08ff */
[----:B------:R-:W-:Y:S02]  /*ec80*/  LEA.HI.X.SX32 R79, R121, R0, 0x1, P5 ;  /* 0x00000000794f7211 */ /* 0x000fe400028f0eff */
[----:B------:R-:W-:-:S02]  /*ec90*/  LEA R149, R233, R147, 0x1 ;  /* 0x00000093e9957211 */ /* 0x000fc400078e08ff */
[----:B------:R-:W-:Y:S02]  /*eca0*/  LEA R82, P5, R89, R238, 0x1 ;  /* 0x000000ee59527211 */ /* 0x000fe400078a08ff */
[----:B------:R-:W-:Y:S01]  /*ecb0*/  LEA.HI.X.SX32 R81, R87, R0, 0x1, P6 ;  /* 0x0000000057517211 */ /* 0x000fe200030f0eff */
[----:B------:R-:W-:Y:S01]  /*ecc0*/  IMAD R151, R233, 0x2, R149 ;  /* 0x00000002e9977824 */ /* 0x000fe200078e0295 */
[----:B------:R-:W-:Y:S02]  /*ecd0*/  LEA R84, P6, R123, R238, 0x1 ;  /* 0x000000ee7b547211 */ /* 0x000fe400078c08ff */
[----:B------:R-:W-:Y:S02]  /*ece0*/  LEA.HI.X.SX32 R83, R89, R0, 0x1, P5 ;  /* 0x0000000059537211 */ /* 0x000fe400028f0eff */
[----:B------:R-:W-:Y:S02]  /*ecf0*/  LEA R153, R233, R151, 0x1 ;  /* 0x00000097e9997211 */ /* 0x000fe400078e08ff */
[----:B------:R-:W-:-:S02]  /*ed00*/  LEA R86, P5, R105, R238, 0x1 ;  /* 0x000000ee69567211 */ /* 0x000fc400078a08ff */
[----:B------:R-:W-:Y:S01]  /*ed10*/  LEA.HI.X.SX32 R85, R123, R0, 0x1, P6 ;  /* 0x000000007b557211 */ /* 0x000fe200030f0eff */
[----:B------:R-:W-:Y:S01]  /*ed20*/  IMAD R155, R233, 0x2, R153 ;  /* 0x00000002e99b7824 */ /* 0x000fe200078e0299 */
[----:B------:R-:W-:Y:S02]  /*ed30*/  LEA R88, P6, R91, R238, 0x1 ;  /* 0x000000ee5b587211 */ /* 0x000fe400078c08ff */
[----:B------:R-:W-:Y:S02]  /*ed40*/  LEA.HI.X.SX32 R87, R105, R0, 0x1, P5 ;  /* 0x0000000069577211 */ /* 0x000fe400028f0eff */
[----:B------:R-:W-:Y:S02]  /*ed50*/  LEA R157, R233, R155, 0x1 ;  /* 0x0000009be99d7211 */ /* 0x000fe400078e08ff */
[----:B------:R-:W-:Y:S02]  /*ed60*/  LEA R90, P5, R93, R238, 0x1 ;  /* 0x000000ee5d5a7211 */ /* 0x000fe400078a08ff */
[-C--:B------:R-:W-:Y:S01]  /*ed70*/  LEA.HI.X.SX32 R89, R91, R0.reuse, 0x1, P6 ;  /* 0x000000005b597211 */ /* 0x080fe200030f0eff */
[----:B------:R-:W-:Y:S01]  /*ed80*/  IMAD R159, R233, 0x2, R157 ;  /* 0x00000002e99f7824 */ /* 0x000fe200078e029d */
[----:B------:R-:W-:-:S02]  /*ed90*/  LEA.HI.X.SX32 R91, R93, R0, 0x1, P5 ;  /* 0x000000005d5b7211 */ /* 0x000fc400028f0eff */
[-C--:B------:R-:W-:Y:S02]  /*eda0*/  LEA R92, P6, R125, R238.reuse, 0x1 ;  /* 0x000000ee7d5c7211 */ /* 0x080fe400078c08ff */
[----:B------:R-:W-:Y:S02]  /*edb0*/  LEA R161, R233, R159, 0x1 ;  /* 0x0000009fe9a17211 */ /* 0x000fe400078e08ff */
[----:B------:R-:W-:Y:S02]  /*edc0*/  LEA R94, P5, R107, R238, 0x1 ;  /* 0x000000ee6b5e7211 */ /* 0x000fe400078a08ff */
[-C--:B------:R-:W-:Y:S01]  /*edd0*/  LEA.HI.X.SX32 R93, R125, R0.reuse, 0x1, P6 ;  /* 0x000000007d5d7211 */ /* 0x080fe200030f0eff */
[----:B------:R-:W-:Y:S01]  /*ede0*/  IMAD R163, R233, 0x2, R161 ;  /* 0x00000002e9a37824 */ /* 0x000fe200078e02a1 */
[----:B------:R-:W-:Y:S02]  /*edf0*/  LEA.HI.X.SX32 R95, R107, R0, 0x1, P5 ;  /* 0x000000006b5f7211 */ /* 0x000fe400028f0eff */
[----:B------:R-:W-:-:S02]  /*ee00*/  LEA R96, P6, R127, R238, 0x1 ;  /* 0x000000ee7f607211 */ /* 0x000fc400078c08ff */
[----:B------:R-:W-:Y:S02]  /*ee10*/  LEA R165, R233, R163, 0x1 ;  /* 0x000000a3e9a57211 */ /* 0x000fe400078e08ff */
[----:B------:R-:W-:Y:S02]  /*ee20*/  LEA R98, P5, R109, R238, 0x1 ;  /* 0x000000ee6d627211 */ /* 0x000fe400078a08ff */
[-C--:B------:R-:W-:Y:S01]  /*ee30*/  LEA.HI.X.SX32 R97, R127, R0.reuse, 0x1, P6 ;  /* 0x000000007f617211 */ /* 0x080fe200030f0eff */
[----:B------:R-:W-:Y:S01]  /*ee40*/  IMAD R167, R233, 0x2, R165 ;  /* 0x00000002e9a77824 */ /* 0x000fe200078e02a5 */
[----:B------:R-:W-:Y:S02]  /*ee50*/  LEA.HI.X.SX32 R99, R109, R0, 0x1, P5 ;  /* 0x000000006d637211 */ /* 0x000fe400028f0eff */
[----:B------:R-:W-:Y:S02]  /*ee60*/  LEA R100, P6, R129, R238, 0x1 ;  /* 0x000000ee81647211 */ /* 0x000fe400078c08ff */
[----:B------:R-:W-:-:S02]  /*ee70*/  LEA R169, R233, R167, 0x1 ;  /* 0x000000a7e9a97211 */ /* 0x000fc400078e08ff */
[----:B------:R-:W-:Y:S02]  /*ee80*/  LEA R102, P5, R131, R238, 0x1 ;  /* 0x000000ee83667211 */ /* 0x000fe400078a08ff */
[-C--:B------:R-:W-:Y:S01]  /*ee90*/  LEA.HI.X.SX32 R101, R129, R0.reuse, 0x1, P6 ;  /* 0x0000000081657211 */ /* 0x080fe200030f0eff */
[----:B------:R-:W-:Y:S01]  /*eea0*/  IMAD R171, R233, 0x2, R169 ;  /* 0x00000002e9ab7824 */ /* 0x000fe200078e02a9 */
[----:B------:R-:W-:Y:S02]  /*eeb0*/  LEA.HI.X.SX32 R103, R131, R0, 0x1, P5 ;  /* 0x0000000083677211 */ /* 0x000fe400028f0eff */
[-C--:B------:R-:W-:Y:S02]  /*eec0*/  LEA R104, P6, R111, R238.reuse, 0x1 ;  /* 0x000000ee6f687211 */ /* 0x080fe400078c08ff */
[----:B------:R-:W-:Y:S02]  /*eed0*/  LEA R173, R233, R171, 0x1 ;  /* 0x000000abe9ad7211 */ /* 0x000fe400078e08ff */
[----:B------:R-:W-:-:S02]  /*eee0*/  LEA R106, P5, R133, R238, 0x1 ;  /* 0x000000ee856a7211 */ /* 0x000fc400078a08ff */
[-C--:B------:R-:W-:Y:S01]  /*eef0*/  LEA.HI.X.SX32 R105, R111, R0.reuse, 0x1, P6 ;  /* 0x000000006f697211 */ /* 0x080fe200030f0eff */
[----:B------:R-:W-:Y:S01]  /*ef00*/  IMAD R175, R233, 0x2, R173 ;  /* 0x00000002e9af7824 */ /* 0x000fe200078e02ad */
[----:B------:R-:W-:Y:S02]  /*ef10*/  LEA.HI.X.SX32 R107, R133, R0, 0x1, P5 ;  /* 0x00000000856b7211 */ /* 0x000fe400028f0eff */
[-C--:B------:R-:W-:Y:S02]  /*ef20*/  LEA R108, P6, R135, R238.reuse, 0x1 ;  /* 0x000000ee876c7211 */ /* 0x080fe400078c08ff */
        /* <DEDUP_REMOVED lines=30> */
[----:B------:R-:W-:Y:S02]  /*f110*/  LEA R130, P5, R155, R238, 0x1 ;  /* 0x000000ee9b827211 */ /* 0x000fe400078a08ff */
[----:B------:R-:W-:Y:S02]  /*f120*/  LEA R197, R233, R195, 0x1 ;  /* 0x000000c3e9c57211 */ /* 0x000fe400078e08ff */
[----:B------:R-:W-:-:S02]  /*f130*/  LEA.HI.X.SX32 R129, R153, R0, 0x1, P6 ;  /* 0x0000000099817211 */ /* 0x000fc400030f0eff */
[----:B------:R-:W-:Y:S01]  /*f140*/  LEA.HI.X.SX32 R131, R155, R0, 0x1, P5 ;  /* 0x000000009b837211 */ /* 0x000fe200028f0eff */
[----:B------:R-:W-:Y:S01]  /*f150*/  IMAD R199, R233, 0x2, R197 ;  /* 0x00000002e9c77824 */ /* 0x000fe200078e02c5 */
[-C--:B------:R-:W-:Y:S02]  /*f160*/  LEA R132, P6, R157, R238.reuse, 0x1 ;  /* 0x000000ee9d847211 */ /* 0x080fe400078c08ff */
[----:B------:R-:W-:Y:S02]  /*f170*/  LEA R134, P5, R159, R238, 0x1 ;  /* 0x000000ee9f867211 */ /* 0x000fe400078a08ff */
[-C--:B------:R-:W-:Y:S02]  /*f180*/  LEA.HI.X.SX32 R133, R157, R0.reuse, 0x1, P6 ;  /* 0x000000009d857211 */ /* 0x080fe400030f0eff */
[----:B------:R-:W-:Y:S02]  /*f190*/  LEA.HI.X.SX32 R135, R159, R0, 0x1, P5 ;  /* 0x000000009f877211 */ /* 0x000fe400028f0eff */
[----:B------:R-:W-:-:S02]  /*f1a0*/  LEA R136, P6, R161, R238, 0x1 ;  /* 0x000000eea1887211 */ /* 0x000fc400078c08ff */
[----:B------:R-:W-:Y:S02]  /*f1b0*/  LEA R138, P5, R163, R238, 0x1 ;  /* 0x000000eea38a7211 */ /* 0x000fe400078a08ff */
[----:B------:R-:W-:Y:S02]  /*f1c0*/  LEA R211, R233, R199, 0x1 ;  /* 0x000000c7e9d37211 */ /* 0x000fe400078e08ff */
[-C--:B------:R-:W-:Y:S02]  /*f1d0*/  LEA.HI.X.SX32 R137, R161, R0.reuse, 0x1, P6 ;  /* 0x00000000a1897211 */ /* 0x080fe400030f0eff */
[----:B------:R-:W-:Y:S01]  /*f1e0*/  LEA.HI.X.SX32 R139, R163, R0, 0x1, P5 ;  /* 0x00000000a38b7211 */ /* 0x000fe200028f0eff */
[----:B------:R-:W-:Y:S01]  /*f1f0*/  IMAD R213, R233, 0x2, R211 ;  /* 0x00000002e9d57824 */ /* 0x000fe200078e02d3 */
[-C--:B------:R-:W-:Y:S02]  /*f200*/  LEA R140, P6, R165, R238.reuse, 0x1 ;  /* 0x000000eea58c7211 */ /* 0x080fe400078c08ff */
[----:B------:R-:W-:-:S02]  /*f210*/  LEA R142, P5, R167, R238, 0x1 ;  /* 0x000000eea78e7211 */ /* 0x000fc400078a08ff */
[-C--:B------:R-:W-:Y:S02]  /*f220*/  LEA.HI.X.SX32 R141, R165, R0.reuse, 0x1, P6 ;  /* 0x00000000a58d7211 */ /* 0x080fe400030f0eff */
        /* <DEDUP_REMOVED lines=40> */
[----:B------:R-:W-:Y:S02]  /*f4b0*/  LEA R197, R233, R195, 0x1 ;  /* 0x000000c3e9c57211 */ /* 0x000fe400078e08ff */
[----:B------:R-:W-:Y:S02]  /*f4c0*/  LEA.HI.X.SX32 R175, R199, R0, 0x1, P5 ;  /* 0x00000000c7af7211 */ /* 0x000fe400028f0eff */
[-C--:B------:R-:W-:Y:S01]  /*f4d0*/  LEA R176, P6, R211, R238.reuse, 0x1 ;  /* 0x000000eed3b07211 */ /* 0x080fe200078c08ff */
[----:B------:R-:W-:Y:S01]  /*f4e0*/  IMAD R199, R233, 0x2, R197 ;  /* 0x00000002e9c77824 */ /* 0x000fe200078e02c5 */
[----:B------:R-:W-:Y:S02]  /*f4f0*/  LEA R178, P5, R213, R238, 0x1 ;  /* 0x000000eed5b27211 */ /* 0x000fe400078a08ff */
[----:B------:R-:W-:-:S02]  /*f500*/  LEA.HI.X.SX32 R177, R211, R0, 0x1, P6 ;  /* 0x00000000d3b17211 */ /* 0x000fc400030f0eff */
[----:B------:R-:W-:Y:S02]  /*f510*/  LEA R211, R233, R199, 0x1 ;  /* 0x000000c7e9d37211 */ /* 0x000fe400078e08ff */
[----:B------:R-:W-:Y:S02]  /*f520*/  LEA.HI.X.SX32 R179, R213, R0, 0x1, P5 ;  /* 0x00000000d5b37211 */ /* 0x000fe400028f0eff */
[----:B------:R-:W-:Y:S01]  /*f530*/  LEA R180, P6, R215, R238, 0x1 ;  /* 0x000000eed7b47211 */ /* 0x000fe200078c08ff */
[----:B------:R-:W-:Y:S01]  /*f540*/  IMAD R213, R233, 0x2, R211 ;  /* 0x00000002e9d57824 */ /* 0x000fe200078e02d3 */
[----:B------:R-:W-:Y:S01]  /*f550*/  PRMT R37, R5, 0x7632, R37 ;  /* 0x0000763205257816 */ /* 0x000fe20000000025 */
[----:B------:R-:W-:Y:S01]  /*f560*/  FFMA R5, R244, 0.69314718246459960938, R207 ;  /* 0x3f317218f4057823 */ /* 0x000fe200000000cf */
[----:B------:R-:W-:Y:S02]  /*f570*/  LEA.HI.X.SX32 R181, R215, R0, 0x1, P6 ;  /* 0x00000000d7b57211 */ /* 0x000fe400030f0eff */
[----:B------:R-:W-:Y:S01]  /*f580*/  LEA R182, P5, R217, R238, 0x1 ;  /* 0x000000eed9b67211 */ /* 0x000fe200078a08ff */
[----:B------:R0:W-:Y:S01]  /*f590*/  STG.E.U16 [R74.64], R37 ;  /* 0x000000254a007986 */ /* 0x0001e2000c101506 */
[----:B------:R-:W-:-:S02]  /*f5a0*/  LEA R215, R233, R213, 0x1 ;  /* 0x000000d5e9d77211 */ /* 0x000fc400078e08ff */
[----:B------:R-:W-:Y:S01]  /*f5b0*/  LEA.HI.X.SX32 R183, R217, R0, 0x1, P5 ;  /* 0x00000000d9b77211 */ /* 0x000fe200028f0eff */
[----:B------:R1:W-:Y:S01]  /*f5c0*/  STG.E.U16 [R76.64], R49 ;  /* 0x000000314c007986 */ /* 0x0003e2000c101506 */
[----:B------:R-:W-:Y:S01]  /*f5d0*/  LEA R184, P6, R219, R238, 0x1 ;  /* 0x000000eedbb87211 */ /* 0x000fe200078c08ff */
[----:B------:R-:W-:Y:S01]  /*f5e0*/  IMAD R217, R233, 0x2, R215 ;  /* 0x00000002e9d97824 */ /* 0x000fe200078e02d7 */
[----:B------:R-:W-:Y:S01]  /*f5f0*/  PRMT R21, R21, 0x7632, R21 ;  /* 0x0000763215157816 */ /* 0x000fe20000000015 */
[----:B------:R-:W-:Y:S01]  /*f600*/  STG.E.U16 [R78.64], R45 ;  /* 0x0000002d4e007986 */ /* 0x000fe2000c101506 */
[----:B------:R-:W-:Y:S02]  /*f610*/  PRMT R65, R65, 0x7632, R65 ;  /* 0x0000763241417816 */ /* 0x000fe40000000041 */
[----:B------:R-:W-:Y:S01]  /*f620*/  LEA.HI.X.SX32 R185, R219, R0, 0x1, P6 ;  /* 0x00000000dbb97211 */ /* 0x000fe200030f0eff */
[----:B------:R-:W-:Y:S01]  /*f630*/  STG.E.U16 [R80.64], R40 ;  /* 0x0000002850007986 */ /* 0x000fe2000c101506 */
[----:B0-----:R-:W-:-:S02]  /*f640*/  PRMT R37, R37, 0x7632, R37 ;  /* 0x0000763225257816 */ /* 0x001fc40000000025 */
[-C--:B------:R-:W-:Y:S01]  /*f650*/  LEA R186, P5, R221, R238.reuse, 0x1 ;  /* 0x000000eeddba7211 */ /* 0x080fe200078a08ff */
[----:B------:R-:W-:Y:S01]  /*f660*/  STG.E.U16 [R82.64], R41 ;  /* 0x0000002952007986 */ /* 0x000fe2000c101506 */
[----:B-1----:R-:W-:Y:S02]  /*f670*/  PRMT R49, R57, 0x7632, R49 ;  /* 0x0000763239317816 */ /* 0x002fe40000000031 */
[----:B------:R-:W-:Y:S01]  /*f680*/  LEA R219, R233, R217, 0x1 ;  /* 0x000000d9e9db7211 */ /* 0x000fe200078e08ff */
[----:B------:R-:W-:Y:S01]  /*f690*/  STG.E.U16 [R84.64], R29 ;  /* 0x0000001d54007986 */ /* 0x000fe2000c101506 */
[----:B------:R-:W-:Y:S02]  /*f6a0*/  PRMT R53, R53, 0x7632, R53 ;  /* 0x0000763235357816 */ /* 0x000fe40000000035 */
[----:B------:R-:W-:Y:S01]  /*f6b0*/  LEA R188, P6, R223, R238, 0x1 ;  /* 0x000000eedfbc7211 */ /* 0x000fe200078c08ff */
[----:B------:R-:W-:Y:S01]  /*f6c0*/  STG.E.U16 [R86.64], R25 ;  /* 0x0000001956007986 */ /* 0x000fe2000c101506 */
[----:B------:R-:W-:Y:S01]  /*f6d0*/  LEA.HI.X.SX32 R187, R221, R0, 0x1, P5 ;  /* 0x00000000ddbb7211 */ /* 0x000fe200028f0eff */
[----:B------:R-:W-:Y:S01]  /*f6e0*/  IMAD R221, R233, 0x2, R219 ;  /* 0x00000002e9dd7824 */ /* 0x000fe200078e02db */
[----:B------:R-:W-:Y:S01]  /*f6f0*/  LEA R190, P5, R225, R238, 0x1 ;  /* 0x000000eee1be7211 */ /* 0x000fe200078a08ff */
[----:B------:R-:W-:Y:S01]  /*f700*/  STG.E.U16 [R88.64], R44 ;  /* 0x0000002c58007986 */ /* 0x000fe2000c101506 */
[----:B------:R-:W-:-:S02]  /*f710*/  LEA.HI.X.SX32 R189, R223, R0, 0x1, P6 ;  /* 0x00000000dfbd7211 */ /* 0x000fc400030f0eff */
[----:B------:R-:W-:Y:S01]  /*f720*/  LEA R192, P6, R227, R238, 0x1 ;  /* 0x000000eee3c07211 */ /* 0x000fe200078c08ff */
[----:B------:R-:W-:Y:S01]  /*f730*/  STG.E.U16 [R90.64], R21 ;  /* 0x000000155a007986 */ /* 0x000fe2000c101506 */
[----:B------:R-:W-:Y:S02]  /*f740*/  LEA R223, R233, R221, 0x1 ;  /* 0x000000dde9df7211 */ /* 0x000fe400078e08ff */
[----:B------:R-:W-:Y:S01]  /*f750*/  LEA.HI.X.SX32 R191, R225, R0, 0x1, P5 ;  /* 0x00000000e1bf7211 */ /* 0x000fe200028f0eff */
[----:B------:R-:W-:Y:S01]  /*f760*/  STG.E.U16 [R92.64], R37 ;  /* 0x000000255c007986 */ /* 0x000fe2000c101506 */
[----:B------:R-:W-:Y:S01]  /*f770*/  LEA R194, P5, R195, R238, 0x1 ;  /* 0x000000eec3c27211 */ /* 0x000fe200078a08ff */
[----:B------:R-:W-:Y:S01]  /*f780*/  IMAD R225, R233, 0x2, R223 ;  /* 0x00000002e9e17824 */ /* 0x000fe200078e02df */
[----:B------:R-:W-:Y:S01]  /*f790*/  LEA.HI.X.SX32 R193, R227, R0, 0x1, P6 ;  /* 0x00000000e3c17211 */ /* 0x000fe200030f0eff */
[----:B------:R-:W-:Y:S01]  /*f7a0*/  STG.E.U16 [R94.64], R65 ;  /* 0x000000415e007986 */ /* 0x000fe2000c101506 */
[----:B------:R-:W-:-:S02]  /*f7b0*/  LEA R196, P6, R197, R238, 0x1 ;  /* 0x000000eec5c47211 */ /* 0x000fc400078c08ff */
[----:B------:R-:W-:Y:S01]  /*f7c0*/  LEA.HI.X.SX32 R195, R195, R0, 0x1, P5 ;  /* 0x00000000c3c37211 */ /* 0x000fe200028f0eff */
[----:B------:R-:W-:Y:S01]  /*f7d0*/  STG.E.U16 [R96.64], R48 ;  /* 0x0000003060007986 */ /* 0x000fe2000c101506 */
[----:B------:R-:W-:Y:S02]  /*f7e0*/  LEA R198, P5, R199, R238, 0x1 ;  /* 0x000000eec7c67211 */ /* 0x000fe400078a08ff */
[----:B------:R-:W-:Y:S01]  /*f7f0*/  LEA.HI.X.SX32 R197, R197, R0, 0x1, P6 ;  /* 0x00000000c5c57211 */ /* 0x000fe200030f0eff */
[----:B------:R-:W-:Y:S01]  /*f800*/  STG.E.U16 [R98.64], R49 ;  /* 0x0000003162007986 */ /* 0x000fe2000c101506 */
[----:B------:R-:W-:Y:S02]  /*f810*/  PRMT R68, R10, 0x7632, R68 ;  /* 0x000076320a447816 */ /* 0x000fe40000000044 */
[----:B------:R-:W-:Y:S01]  /*f820*/  LEA R210, P6, R211, R238, 0x1 ;  /* 0x000000eed3d27211 */ /* 0x000fe200078c08ff */
[----:B------:R-:W-:Y:S01]  /*f830*/  STG.E.U16 [R100.64], R53 ;  /* 0x0000003564007986 */ /* 0x000fe2000c101506 */
[----:B------:R-:W-:-:S02]  /*f840*/  PRMT R69, R6, 0x7632, R69 ;  /* 0x0000763206457816 */ /* 0x000fc40000000045 */
[----:B------:R-:W-:Y:S01]  /*f850*/  LEA R227, R233, R225, 0x1 ;  /* 0x000000e1e9e37211 */ /* 0x000fe200078e08ff */
[----:B------:R0:W-:Y:S01]  /*f860*/  STG.E.U16 [R102.64], R14 ;  /* 0x0000000e66007986 */ /* 0x0001e2000c101506 */
[----:B------:R-:W-:Y:S02]  /*f870*/  PRMT R70, R50, 0x7632, R70 ;  /* 0x0000763232467816 */ /* 0x000fe40000000046 */
[----:B------:R-:W-:Y:S01]  /*f880*/  LEA.HI.X.SX32 R199, R199, R0, 0x1, P5 ;  /* 0x00000000c7c77211 */ /* 0x000fe200028f0eff */
[----:B------:R-:W-:Y:S01]  /*f890*/  STG.E.U16 [R104.64], R10 ;  /* 0x0000000a68007986 */ /* 0x000fe2000c101506 */
[----:B------:R-:W-:Y:S01]  /*f8a0*/  PRMT R71, R46, 0x7632, R71 ;  /* 0x000076322e477816 */ /* 0x000fe20000000047 */
[----:B------:R-:W-:Y:S01]  /*f8b0*/  IMAD R229, R233, 0x2, R227 ;  /* 0x00000002e9e57824 */ /* 0x000fe200078e02e3 */
[----:B------:R-:W-:Y:S01]  /*f8c0*/  LEA R212, P5, R213, R238, 0x1 ;  /* 0x000000eed5d47211 */ /* 0x000fe200078a08ff */
[----:B------:R1:W-:Y:S01]  /*f8d0*/  STG.E.U16 [R106.64], R6 ;  /* 0x000000066a007986 */ /* 0x0003e2000c101506 */
[----:B------:R-:W-:-:S02]  /*f8e0*/  PRMT R72, R42, 0x7632, R72 ;  /* 0x000076322a487816 */ /* 0x000fc40000000048 */
[----:B------:R-:W-:Y:S01]  /*f8f0*/  LEA.HI.X.SX32 R211, R211, R0, 0x1, P6 ;  /* 0x00000000d3d37211 */ /* 0x000fe200030f0eff */
[----:B------:R2:W-:Y:S01]  /*f900*/  STG.E.U16 [R108.64], R50 ;  /* 0x000000326c007986 */ /* 0x0005e2000c101506 */
[----:B0-----:R-:W-:Y:S02]  /*f910*/  PRMT R14, R14, 0x7632, R14 ;  /* 0x000076320e0e7816 */ /* 0x001fe4000000000e */
[----:B------:R-:W-:Y:S01]  /*f920*/  PRMT R73, R34, 0x7632, R73 ;  /* 0x0000763222497816 */ /* 0x000fe20000000049 */
[----:B------:R0:W-:Y:S01]  /*f930*/  STG.E.U16 [R110.64], R46 ;  /* 0x0000002e6e007986 */ /* 0x0001e2000c101506 */
[----:B------:R-:W-:Y:S02]  /*f940*/  LEA R214, P6, R215, R238, 0x1 ;  /* 0x000000eed7d67211 */ /* 0x000fe400078c08ff */
[----:B------:R-:W-:Y:S01]  /*f950*/  PRMT R74, R30, 0x7632, R74 ;  /* 0x000076321e4a7816 */ /* 0x000fe2000000004a */
[----:B------:R3:W-:Y:S01]  /*f960*/  STG.E.U16 [R112.64], R42 ;  /* 0x0000002a70007986 */ /* 0x0007e2000c101506 */
[----:B------:R-:W-:Y:S01]  /*f970*/  PRMT R75, R26, 0x7632, R75 ;  /* 0x000076321a4b7816 */ /* 0x000fe2000000004b */
[----:B-1----:R-:W-:Y:S01]  /*f980*/  FFMA R6, R247, 0.69314718246459960938, R206 ;  /* 0x3f317218f7067823 */ /* 0x002fe200000000ce */
[----:B------:R-:W-:Y:S01]  /*f990*/  LEA.HI.X.SX32 R213, R213, R0, 0x1, P5 ;  /* 0x00000000d5d57211 */ /* 0x000fe200028f0eff */
[----:B------:R1:W-:Y:S01]  /*f9a0*/  STG.E.U16 [R114.64], R34 ;  /* 0x0000002272007986 */ /* 0x0003e2000c101506 */
[----:B------:R-:W-:Y:S01]  /*f9b0*/  PRMT R76, R18, 0x7632, R76 ;  /* 0x00007632124c7816 */ /* 0x000fe2000000004c */
[----:B------:R-:W-:Y:S01]  /*f9c0*/  FFMA R206, R245, 0.69314718246459960938, R202 ;  /* 0x3f317218f5ce7823 */ /* 0x000fe200000000ca */
[----:B------:R-:W-:Y:S01]  /*f9d0*/  LEA R216, P5, R217, R238, 0x1 ;  /* 0x000000eed9d87211 */ /* 0x000fe200078a08ff */
[----:B------:R4:W-:Y:S01]  /*f9e0*/  STG.E.U16 [R116.64], R30 ;  /* 0x0000001e74007986 */ /* 0x0009e2000c101506 */
[----:B------:R-:W-:-:S02]  /*f9f0*/  PRMT R77, R22, 0x7632, R77 ;  /* 0x00007632164d7816 */ /* 0x000fc4000000004d */
[----:B------:R-:W-:Y:S01]  /*fa00*/  LEA.HI.X.SX32 R215, R215, R0, 0x1, P6 ;  /* 0x00000000d7d77211 */ /* 0x000fe200030f0eff */
[----:B------:R5:W-:Y:S01]  /*fa10*/  STG.E.U16 [R118.64], R26 ;  /* 0x0000001a76007986 */ /* 0x000be2000c101506 */
[----:B------:R-:W-:Y:S02]  /*fa20*/  PRMT R78, R38, 0x7632, R78 ;  /* 0x00007632264e7816 */ /* 0x000fe4000000004e */
[----:B------:R-:W-:Y:S01]  /*fa30*/  LEA R218, P6, R219, R238, 0x1 ;  /* 0x000000eedbda7211 */ /* 0x000fe200078c08ff */
[----:B------:R-:W-:Y:S01]  /*fa40*/  STG.E.U16 [R120.64], R18 ;  /* 0x0000001278007986 */ /* 0x000fe2000c101506 */
[----:B------:R-:W-:Y:S02]  /*fa50*/  PRMT R79, R66, 0x7632, R79 ;  /* 0x00007632424f7816 */ /* 0x000fe4000000004f */
[----:B------:R-:W-:Y:S01]  /*fa60*/  LEA R231, R233, R229, 0x1 ;  /* 0x000000e5e9e77211 */ /* 0x000fe200078e08ff */
[----:B------:R-:W-:Y:S01]  /*fa70*/  STG.E.U16 [R122.64], R22 ;  /* 0x000000167a007986 */ /* 0x000fe2000c101506 */
[----:B------:R-:W-:-:S02]  /*fa80*/  PRMT R80, R62, 0x7632, R80 ;  /* 0x000076323e507816 */ /* 0x000fc40000000050 */
[----:B------:R-:W-:Y:S01]  /*fa90*/  LEA.HI.X.SX32 R217, R217, R0, 0x1, P5 ;  /* 0x00000000d9d97211 */ /* 0x000fe200028f0eff */
[----:B------:R-:W-:Y:S01]  /*faa0*/  STG.E.U16 [R124.64], R38 ;  /* 0x000000267c007986 */ /* 0x000fe2000c101506 */
[----:B------:R-:W-:Y:S01]  /*fab0*/  PRMT R81, R58, 0x7632, R81 ;  /* 0x000076323a517816 */ /* 0x000fe20000000051 */
[----:B------:R-:W-:Y:S01]  /*fac0*/  IMAD R237, R233, 0x2, R231 ;  /* 0x00000002e9ed7824 */ /* 0x000fe200078e02e7 */
[----:B------:R-:W-:Y:S01]  /*fad0*/  LEA R220, P5, R221, R238, 0x1 ;  /* 0x000000eedddc7211 */ /* 0x000fe200078a08ff */
[----:B------:R-:W-:Y:S01]  /*fae0*/  STG.E.U16 [R126.64], R66 ;  /* 0x000000427e007986 */ /* 0x000fe2000c101506 */
[----:B------:R-:W-:Y:S02]  /*faf0*/  PRMT R82, R54, 0x7632, R82 ;  /* 0x0000763236527816 */ /* 0x000fe40000000052 */
        /* <DEDUP_REMOVED lines=8> */
[----:B------:R-:W-:Y:S02]  /*fb80*/  LEA R226, P6, R227, R238, 0x1 ;  /* 0x000000eee3e27211 */ /* 0x000fe400078c08ff */
[----:B------:R-:W-:Y:S01]  /*fb90*/  LEA R239, R233, R237, 0x1 ;  /* 0x000000ede9ef7211 */ /* 0x000fe200078e08ff */
[----:B------:R-:W-:Y:S01]  /*fba0*/  STG.E.U16 [R134.64], R14 ;  /* 0x0000000e86007986 */ /* 0x000fe2000c101506 */
[----:B------:R-:W-:-:S02]  /*fbb0*/  LEA.HI.X.SX32 R225, R225, R0, 0x1, P5 ;  /* 0x00000000e1e17211 */ /* 0x000fc400028f0eff */
[----:B------:R-:W-:Y:S01]  /*fbc0*/  LEA R228, P5, R229, R238, 0x1 ;  /* 0x000000eee5e47211 */ /* 0x000fe200078a08ff */
[----:B------:R-:W-:Y:S01]  /*fbd0*/  STG.E.U16 [R136.64], R68 ;  /* 0x0000004488007986 */ /* 0x000fe2000c101506 */
[----:B------:R-:W-:Y:S01]  /*fbe0*/  LEA.HI.X.SX32 R227, R227, R0, 0x1, P6 ;  /* 0x00000000e3e37211 */ /* 0x000fe200030f0eff */
[----:B------:R-:W-:Y:S01]  /*fbf0*/  IMAD R249, R233, 0x2, R239 ;  /* 0x00000002e9f97824 */ /* 0x000fe200078e02ef */
[----:B------:R-:W-:Y:S01]  /*fc00*/  LEA R230, P6, R231, R238, 0x1 ;  /* 0x000000eee7e67211 */ /* 0x000fe200078c08ff */
[----:B------:R-:W-:Y:S01]  /*fc10*/  STG.E.U16 [R138.64], R69 ;  /* 0x000000458a007986 */ /* 0x000fe2000c101506 */
[----:B------:R-:W-:Y:S02]  /*fc20*/  LEA.HI.X.SX32 R229, R229, R0, 0x1, P5 ;  /* 0x00000000e5e57211 */ /* 0x000fe400028f0eff */
[----:B------:R-:W-:Y:S01]  /*fc30*/  LEA R232, P5, R237, R238, 0x1 ;  /* 0x000000eeede87211 */ /* 0x000fe200078a08ff */
[----:B------:R-:W-:Y:S01]  /*fc40*/  STG.E.U16 [R140.64], R70 ;  /* 0x000000468c007986 */ /* 0x000fe2000c101506 */
[----:B------:R-:W-:-:S02]  /*fc50*/  LEA.HI.X.SX32 R231, R231, R0, 0x1, P6 ;  /* 0x00000000e7e77211 */ /* 0x000fc400030f0eff */
[----:B------:R-:W-:Y:S01]  /*fc60*/  LEA R234, P6, R239, R238, 0x1 ;  /* 0x000000eeefea7211 */ /* 0x000fe200078c08ff */
[----:B------:R-:W-:Y:S01]  /*fc70*/  STG.E.U16 [R142.64], R71 ;  /* 0x000000478e007986 */ /* 0x000fe2000c101506 */
[----:B------:R-:W-:Y:S02]  /*fc80*/  PRMT R99, R15, 0x7632, R99 ;  /* 0x000076320f637816 */ /* 0x000fe40000000063 */
[----:B------:R-:W-:Y:S01]  /*fc90*/  LEA R251, R233, R249, 0x1 ;  /* 0x000000f9e9fb7211 */ /* 0x000fe200078e08ff */
[----:B------:R-:W-:Y:S01]  /*fca0*/  STG.E.U16 [R144.64], R72 ;  /* 0x0000004890007986 */ /* 0x000fe2000c101506 */
[----:B------:R-:W-:Y:S02]  /*fcb0*/  PRMT R105, R11, 0x7632, R105 ;  /* 0x000076320b697816 */ /* 0x000fe40000000069 */
[----:B------:R-:W-:Y:S01]  /*fcc0*/  LEA.HI.X.SX32 R233, R237, R0, 0x1, P5 ;  /* 0x00000000ede97211 */ /* 0x000fe200028f0eff */
[----:B------:R-:W-:Y:S01]  /*fcd0*/  STG.E.U16 [R146.64], R73 ;  /* 0x0000004992007986 */ /* 0x000fe2000c101506 */
[----:B------:R-:W-:-:S02]  /*fce0*/  PRMT R106, R7, 0x7632, R106 ;  /* 0x00007632076a7816 */ /* 0x000fc4000000006a */
[----:B------:R-:W-:Y:S01]  /*fcf0*/  FSETP.NEU.AND P5, PT, R235, RZ, PT ;  /* 0x000000ffeb00720b */ /* 0x000fe20003fad000 */
[----:B------:R-:W-:Y:S01]  /*fd00*/  STG.E.U16 [R148.64], R74 ;  /* 0x0000004a94007986 */ /* 0x000fe2000c101506 */
[----:B------:R-:W-:Y:S02]  /*fd10*/  PRMT R107, R51, 0x7632, R107 ;  /* 0x00007632336b7816 */ /* 0x000fe4000000006b */
[----:B------:R-:W-:Y:S01]  /*fd20*/  LEA.HI.X.SX32 R235, R239, R0, 0x1, P6 ;  /* 0x00000000efeb7211 */ /* 0x000fe200030f0eff */
[----:B------:R-:W-:Y:S01]  /*fd30*/  STG.E.U16 [R150.64], R75 ;  /* 0x0000004b96007986 */ /* 0x000fe2000c101506 */
[----:B--2---:R-:W-:Y:S02]  /*fd40*/  PRMT R108, R47, 0x7632, R108 ;  /* 0x000076322f6c7816 */ /* 0x004fe4000000006c */
[----:B------:R-:W-:Y:S01]  /*fd50*/  LEA R236, P6, R251, R238, 0x1 ;  /* 0x000000eefbec7211 */ /* 0x000fe200078c08ff */
[----:B------:R-:W-:Y:S01]  /*fd60*/  STG.E.U16 [R152.64], R76 ;  /* 0x0000004c98007986 */ /* 0x000fe2000c101506 */
[----:B------:R-:W-:-:S02]  /*fd70*/  PRMT R109, R43, 0x7632, R109 ;  /* 0x000076322b6d7816 */ /* 0x000fc4000000006d */
[----:B0-----:R-:W-:Y:S01]  /*fd80*/  PRMT R110, R35, 0x7632, R110 ;  /* 0x00007632236e7816 */ /* 0x001fe2000000006e */
[----:B------:R-:W-:Y:S01]  /*fd90*/  STG.E.U16 [R154.64], R77 ;  /* 0x0000004d9a007986 */ /* 0x000fe2000c101506 */
[----:B------:R-:W-:Y:S02]  /*fda0*/  PRMT R111, R31, 0x7632, R111 ;  /* 0x000076321f6f7816 */ /* 0x000fe4000000006f */
[----:B---3--:R-:W-:Y:S01]  /*fdb0*/  PRMT R112, R27, 0x7632, R112 ;  /* 0x000076321b707816 */ /* 0x008fe20000000070 */
[----:B------:R-:W-:Y:S01]  /*fdc0*/  STG.E.U16 [R156.64], R78 ;  /* 0x0000004e9c007986 */ /* 0x000fe2000c101506 */
[----:B------:R-:W-:Y:S02]  /*fdd0*/  LEA.HI.X.SX32 R237, R251, R0, 0x1, P6 ;  /* 0x00000000fbed7211 */ /* 0x000fe400030f0eff */
[----:B------:R-:W-:Y:S01]  /*fde0*/  PRMT R113, R19, 0x7632, R113 ;  /* 0x0000763213717816 */ /* 0x000fe20000000071 */
[----:B------:R-:W-:Y:S01]  /*fdf0*/  STG.E.U16 [R158.64], R79 ;  /* 0x0000004f9e007986 */ /* 0x000fe2000c101506 */
[----:B------:R-:W-:-:S02]  /*fe00*/  LEA R238, P6, R249, R238, 0x1 ;  /* 0x000000eef9ee7211 */ /* 0x000fc400078c08ff */
[----:B-1----:R-:W-:Y:S01]  /*fe10*/  PRMT R114, R23, 0x7632, R114 ;  /* 0x0000763217727816 */ /* 0x002fe20000000072 */
[----:B------:R-:W-:Y:S01]  /*fe20*/  STG.E.U16 [R160.64], R80 ;  /* 0x00000050a0007986 */ /* 0x000fe2000c101506 */
[----:B------:R-:W-:Y:S02]  /*fe30*/  PRMT R115, R39, 0x7632, R115 ;  /* 0x0000763227737816 */ /* 0x000fe40000000073 */
[----:B----4-:R-:W-:Y:S01]  /*fe40*/  PRMT R116, R67, 0x7632, R116 ;  /* 0x0000763243747816 */ /* 0x010fe20000000074 */
[----:B------:R-:W-:Y:S01]  /*fe50*/  STG.E.U16 [R162.64], R81 ;  /* 0x00000051a2007986 */ /* 0x000fe2000c101506 */
[----:B------:R-:W-:Y:S02]  /*fe60*/  PRMT R117, R63, 0x7632, R117 ;  /* 0x000076323f757816 */ /* 0x000fe40000000075 */
[----:B------:R-:W-:Y:S01]  /*fe70*/  LEA.HI.X.SX32 R239, R249, R0, 0x1, P6 ;  /* 0x00000000f9ef7211 */ /* 0x000fe200030f0eff */
[----:B------:R-:W-:Y:S01]  /*fe80*/  STG.E.U16 [R164.64], R82 ;  /* 0x00000052a4007986 */ /* 0x000fe2000c101506 */
[----:B-----5:R-:W-:-:S02]  /*fe90*/  PRMT R119, R59, 0x7632, R119 ;  /* 0x000076323b777816 */ /* 0x020fc40000000077 */
[----:B------:R-:W-:Y:S01]  /*fea0*/  PRMT R118, R55, 0x7632, R118 ;  /* 0x0000763237767816 */ /* 0x000fe20000000076 */
[----:B------:R-:W-:Y:S01]  /*feb0*/  STG.E.U16 [R166.64], R15 ;  /* 0x0000000fa6007986 */ /* 0x000fe2000c101506 */
[----:B------:R-:W-:-:S03]  /*fec0*/  FSEL R246, R246, -INF , P5 ;  /* 0xff800000f6f67808 */ /* 0x000fc60002800000 */
[----:B------:R-:W-:Y:S02]  /*fed0*/  STG.E.U16 [R168.64], R11 ;  /* 0x0000000ba8007986 */ /* 0x000fe4000c101506 */
[----:B------:R-:W-:Y:S02]  /*fee0*/  FFMA R207, R246, 0.69314718246459960938, R201 ;  /* 0x3f317218f6cf7823 */ /* 0x000fe400000000c9 */
[----:B------:R0:W-:Y:S04]  /*fef0*/  STG.E.U16 [R170.64], R7 ;  /* 0x00000007aa007986 */ /* 0x0001e8000c101506 */
[----:B------:R1:W-:Y:S04]  /*ff00*/  STG.E.U16 [R172.64], R51 ;  /* 0x00000033ac007986 */ /* 0x0003e8000c101506 */
[----:B------:R1:W-:Y:S04]  /*ff10*/  STG.E.U16 [R174.64], R47 ;  /* 0x0000002fae007986 */ /* 0x0003e8000c101506 */
[----:B------:R1:W-:Y:S01]  /*ff20*/  STG.E.U16 [R176.64], R43 ;  /* 0x0000002bb0007986 */ /* 0x0003e2000c101506 */
[----:B0-----:R-:W-:-:S02]  /*ff30*/  FFMA R7, R240, 0.69314718246459960938, R205 ;  /* 0x3f317218f0077823 */ /* 0x001fc400000000cd */
[----:B------:R-:W-:Y:S01]  /*ff40*/  FFMA R205, R242, 0.69314718246459960938, R203 ;  /* 0x3f317218f2cd7823 */ /* 0x000fe200000000cb */
[----:B------:R1:W-:Y:S04]  /*ff50*/  STG.E.U16 [R178.64], R35 ;  /* 0x00000023b2007986 */ /* 0x0003e8000c101506 */
        /* <DEDUP_REMOVED lines=25> */
[----:B------:R-:W-:Y:S06]  /*100f0*/  BAR.SYNC.DEFER_BLOCKING 0x0 ;  /* 0x0000000000007b1d */ /* 0x000fec0000010000 */
[----:B------:R1:W-:Y:S04]  /*10100*/  STS.128 [R248.X4], R4 ;  /* 0x00000004f8007388 */ /* 0x0003e80000004c00 */
[----:B------:R1:W-:Y:S04]  /*10110*/  STS.128 [R248.X4+0x80], R204 ;  /* 0x000080ccf8007388 */ /* 0x0003e80000004c00 */
[----:B------:R-:W-:Y:S06]  /*10120*/  BAR.SYNC.DEFER_BLOCKING 0x0 ;  /* 0x0000000000007b1d */ /* 0x000fec0000010000 */
[----:B------:R-:W-:Y:S05]  /*10130*/  @P0 EXIT ;  /* 0x000000000000094d */ /* 0x000fea0003800000 */
[----:B-1----:R-:W0:Y:S01]  /*10140*/  S2R R248, SR_CTAID.Y ;  /* 0x0000000000f87919 */ /* 0x002e220000002600 */
[----:B------:R-:W-:-:S02]  /*10150*/  IMAD.SHL.U32 R3, R252, 0x4, RZ ;  /* 0x00000004fc037824 */ /* 0x000fc400078e00ff */
[----:B------:R-:W-:Y:S01]  /*10160*/  IMAD.HI R5, R252, 0x4, RZ ;  /* 0x00000004fc057827 */ /* 0x000fe200078e02ff */
[----:B------:R-:W1:Y:S03]  /*10170*/  LDS R209, [R209] ;  /* 0x00000000d1d17984 */ /* 0x000e660000000800 */
[----:B0-----:R-:W-:-:S05]  /*10180*/  IMAD R0, R248, c[0x0][0x1cc], RZ ;  /* 0x00007300f8007a24 */ /* 0x001fca00078e02ff */
[C---:B------:R-:W-:Y:S01]  /*10190*/  SHF.L.U32 R2, R0.reuse, 0x2, RZ ;  /* 0x0000000200027819 */ /* 0x040fe200000006ff */
[----:B------:R-:W-:-:S03]  /*101a0*/  IMAD.HI R0, R0, 0x4, RZ ;  /* 0x0000000400007827 */ /* 0x000fc600078e02ff */
[----:B------:R-:W-:-:S04]  /*101b0*/  IADD3 R2, P0, P1, R3, c[0x0][0x180], R2 ;  /* 0x0000600003027a10 */ /* 0x000fc8000791e002 */
[----:B------:R-:W-:-:S05]  /*101c0*/  IADD3.X R3, R5, c[0x0][0x184], R0, P0, P1 ;  /* 0x0000610005037a10 */ /* 0x000fca00007e2400 */
[----:B-1----:R-:W-:Y:S01]  /*101d0*/  STG.E [R2.64], R209 ;  /* 0x000000d102007986 */ /* 0x002fe2000c101906 */
[----:B------:R-:W-:Y:S05]  /*101e0*/  EXIT ;  /* 0x000000000000794d */ /* 0x000fea0003800000 */
.L_x_20:
[----:B------:R-:W-:-:S00]  /*101f0*/  BRA `(.L_x_20) ;  /* 0xfffffff000007947 */ /* 0x000fc0000383ffff */
[----:B------:R-:W-:-:S00]  /*10200*/  NOP ;  /* 0x0000000000007918 */ /* 0x000fc00000000000 */
[----:B------:R-:W-:-:S00]  /*10210*/  NOP ;  /* 0x0000000000007918 */ /* 0x000fc00000000000 */
[----:B------:R-:W-:-:S00]  /*10220*/  NOP ;  /* 0x0000000000007918 */ /* 0x000fc00000000000 */
[----:B------:R-:W-:-:S00]  /*10230*/  NOP ;  /* 0x0000000000007918 */ /* 0x000fc00000000000 */
[----:B------:R-:W-:-:S00]  /*10240*/  NOP ;  /* 0x0000000000007918 */ /* 0x000fc00000000000 */
[----:B------:R-:W-:-:S00]  /*10250*/  NOP ;  /* 0x0000000000007918 */ /* 0x000fc00000000000 */
[----:B------:R-:W-:-:S00]  /*10260*/  NOP ;  /* 0x0000000000007918 */ /* 0x000fc00000000000 */
[----:B------:R-:W-:-:S00]  /*10270*/  NOP ;  /* 0x0000000000007918 */ /* 0x000fc00000000000 */
.L_x_21:


//--------------------- .nv.global.init           --------------------------
	.section	.nv.global.init,"aw",@progbits
.nv.global.init:
	.type		_$_str,@object
	.size		_$_str,(.L_0 - _$_str)
_$_str:
        /*0000*/ 	.byte	0x5f, 0x5f, 0x43, 0x55, 0x44, 0x41, 0x5f, 0x46, 0x54, 0x5a, 0x00
.L_0:


//--------------------- .nv.shared.attn_fwd       --------------------------
	.section	.nv.shared.attn_fwd,"aw",@nobits
	.sectionflags	@""
	.align	16
